//
// Generated by NVIDIA NVVM Compiler
//
// Compiler Build ID: CL-36424714
// Cuda compilation tools, release 13.0, V13.0.88
// Based on NVVM 20.0.0
//

.version 9.0
.target sm_100
.address_size 64

	// .globl	_Z16SumExclusiveScanIN6thrust24THRUST_300001_SM_1000_NS16tagged_referenceIlNS1_8cuda_cub3tagEEEN4cuda3std3__44plusIlEEEvT_SB_SB_T0_
// _ZZN3cub18CUB_300001_SM_10006detail4scan16DeviceScanKernelINS2_10policy_hubIllljN4cuda3std3__44plusIvEEE10Policy1000EPlSC_NS0_13ScanTileStateIlLb1EEES9_NS1_10InputValueIlSC_EEjlLb0ElEEvT0_T1_T2_iT3_T4_T5_E12temp_storage has been demoted
// _ZZN3cub18CUB_300001_SM_10006detail4scan16DeviceScanKernelINS2_10policy_hubIlllmN4cuda3std3__44plusIvEEE10Policy1000EPlSC_NS0_13ScanTileStateIlLb1EEES9_NS1_10InputValueIlSC_EEmlLb0ElEEvT0_T1_T2_iT3_T4_T5_E12temp_storage has been demoted
// _ZZN3cub18CUB_300001_SM_10006detail4scan16DeviceScanKernelINS2_10policy_hubIllljN4cuda3std3__44plusIvEEE10Policy1000EN6thrust24THRUST_300001_SM_1000_NS17counting_iteratorIlNSD_11use_defaultESF_SF_EEPlNS0_13ScanTileStateIlLb1EEES9_NS1_10InputValueIlSH_EEjlLb0ElEEvT0_T1_T2_iT3_T4_T5_E12temp_storage has been demoted
// _ZZN3cub18CUB_300001_SM_10006detail4scan16DeviceScanKernelINS2_10policy_hubIlllmN4cuda3std3__44plusIvEEE10Policy1000EN6thrust24THRUST_300001_SM_1000_NS17counting_iteratorIlNSD_11use_defaultESF_SF_EEPlNS0_13ScanTileStateIlLb1EEES9_NS1_10InputValueIlSH_EEmlLb0ElEEvT0_T1_T2_iT3_T4_T5_E12temp_storage has been demoted
.global .align 1 .b8 _ZN34_INTERNAL_1896514c_4_k_cu_478fa85f4cuda3std3__45__cpo5beginE[1];
.global .align 1 .b8 _ZN34_INTERNAL_1896514c_4_k_cu_478fa85f4cuda3std3__45__cpo3endE[1];
.global .align 1 .b8 _ZN34_INTERNAL_1896514c_4_k_cu_478fa85f4cuda3std3__45__cpo6cbeginE[1];
.global .align 1 .b8 _ZN34_INTERNAL_1896514c_4_k_cu_478fa85f4cuda3std3__45__cpo4cendE[1];
.global .align 1 .b8 _ZN34_INTERNAL_1896514c_4_k_cu_478fa85f4cuda3std3__45__cpo6rbeginE[1];
.global .align 1 .b8 _ZN34_INTERNAL_1896514c_4_k_cu_478fa85f4cuda3std3__45__cpo4rendE[1];
.global .align 1 .b8 _ZN34_INTERNAL_1896514c_4_k_cu_478fa85f4cuda3std3__45__cpo7crbeginE[1];
.global .align 1 .b8 _ZN34_INTERNAL_1896514c_4_k_cu_478fa85f4cuda3std3__45__cpo5crendE[1];
.global .align 1 .b8 _ZN34_INTERNAL_1896514c_4_k_cu_478fa85f4cuda3std3__436_GLOBAL__N__1896514c_4_k_cu_478fa85f6ignoreE[1];
.global .align 1 .b8 _ZN34_INTERNAL_1896514c_4_k_cu_478fa85f4cuda3std3__419piecewise_constructE[1];
.global .align 1 .b8 _ZN34_INTERNAL_1896514c_4_k_cu_478fa85f4cuda3std3__48in_placeE[1];
.global .align 1 .b8 _ZN34_INTERNAL_1896514c_4_k_cu_478fa85f4cuda3std3__420unreachable_sentinelE[1];
.global .align 1 .b8 _ZN34_INTERNAL_1896514c_4_k_cu_478fa85f4cuda3std3__47nulloptE[1];
.global .align 1 .b8 _ZN34_INTERNAL_1896514c_4_k_cu_478fa85f4cuda3std3__48unexpectE[1];
.global .align 1 .b8 _ZN34_INTERNAL_1896514c_4_k_cu_478fa85f4cuda3std6ranges3__45__cpo4swapE[1];
.global .align 1 .b8 _ZN34_INTERNAL_1896514c_4_k_cu_478fa85f4cuda3std6ranges3__45__cpo9iter_moveE[1];
.global .align 1 .b8 _ZN34_INTERNAL_1896514c_4_k_cu_478fa85f4cuda3std6ranges3__45__cpo5beginE[1];
.global .align 1 .b8 _ZN34_INTERNAL_1896514c_4_k_cu_478fa85f4cuda3std6ranges3__45__cpo3endE[1];
.global .align 1 .b8 _ZN34_INTERNAL_1896514c_4_k_cu_478fa85f4cuda3std6ranges3__45__cpo6cbeginE[1];
.global .align 1 .b8 _ZN34_INTERNAL_1896514c_4_k_cu_478fa85f4cuda3std6ranges3__45__cpo4cendE[1];
.global .align 1 .b8 _ZN34_INTERNAL_1896514c_4_k_cu_478fa85f4cuda3std6ranges3__45__cpo7advanceE[1];
.global .align 1 .b8 _ZN34_INTERNAL_1896514c_4_k_cu_478fa85f4cuda3std6ranges3__45__cpo9iter_swapE[1];
.global .align 1 .b8 _ZN34_INTERNAL_1896514c_4_k_cu_478fa85f4cuda3std6ranges3__45__cpo4nextE[1];
.global .align 1 .b8 _ZN34_INTERNAL_1896514c_4_k_cu_478fa85f4cuda3std6ranges3__45__cpo4prevE[1];
.global .align 1 .b8 _ZN34_INTERNAL_1896514c_4_k_cu_478fa85f4cuda3std6ranges3__45__cpo4dataE[1];
.global .align 1 .b8 _ZN34_INTERNAL_1896514c_4_k_cu_478fa85f4cuda3std6ranges3__45__cpo5cdataE[1];
.global .align 1 .b8 _ZN34_INTERNAL_1896514c_4_k_cu_478fa85f4cuda3std6ranges3__45__cpo4sizeE[1];
.global .align 1 .b8 _ZN34_INTERNAL_1896514c_4_k_cu_478fa85f4cuda3std6ranges3__45__cpo5ssizeE[1];
.global .align 1 .b8 _ZN34_INTERNAL_1896514c_4_k_cu_478fa85f4cuda3std6ranges3__45__cpo8distanceE[1];
.global .align 1 .b8 _ZN34_INTERNAL_1896514c_4_k_cu_478fa85f6thrust24THRUST_300001_SM_1000_NS8cuda_cub3parE[1];
.global .align 1 .b8 _ZN34_INTERNAL_1896514c_4_k_cu_478fa85f6thrust24THRUST_300001_SM_1000_NS8cuda_cub10par_nosyncE[1];
.global .align 1 .b8 _ZN34_INTERNAL_1896514c_4_k_cu_478fa85f6thrust24THRUST_300001_SM_1000_NS6system6detail10sequential3seqE[1];
.global .align 1 .b8 _ZN34_INTERNAL_1896514c_4_k_cu_478fa85f6thrust24THRUST_300001_SM_1000_NS6system3cpp3parE[1];
.global .align 1 .b8 _ZN34_INTERNAL_1896514c_4_k_cu_478fa85f6thrust24THRUST_300001_SM_1000_NS12placeholders2_1E[1];
.global .align 1 .b8 _ZN34_INTERNAL_1896514c_4_k_cu_478fa85f6thrust24THRUST_300001_SM_1000_NS12placeholders2_2E[1];
.global .align 1 .b8 _ZN34_INTERNAL_1896514c_4_k_cu_478fa85f6thrust24THRUST_300001_SM_1000_NS12placeholders2_3E[1];
.global .align 1 .b8 _ZN34_INTERNAL_1896514c_4_k_cu_478fa85f6thrust24THRUST_300001_SM_1000_NS12placeholders2_4E[1];
.global .align 1 .b8 _ZN34_INTERNAL_1896514c_4_k_cu_478fa85f6thrust24THRUST_300001_SM_1000_NS12placeholders2_5E[1];
.global .align 1 .b8 _ZN34_INTERNAL_1896514c_4_k_cu_478fa85f6thrust24THRUST_300001_SM_1000_NS12placeholders2_6E[1];
.global .align 1 .b8 _ZN34_INTERNAL_1896514c_4_k_cu_478fa85f6thrust24THRUST_300001_SM_1000_NS12placeholders2_7E[1];
.global .align 1 .b8 _ZN34_INTERNAL_1896514c_4_k_cu_478fa85f6thrust24THRUST_300001_SM_1000_NS12placeholders2_8E[1];
.global .align 1 .b8 _ZN34_INTERNAL_1896514c_4_k_cu_478fa85f6thrust24THRUST_300001_SM_1000_NS12placeholders2_9E[1];
.global .align 1 .b8 _ZN34_INTERNAL_1896514c_4_k_cu_478fa85f6thrust24THRUST_300001_SM_1000_NS12placeholders3_10E[1];
.global .align 1 .b8 _ZN34_INTERNAL_1896514c_4_k_cu_478fa85f6thrust24THRUST_300001_SM_1000_NS3seqE[1];
.global .align 1 .b8 _ZN34_INTERNAL_1896514c_4_k_cu_478fa85f6thrust24THRUST_300001_SM_1000_NS6deviceE[1];

.visible .entry _Z16SumExclusiveScanIN6thrust24THRUST_300001_SM_1000_NS16tagged_referenceIlNS1_8cuda_cub3tagEEEN4cuda3std3__44plusIlEEEvT_SB_SB_T0_(
	.param .align 8 .b8 _Z16SumExclusiveScanIN6thrust24THRUST_300001_SM_1000_NS16tagged_referenceIlNS1_8cuda_cub3tagEEEN4cuda3std3__44plusIlEEEvT_SB_SB_T0__param_0[8],
	.param .align 8 .b8 _Z16SumExclusiveScanIN6thrust24THRUST_300001_SM_1000_NS16tagged_referenceIlNS1_8cuda_cub3tagEEEN4cuda3std3__44plusIlEEEvT_SB_SB_T0__param_1[8],
	.param .align 8 .b8 _Z16SumExclusiveScanIN6thrust24THRUST_300001_SM_1000_NS16tagged_referenceIlNS1_8cuda_cub3tagEEEN4cuda3std3__44plusIlEEEvT_SB_SB_T0__param_2[8],
	.param .align 1 .b8 _Z16SumExclusiveScanIN6thrust24THRUST_300001_SM_1000_NS16tagged_referenceIlNS1_8cuda_cub3tagEEEN4cuda3std3__44plusIlEEEvT_SB_SB_T0__param_3[1]
)
{
	.reg .b64 	%rd<10>;

	ld.param.u64 	%rd1, [_Z16SumExclusiveScanIN6thrust24THRUST_300001_SM_1000_NS16tagged_referenceIlNS1_8cuda_cub3tagEEEN4cuda3std3__44plusIlEEEvT_SB_SB_T0__param_2];
	ld.param.u64 	%rd2, [_Z16SumExclusiveScanIN6thrust24THRUST_300001_SM_1000_NS16tagged_referenceIlNS1_8cuda_cub3tagEEEN4cuda3std3__44plusIlEEEvT_SB_SB_T0__param_1];
	ld.param.u64 	%rd3, [_Z16SumExclusiveScanIN6thrust24THRUST_300001_SM_1000_NS16tagged_referenceIlNS1_8cuda_cub3tagEEEN4cuda3std3__44plusIlEEEvT_SB_SB_T0__param_0];
	cvta.to.global.u64 	%rd4, %rd3;
	ld.global.u64 	%rd5, [%rd4];
	cvta.to.global.u64 	%rd6, %rd2;
	ld.global.u64 	%rd7, [%rd6];
	add.s64 	%rd8, %rd7, %rd5;
	cvta.to.global.u64 	%rd9, %rd1;
	st.global.u64 	[%rd9], %rd8;
	ret;

}
	// .globl	_ZN3cub18CUB_300001_SM_10006detail11EmptyKernelIvEEvv
.visible .entry _ZN3cub18CUB_300001_SM_10006detail11EmptyKernelIvEEvv()
{


	ret;

}
	// .globl	_ZN3cub18CUB_300001_SM_10006detail8for_each13static_kernelINS2_12policy_hub_t12policy_500_tEmN6thrust24THRUST_300001_SM_1000_NS8cuda_cub20__uninitialized_fill7functorINS7_7pointerIlNS8_3tagENS7_16tagged_referenceIlSC_EENS7_11use_defaultEEElEEEEvT0_T1_
.visible .entry _ZN3cub18CUB_300001_SM_10006detail8for_each13static_kernelINS2_12policy_hub_t12policy_500_tEmN6thrust24THRUST_300001_SM_1000_NS8cuda_cub20__uninitialized_fill7functorINS7_7pointerIlNS8_3tagENS7_16tagged_referenceIlSC_EENS7_11use_defaultEEElEEEEvT0_T1_(
	.param .u64 _ZN3cub18CUB_300001_SM_10006detail8for_each13static_kernelINS2_12policy_hub_t12policy_500_tEmN6thrust24THRUST_300001_SM_1000_NS8cuda_cub20__uninitialized_fill7functorINS7_7pointerIlNS8_3tagENS7_16tagged_referenceIlSC_EENS7_11use_defaultEEElEEEEvT0_T1__param_0,
	.param .align 8 .b8 _ZN3cub18CUB_300001_SM_10006detail8for_each13static_kernelINS2_12policy_hub_t12policy_500_tEmN6thrust24THRUST_300001_SM_1000_NS8cuda_cub20__uninitialized_fill7functorINS7_7pointerIlNS8_3tagENS7_16tagged_referenceIlSC_EENS7_11use_defaultEEElEEEEvT0_T1__param_1[16]
)
.maxntid 256
{
	.reg .pred 	%p<4>;
	.reg .b32 	%r<5>;
	.reg .b64 	%rd<18>;

	ld.param.u64 	%rd6, [_ZN3cub18CUB_300001_SM_10006detail8for_each13static_kernelINS2_12policy_hub_t12policy_500_tEmN6thrust24THRUST_300001_SM_1000_NS8cuda_cub20__uninitialized_fill7functorINS7_7pointerIlNS8_3tagENS7_16tagged_referenceIlSC_EENS7_11use_defaultEEElEEEEvT0_T1__param_1+8];
	ld.param.u64 	%rd5, [_ZN3cub18CUB_300001_SM_10006detail8for_each13static_kernelINS2_12policy_hub_t12policy_500_tEmN6thrust24THRUST_300001_SM_1000_NS8cuda_cub20__uninitialized_fill7functorINS7_7pointerIlNS8_3tagENS7_16tagged_referenceIlSC_EENS7_11use_defaultEEElEEEEvT0_T1__param_1];
	ld.param.u64 	%rd7, [_ZN3cub18CUB_300001_SM_10006detail8for_each13static_kernelINS2_12policy_hub_t12policy_500_tEmN6thrust24THRUST_300001_SM_1000_NS8cuda_cub20__uninitialized_fill7functorINS7_7pointerIlNS8_3tagENS7_16tagged_referenceIlSC_EENS7_11use_defaultEEElEEEEvT0_T1__param_0];
	mov.u32 	%r2, %ctaid.x;
	mul.wide.u32 	%rd1, %r2, 512;
	sub.s64 	%rd2, %rd7, %rd1;
	setp.lt.u64 	%p1, %rd2, 512;
	@%p1 bra 	$L__BB2_2;
	mov.u32 	%r4, %tid.x;
	cvta.to.global.u64 	%rd13, %rd5;
	cvt.u64.u32 	%rd14, %r4;
	add.s64 	%rd15, %rd1, %rd14;
	shl.b64 	%rd16, %rd15, 3;
	add.s64 	%rd17, %rd13, %rd16;
	st.global.u64 	[%rd17], %rd6;
	st.global.u64 	[%rd17+2048], %rd6;
	bra.uni 	$L__BB2_6;
$L__BB2_2:
	cvta.to.global.u64 	%rd8, %rd5;
	mov.u32 	%r1, %tid.x;
	cvt.u64.u32 	%rd9, %r1;
	setp.le.u64 	%p2, %rd2, %rd9;
	add.s64 	%rd10, %rd1, %rd9;
	shl.b64 	%rd11, %rd10, 3;
	add.s64 	%rd4, %rd8, %rd11;
	@%p2 bra 	$L__BB2_4;
	st.global.u64 	[%rd4], %rd6;
$L__BB2_4:
	add.s32 	%r3, %r1, 256;
	cvt.u64.u32 	%rd12, %r3;
	setp.le.u64 	%p3, %rd2, %rd12;
	@%p3 bra 	$L__BB2_6;
	st.global.u64 	[%rd4+2048], %rd6;
$L__BB2_6:
	ret;

}
	// .globl	_ZN3cub18CUB_300001_SM_10006detail9transform16transform_kernelINS2_10policy_hubILb1EN4cuda3std3__45tupleIJN6thrust24THRUST_300001_SM_1000_NS17counting_iteratorIlNSA_11use_defaultESC_SC_EEEEEE10policy1000EiNS7_10__identityENSA_6detail15normal_iteratorINSA_7pointerIlNSA_8cuda_cub3tagENSA_16tagged_referenceIlSM_EESC_EEEEJSD_EEEvT0_iT1_T2_DpNS2_10kernel_argIT3_EE
.visible .entry _ZN3cub18CUB_300001_SM_10006detail9transform16transform_kernelINS2_10policy_hubILb1EN4cuda3std3__45tupleIJN6thrust24THRUST_300001_SM_1000_NS17counting_iteratorIlNSA_11use_defaultESC_SC_EEEEEE10policy1000EiNS7_10__identityENSA_6detail15normal_iteratorINSA_7pointerIlNSA_8cuda_cub3tagENSA_16tagged_referenceIlSM_EESC_EEEEJSD_EEEvT0_iT1_T2_DpNS2_10kernel_argIT3_EE(
	.param .u32 _ZN3cub18CUB_300001_SM_10006detail9transform16transform_kernelINS2_10policy_hubILb1EN4cuda3std3__45tupleIJN6thrust24THRUST_300001_SM_1000_NS17counting_iteratorIlNSA_11use_defaultESC_SC_EEEEEE10policy1000EiNS7_10__identityENSA_6detail15normal_iteratorINSA_7pointerIlNSA_8cuda_cub3tagENSA_16tagged_referenceIlSM_EESC_EEEEJSD_EEEvT0_iT1_T2_DpNS2_10kernel_argIT3_EE_param_0,
	.param .u32 _ZN3cub18CUB_300001_SM_10006detail9transform16transform_kernelINS2_10policy_hubILb1EN4cuda3std3__45tupleIJN6thrust24THRUST_300001_SM_1000_NS17counting_iteratorIlNSA_11use_defaultESC_SC_EEEEEE10policy1000EiNS7_10__identityENSA_6detail15normal_iteratorINSA_7pointerIlNSA_8cuda_cub3tagENSA_16tagged_referenceIlSM_EESC_EEEEJSD_EEEvT0_iT1_T2_DpNS2_10kernel_argIT3_EE_param_1,
	.param .align 1 .b8 _ZN3cub18CUB_300001_SM_10006detail9transform16transform_kernelINS2_10policy_hubILb1EN4cuda3std3__45tupleIJN6thrust24THRUST_300001_SM_1000_NS17counting_iteratorIlNSA_11use_defaultESC_SC_EEEEEE10policy1000EiNS7_10__identityENSA_6detail15normal_iteratorINSA_7pointerIlNSA_8cuda_cub3tagENSA_16tagged_referenceIlSM_EESC_EEEEJSD_EEEvT0_iT1_T2_DpNS2_10kernel_argIT3_EE_param_2[1],
	.param .align 8 .b8 _ZN3cub18CUB_300001_SM_10006detail9transform16transform_kernelINS2_10policy_hubILb1EN4cuda3std3__45tupleIJN6thrust24THRUST_300001_SM_1000_NS17counting_iteratorIlNSA_11use_defaultESC_SC_EEEEEE10policy1000EiNS7_10__identityENSA_6detail15normal_iteratorINSA_7pointerIlNSA_8cuda_cub3tagENSA_16tagged_referenceIlSM_EESC_EEEEJSD_EEEvT0_iT1_T2_DpNS2_10kernel_argIT3_EE_param_3[8],
	.param .align 8 .b8 _ZN3cub18CUB_300001_SM_10006detail9transform16transform_kernelINS2_10policy_hubILb1EN4cuda3std3__45tupleIJN6thrust24THRUST_300001_SM_1000_NS17counting_iteratorIlNSA_11use_defaultESC_SC_EEEEEE10policy1000EiNS7_10__identityENSA_6detail15normal_iteratorINSA_7pointerIlNSA_8cuda_cub3tagENSA_16tagged_referenceIlSM_EESC_EEEEJSD_EEEvT0_iT1_T2_DpNS2_10kernel_argIT3_EE_param_4[16]
)
.maxntid 128
{
	.reg .pred 	%p<25>;
	.reg .b32 	%r<107>;
	.reg .b64 	%rd<90>;

	ld.param.u64 	%rd13, [_ZN3cub18CUB_300001_SM_10006detail9transform16transform_kernelINS2_10policy_hubILb1EN4cuda3std3__45tupleIJN6thrust24THRUST_300001_SM_1000_NS17counting_iteratorIlNSA_11use_defaultESC_SC_EEEEEE10policy1000EiNS7_10__identityENSA_6detail15normal_iteratorINSA_7pointerIlNSA_8cuda_cub3tagENSA_16tagged_referenceIlSM_EESC_EEEEJSD_EEEvT0_iT1_T2_DpNS2_10kernel_argIT3_EE_param_4];
	ld.param.u32 	%r52, [_ZN3cub18CUB_300001_SM_10006detail9transform16transform_kernelINS2_10policy_hubILb1EN4cuda3std3__45tupleIJN6thrust24THRUST_300001_SM_1000_NS17counting_iteratorIlNSA_11use_defaultESC_SC_EEEEEE10policy1000EiNS7_10__identityENSA_6detail15normal_iteratorINSA_7pointerIlNSA_8cuda_cub3tagENSA_16tagged_referenceIlSM_EESC_EEEEJSD_EEEvT0_iT1_T2_DpNS2_10kernel_argIT3_EE_param_0];
	ld.param.u64 	%rd15, [_ZN3cub18CUB_300001_SM_10006detail9transform16transform_kernelINS2_10policy_hubILb1EN4cuda3std3__45tupleIJN6thrust24THRUST_300001_SM_1000_NS17counting_iteratorIlNSA_11use_defaultESC_SC_EEEEEE10policy1000EiNS7_10__identityENSA_6detail15normal_iteratorINSA_7pointerIlNSA_8cuda_cub3tagENSA_16tagged_referenceIlSM_EESC_EEEEJSD_EEEvT0_iT1_T2_DpNS2_10kernel_argIT3_EE_param_3];
	ld.param.u32 	%r51, [_ZN3cub18CUB_300001_SM_10006detail9transform16transform_kernelINS2_10policy_hubILb1EN4cuda3std3__45tupleIJN6thrust24THRUST_300001_SM_1000_NS17counting_iteratorIlNSA_11use_defaultESC_SC_EEEEEE10policy1000EiNS7_10__identityENSA_6detail15normal_iteratorINSA_7pointerIlNSA_8cuda_cub3tagENSA_16tagged_referenceIlSM_EESC_EEEEJSD_EEEvT0_iT1_T2_DpNS2_10kernel_argIT3_EE_param_1];
	cvta.to.global.u64 	%rd1, %rd15;
	shl.b32 	%r53, %r51, 7;
	mov.u32 	%r54, %ctaid.x;
	mul.lo.s32 	%r55, %r53, %r54;
	sub.s32 	%r56, %r52, %r55;
	min.s32 	%r1, %r53, %r56;
	cvt.s64.s32 	%rd2, %r55;
	add.s64 	%rd3, %rd13, %rd2;
	mul.wide.s32 	%rd16, %r55, 8;
	add.s64 	%rd4, %rd1, %rd16;
	setp.gt.s32 	%p1, %r53, %r56;
	@%p1 bra 	$L__BB3_13;
	ld.param.u32 	%r82, [_ZN3cub18CUB_300001_SM_10006detail9transform16transform_kernelINS2_10policy_hubILb1EN4cuda3std3__45tupleIJN6thrust24THRUST_300001_SM_1000_NS17counting_iteratorIlNSA_11use_defaultESC_SC_EEEEEE10policy1000EiNS7_10__identityENSA_6detail15normal_iteratorINSA_7pointerIlNSA_8cuda_cub3tagENSA_16tagged_referenceIlSM_EESC_EEEEJSD_EEEvT0_iT1_T2_DpNS2_10kernel_argIT3_EE_param_1];
	setp.lt.s32 	%p2, %r82, 1;
	@%p2 bra 	$L__BB3_35;
	ld.param.u32 	%r83, [_ZN3cub18CUB_300001_SM_10006detail9transform16transform_kernelINS2_10policy_hubILb1EN4cuda3std3__45tupleIJN6thrust24THRUST_300001_SM_1000_NS17counting_iteratorIlNSA_11use_defaultESC_SC_EEEEEE10policy1000EiNS7_10__identityENSA_6detail15normal_iteratorINSA_7pointerIlNSA_8cuda_cub3tagENSA_16tagged_referenceIlSM_EESC_EEEEJSD_EEEvT0_iT1_T2_DpNS2_10kernel_argIT3_EE_param_1];
	mov.u32 	%r2, %tid.x;
	setp.lt.u32 	%p3, %r83, 8;
	mov.b32 	%r105, 0;
	@%p3 bra 	$L__BB3_5;
	ld.param.u32 	%r84, [_ZN3cub18CUB_300001_SM_10006detail9transform16transform_kernelINS2_10policy_hubILb1EN4cuda3std3__45tupleIJN6thrust24THRUST_300001_SM_1000_NS17counting_iteratorIlNSA_11use_defaultESC_SC_EEEEEE10policy1000EiNS7_10__identityENSA_6detail15normal_iteratorINSA_7pointerIlNSA_8cuda_cub3tagENSA_16tagged_referenceIlSM_EESC_EEEEJSD_EEEvT0_iT1_T2_DpNS2_10kernel_argIT3_EE_param_1];
	and.b32  	%r58, %r84, 2147483640;
	neg.s32 	%r100, %r58;
	shl.b64 	%rd17, %rd2, 3;
	cvt.u64.u32 	%rd18, %r2;
	mul.wide.u32 	%rd19, %r2, 8;
	add.s64 	%rd20, %rd17, %rd1;
	add.s64 	%rd89, %rd20, %rd19;
	add.s64 	%rd88, %rd3, %rd18;
	add.s32 	%r99, %r2, 896;
	add.s32 	%r98, %r2, 768;
	add.s32 	%r97, %r2, 640;
	add.s32 	%r96, %r2, 512;
	add.s64 	%rd7, %rd20, 3072;
	add.s32 	%r95, %r2, 128;
	add.s32 	%r94, %r2, 256;
	add.s32 	%r93, %r2, 384;
$L__BB3_4:
	.pragma "nounroll";
	ld.param.u32 	%r85, [_ZN3cub18CUB_300001_SM_10006detail9transform16transform_kernelINS2_10policy_hubILb1EN4cuda3std3__45tupleIJN6thrust24THRUST_300001_SM_1000_NS17counting_iteratorIlNSA_11use_defaultESC_SC_EEEEEE10policy1000EiNS7_10__identityENSA_6detail15normal_iteratorINSA_7pointerIlNSA_8cuda_cub3tagENSA_16tagged_referenceIlSM_EESC_EEEEJSD_EEEvT0_iT1_T2_DpNS2_10kernel_argIT3_EE_param_1];
	and.b32  	%r105, %r85, 2147483640;
	cvt.s64.s32 	%rd21, %r99;
	mov.u32 	%r59, %ctaid.x;
	mul.lo.s32 	%r60, %r85, %r59;
	shl.b32 	%r61, %r60, 7;
	cvt.s64.s32 	%rd22, %r61;
	add.s64 	%rd23, %rd13, %rd22;
	add.s64 	%rd24, %rd23, %rd21;
	cvt.s64.s32 	%rd25, %r98;
	add.s64 	%rd26, %rd23, %rd25;
	cvt.s64.s32 	%rd27, %r97;
	add.s64 	%rd28, %rd23, %rd27;
	cvt.s64.s32 	%rd29, %r96;
	add.s64 	%rd30, %rd23, %rd29;
	cvt.s64.s32 	%rd31, %r95;
	mul.wide.s32 	%rd32, %r95, 8;
	add.s64 	%rd33, %rd7, %rd32;
	add.s64 	%rd34, %rd23, %rd31;
	cvt.s64.s32 	%rd35, %r94;
	add.s64 	%rd36, %rd23, %rd35;
	cvt.s64.s32 	%rd37, %r93;
	add.s64 	%rd38, %rd23, %rd37;
	st.global.u64 	[%rd89], %rd88;
	st.global.u64 	[%rd33+-3072], %rd34;
	st.global.u64 	[%rd33+-2048], %rd36;
	st.global.u64 	[%rd33+-1024], %rd38;
	st.global.u64 	[%rd33], %rd30;
	st.global.u64 	[%rd33+1024], %rd28;
	st.global.u64 	[%rd33+2048], %rd26;
	st.global.u64 	[%rd33+3072], %rd24;
	add.s32 	%r100, %r100, 8;
	add.s64 	%rd89, %rd89, 8192;
	add.s64 	%rd88, %rd88, 1024;
	add.s32 	%r99, %r99, 1024;
	add.s32 	%r98, %r98, 1024;
	add.s32 	%r97, %r97, 1024;
	add.s32 	%r96, %r96, 1024;
	add.s32 	%r95, %r95, 1024;
	add.s32 	%r94, %r94, 1024;
	add.s32 	%r93, %r93, 1024;
	setp.eq.s32 	%p4, %r100, 0;
	@%p4 bra 	$L__BB3_5;
	bra.uni 	$L__BB3_4;
$L__BB3_5:
	ld.param.u32 	%r86, [_ZN3cub18CUB_300001_SM_10006detail9transform16transform_kernelINS2_10policy_hubILb1EN4cuda3std3__45tupleIJN6thrust24THRUST_300001_SM_1000_NS17counting_iteratorIlNSA_11use_defaultESC_SC_EEEEEE10policy1000EiNS7_10__identityENSA_6detail15normal_iteratorINSA_7pointerIlNSA_8cuda_cub3tagENSA_16tagged_referenceIlSM_EESC_EEEEJSD_EEEvT0_iT1_T2_DpNS2_10kernel_argIT3_EE_param_1];
	and.b32  	%r44, %r86, 7;
	setp.eq.s32 	%p5, %r44, 0;
	@%p5 bra 	$L__BB3_35;
	ld.param.u32 	%r87, [_ZN3cub18CUB_300001_SM_10006detail9transform16transform_kernelINS2_10policy_hubILb1EN4cuda3std3__45tupleIJN6thrust24THRUST_300001_SM_1000_NS17counting_iteratorIlNSA_11use_defaultESC_SC_EEEEEE10policy1000EiNS7_10__identityENSA_6detail15normal_iteratorINSA_7pointerIlNSA_8cuda_cub3tagENSA_16tagged_referenceIlSM_EESC_EEEEJSD_EEEvT0_iT1_T2_DpNS2_10kernel_argIT3_EE_param_1];
	mov.u32 	%r62, %ctaid.x;
	mul.lo.s32 	%r63, %r87, %r62;
	shl.b32 	%r64, %r63, 7;
	cvt.s64.s32 	%rd39, %r64;
	add.s64 	%rd12, %rd13, %rd39;
	mov.u32 	%r45, %tid.x;
	and.b32  	%r46, %r87, 3;
	setp.lt.u32 	%p6, %r44, 4;
	@%p6 bra 	$L__BB3_8;
	shl.b32 	%r65, %r105, 7;
	add.s32 	%r66, %r65, %r45;
	cvt.s64.s32 	%rd40, %r66;
	add.s64 	%rd41, %rd12, %rd40;
	mul.wide.s32 	%rd42, %r66, 8;
	add.s64 	%rd43, %rd4, %rd42;
	st.global.u64 	[%rd43], %rd41;
	add.s32 	%r67, %r66, 128;
	cvt.s64.s32 	%rd44, %r67;
	add.s64 	%rd45, %rd12, %rd44;
	st.global.u64 	[%rd43+1024], %rd45;
	add.s32 	%r68, %r66, 256;
	cvt.s64.s32 	%rd46, %r68;
	add.s64 	%rd47, %rd12, %rd46;
	st.global.u64 	[%rd43+2048], %rd47;
	add.s32 	%r69, %r66, 384;
	cvt.s64.s32 	%rd48, %r69;
	add.s64 	%rd49, %rd12, %rd48;
	st.global.u64 	[%rd43+3072], %rd49;
	add.s32 	%r105, %r105, 4;
$L__BB3_8:
	setp.eq.s32 	%p7, %r46, 0;
	@%p7 bra 	$L__BB3_35;
	setp.eq.s32 	%p8, %r46, 1;
	@%p8 bra 	$L__BB3_11;
	shl.b32 	%r70, %r105, 7;
	add.s32 	%r71, %r70, %r45;
	cvt.s64.s32 	%rd50, %r71;
	add.s64 	%rd51, %rd12, %rd50;
	mul.wide.s32 	%rd52, %r71, 8;
	add.s64 	%rd53, %rd4, %rd52;
	st.global.u64 	[%rd53], %rd51;
	add.s32 	%r72, %r71, 128;
	cvt.s64.s32 	%rd54, %r72;
	add.s64 	%rd55, %rd12, %rd54;
	st.global.u64 	[%rd53+1024], %rd55;
	add.s32 	%r105, %r105, 2;
$L__BB3_11:
	ld.param.u32 	%r88, [_ZN3cub18CUB_300001_SM_10006detail9transform16transform_kernelINS2_10policy_hubILb1EN4cuda3std3__45tupleIJN6thrust24THRUST_300001_SM_1000_NS17counting_iteratorIlNSA_11use_defaultESC_SC_EEEEEE10policy1000EiNS7_10__identityENSA_6detail15normal_iteratorINSA_7pointerIlNSA_8cuda_cub3tagENSA_16tagged_referenceIlSM_EESC_EEEEJSD_EEEvT0_iT1_T2_DpNS2_10kernel_argIT3_EE_param_1];
	and.b32  	%r73, %r88, 1;
	setp.eq.b32 	%p9, %r73, 1;
	not.pred 	%p10, %p9;
	@%p10 bra 	$L__BB3_35;
	shl.b32 	%r74, %r105, 7;
	add.s32 	%r75, %r74, %r45;
	cvt.s64.s32 	%rd56, %r75;
	add.s64 	%rd57, %rd12, %rd56;
	mul.wide.s32 	%rd58, %r75, 8;
	add.s64 	%rd59, %rd4, %rd58;
	st.global.u64 	[%rd59], %rd57;
	bra.uni 	$L__BB3_35;
$L__BB3_13:
	ld.param.u32 	%r89, [_ZN3cub18CUB_300001_SM_10006detail9transform16transform_kernelINS2_10policy_hubILb1EN4cuda3std3__45tupleIJN6thrust24THRUST_300001_SM_1000_NS17counting_iteratorIlNSA_11use_defaultESC_SC_EEEEEE10policy1000EiNS7_10__identityENSA_6detail15normal_iteratorINSA_7pointerIlNSA_8cuda_cub3tagENSA_16tagged_referenceIlSM_EESC_EEEEJSD_EEEvT0_iT1_T2_DpNS2_10kernel_argIT3_EE_param_1];
	setp.lt.s32 	%p11, %r89, 1;
	@%p11 bra 	$L__BB3_35;
	ld.param.u32 	%r90, [_ZN3cub18CUB_300001_SM_10006detail9transform16transform_kernelINS2_10policy_hubILb1EN4cuda3std3__45tupleIJN6thrust24THRUST_300001_SM_1000_NS17counting_iteratorIlNSA_11use_defaultESC_SC_EEEEEE10policy1000EiNS7_10__identityENSA_6detail15normal_iteratorINSA_7pointerIlNSA_8cuda_cub3tagENSA_16tagged_referenceIlSM_EESC_EEEEJSD_EEEvT0_iT1_T2_DpNS2_10kernel_argIT3_EE_param_1];
	mov.u32 	%r11, %tid.x;
	and.b32  	%r12, %r90, 3;
	setp.lt.u32 	%p12, %r90, 4;
	mov.b32 	%r102, 0;
	@%p12 bra 	$L__BB3_25;
	ld.param.u32 	%r91, [_ZN3cub18CUB_300001_SM_10006detail9transform16transform_kernelINS2_10policy_hubILb1EN4cuda3std3__45tupleIJN6thrust24THRUST_300001_SM_1000_NS17counting_iteratorIlNSA_11use_defaultESC_SC_EEEEEE10policy1000EiNS7_10__identityENSA_6detail15normal_iteratorINSA_7pointerIlNSA_8cuda_cub3tagENSA_16tagged_referenceIlSM_EESC_EEEEJSD_EEEvT0_iT1_T2_DpNS2_10kernel_argIT3_EE_param_1];
	and.b32  	%r102, %r91, 2147483644;
	mov.b32 	%r101, 0;
$L__BB3_16:
	.pragma "nounroll";
	shl.b32 	%r78, %r101, 7;
	add.s32 	%r32, %r78, %r11;
	setp.ge.s32 	%p13, %r32, %r1;
	@%p13 bra 	$L__BB3_18;
	cvt.s64.s32 	%rd60, %r32;
	add.s64 	%rd61, %rd3, %rd60;
	mul.wide.s32 	%rd62, %r32, 8;
	add.s64 	%rd63, %rd4, %rd62;
	st.global.u64 	[%rd63], %rd61;
$L__BB3_18:
	add.s32 	%r33, %r32, 128;
	setp.ge.s32 	%p14, %r33, %r1;
	@%p14 bra 	$L__BB3_20;
	cvt.s64.s32 	%rd64, %r33;
	add.s64 	%rd65, %rd3, %rd64;
	mul.wide.s32 	%rd66, %r33, 8;
	add.s64 	%rd67, %rd4, %rd66;
	st.global.u64 	[%rd67], %rd65;
$L__BB3_20:
	add.s32 	%r34, %r32, 256;
	setp.ge.s32 	%p15, %r34, %r1;
	@%p15 bra 	$L__BB3_22;
	cvt.s64.s32 	%rd68, %r34;
	add.s64 	%rd69, %rd3, %rd68;
	mul.wide.s32 	%rd70, %r34, 8;
	add.s64 	%rd71, %rd4, %rd70;
	st.global.u64 	[%rd71], %rd69;
$L__BB3_22:
	add.s32 	%r35, %r32, 384;
	setp.ge.s32 	%p16, %r35, %r1;
	@%p16 bra 	$L__BB3_24;
	cvt.s64.s32 	%rd72, %r35;
	add.s64 	%rd73, %rd3, %rd72;
	mul.wide.s32 	%rd74, %r35, 8;
	add.s64 	%rd75, %rd4, %rd74;
	st.global.u64 	[%rd75], %rd73;
$L__BB3_24:
	add.s32 	%r101, %r101, 4;
	setp.ne.s32 	%p17, %r101, %r102;
	@%p17 bra 	$L__BB3_16;
$L__BB3_25:
	setp.eq.s32 	%p18, %r12, 0;
	@%p18 bra 	$L__BB3_35;
	setp.eq.s32 	%p19, %r12, 1;
	@%p19 bra 	$L__BB3_32;
	shl.b32 	%r79, %r102, 7;
	add.s32 	%r38, %r79, %r11;
	setp.ge.s32 	%p20, %r38, %r1;
	@%p20 bra 	$L__BB3_29;
	cvt.s64.s32 	%rd76, %r38;
	add.s64 	%rd77, %rd3, %rd76;
	mul.wide.s32 	%rd78, %r38, 8;
	add.s64 	%rd79, %rd4, %rd78;
	st.global.u64 	[%rd79], %rd77;
$L__BB3_29:
	add.s32 	%r39, %r38, 128;
	setp.ge.s32 	%p21, %r39, %r1;
	@%p21 bra 	$L__BB3_31;
	cvt.s64.s32 	%rd80, %r39;
	add.s64 	%rd81, %rd3, %rd80;
	mul.wide.s32 	%rd82, %r39, 8;
	add.s64 	%rd83, %rd4, %rd82;
	st.global.u64 	[%rd83], %rd81;
$L__BB3_31:
	add.s32 	%r102, %r102, 2;
$L__BB3_32:
	ld.param.u32 	%r92, [_ZN3cub18CUB_300001_SM_10006detail9transform16transform_kernelINS2_10policy_hubILb1EN4cuda3std3__45tupleIJN6thrust24THRUST_300001_SM_1000_NS17counting_iteratorIlNSA_11use_defaultESC_SC_EEEEEE10policy1000EiNS7_10__identityENSA_6detail15normal_iteratorINSA_7pointerIlNSA_8cuda_cub3tagENSA_16tagged_referenceIlSM_EESC_EEEEJSD_EEEvT0_iT1_T2_DpNS2_10kernel_argIT3_EE_param_1];
	and.b32  	%r80, %r92, 1;
	setp.eq.b32 	%p22, %r80, 1;
	not.pred 	%p23, %p22;
	@%p23 bra 	$L__BB3_35;
	shl.b32 	%r81, %r102, 7;
	add.s32 	%r42, %r81, %r11;
	setp.ge.s32 	%p24, %r42, %r1;
	@%p24 bra 	$L__BB3_35;
	cvt.s64.s32 	%rd84, %r42;
	add.s64 	%rd85, %rd3, %rd84;
	mul.wide.s32 	%rd86, %r42, 8;
	add.s64 	%rd87, %rd4, %rd86;
	st.global.u64 	[%rd87], %rd85;
$L__BB3_35:
	ret;

}
	// .globl	_ZN3cub18CUB_300001_SM_10006detail9transform16transform_kernelINS2_10policy_hubILb1EN4cuda3std3__45tupleIJN6thrust24THRUST_300001_SM_1000_NS17counting_iteratorIlNSA_11use_defaultESC_SC_EEEEEE10policy1000ElNS7_10__identityENSA_6detail15normal_iteratorINSA_7pointerIlNSA_8cuda_cub3tagENSA_16tagged_referenceIlSM_EESC_EEEEJSD_EEEvT0_iT1_T2_DpNS2_10kernel_argIT3_EE
.visible .entry _ZN3cub18CUB_300001_SM_10006detail9transform16transform_kernelINS2_10policy_hubILb1EN4cuda3std3__45tupleIJN6thrust24THRUST_300001_SM_1000_NS17counting_iteratorIlNSA_11use_defaultESC_SC_EEEEEE10policy1000ElNS7_10__identityENSA_6detail15normal_iteratorINSA_7pointerIlNSA_8cuda_cub3tagENSA_16tagged_referenceIlSM_EESC_EEEEJSD_EEEvT0_iT1_T2_DpNS2_10kernel_argIT3_EE(
	.param .u64 _ZN3cub18CUB_300001_SM_10006detail9transform16transform_kernelINS2_10policy_hubILb1EN4cuda3std3__45tupleIJN6thrust24THRUST_300001_SM_1000_NS17counting_iteratorIlNSA_11use_defaultESC_SC_EEEEEE10policy1000ElNS7_10__identityENSA_6detail15normal_iteratorINSA_7pointerIlNSA_8cuda_cub3tagENSA_16tagged_referenceIlSM_EESC_EEEEJSD_EEEvT0_iT1_T2_DpNS2_10kernel_argIT3_EE_param_0,
	.param .u32 _ZN3cub18CUB_300001_SM_10006detail9transform16transform_kernelINS2_10policy_hubILb1EN4cuda3std3__45tupleIJN6thrust24THRUST_300001_SM_1000_NS17counting_iteratorIlNSA_11use_defaultESC_SC_EEEEEE10policy1000ElNS7_10__identityENSA_6detail15normal_iteratorINSA_7pointerIlNSA_8cuda_cub3tagENSA_16tagged_referenceIlSM_EESC_EEEEJSD_EEEvT0_iT1_T2_DpNS2_10kernel_argIT3_EE_param_1,
	.param .align 1 .b8 _ZN3cub18CUB_300001_SM_10006detail9transform16transform_kernelINS2_10policy_hubILb1EN4cuda3std3__45tupleIJN6thrust24THRUST_300001_SM_1000_NS17counting_iteratorIlNSA_11use_defaultESC_SC_EEEEEE10policy1000ElNS7_10__identityENSA_6detail15normal_iteratorINSA_7pointerIlNSA_8cuda_cub3tagENSA_16tagged_referenceIlSM_EESC_EEEEJSD_EEEvT0_iT1_T2_DpNS2_10kernel_argIT3_EE_param_2[1],
	.param .align 8 .b8 _ZN3cub18CUB_300001_SM_10006detail9transform16transform_kernelINS2_10policy_hubILb1EN4cuda3std3__45tupleIJN6thrust24THRUST_300001_SM_1000_NS17counting_iteratorIlNSA_11use_defaultESC_SC_EEEEEE10policy1000ElNS7_10__identityENSA_6detail15normal_iteratorINSA_7pointerIlNSA_8cuda_cub3tagENSA_16tagged_referenceIlSM_EESC_EEEEJSD_EEEvT0_iT1_T2_DpNS2_10kernel_argIT3_EE_param_3[8],
	.param .align 8 .b8 _ZN3cub18CUB_300001_SM_10006detail9transform16transform_kernelINS2_10policy_hubILb1EN4cuda3std3__45tupleIJN6thrust24THRUST_300001_SM_1000_NS17counting_iteratorIlNSA_11use_defaultESC_SC_EEEEEE10policy1000ElNS7_10__identityENSA_6detail15normal_iteratorINSA_7pointerIlNSA_8cuda_cub3tagENSA_16tagged_referenceIlSM_EESC_EEEEJSD_EEEvT0_iT1_T2_DpNS2_10kernel_argIT3_EE_param_4[16]
)
.maxntid 128
{
	.reg .pred 	%p<25>;
	.reg .b32 	%r<102>;
	.reg .b64 	%rd<97>;

	ld.param.u64 	%rd13, [_ZN3cub18CUB_300001_SM_10006detail9transform16transform_kernelINS2_10policy_hubILb1EN4cuda3std3__45tupleIJN6thrust24THRUST_300001_SM_1000_NS17counting_iteratorIlNSA_11use_defaultESC_SC_EEEEEE10policy1000ElNS7_10__identityENSA_6detail15normal_iteratorINSA_7pointerIlNSA_8cuda_cub3tagENSA_16tagged_referenceIlSM_EESC_EEEEJSD_EEEvT0_iT1_T2_DpNS2_10kernel_argIT3_EE_param_4];
	ld.param.u64 	%rd15, [_ZN3cub18CUB_300001_SM_10006detail9transform16transform_kernelINS2_10policy_hubILb1EN4cuda3std3__45tupleIJN6thrust24THRUST_300001_SM_1000_NS17counting_iteratorIlNSA_11use_defaultESC_SC_EEEEEE10policy1000ElNS7_10__identityENSA_6detail15normal_iteratorINSA_7pointerIlNSA_8cuda_cub3tagENSA_16tagged_referenceIlSM_EESC_EEEEJSD_EEEvT0_iT1_T2_DpNS2_10kernel_argIT3_EE_param_0];
	ld.param.u64 	%rd16, [_ZN3cub18CUB_300001_SM_10006detail9transform16transform_kernelINS2_10policy_hubILb1EN4cuda3std3__45tupleIJN6thrust24THRUST_300001_SM_1000_NS17counting_iteratorIlNSA_11use_defaultESC_SC_EEEEEE10policy1000ElNS7_10__identityENSA_6detail15normal_iteratorINSA_7pointerIlNSA_8cuda_cub3tagENSA_16tagged_referenceIlSM_EESC_EEEEJSD_EEEvT0_iT1_T2_DpNS2_10kernel_argIT3_EE_param_3];
	ld.param.u32 	%r51, [_ZN3cub18CUB_300001_SM_10006detail9transform16transform_kernelINS2_10policy_hubILb1EN4cuda3std3__45tupleIJN6thrust24THRUST_300001_SM_1000_NS17counting_iteratorIlNSA_11use_defaultESC_SC_EEEEEE10policy1000ElNS7_10__identityENSA_6detail15normal_iteratorINSA_7pointerIlNSA_8cuda_cub3tagENSA_16tagged_referenceIlSM_EESC_EEEEJSD_EEEvT0_iT1_T2_DpNS2_10kernel_argIT3_EE_param_1];
	cvta.to.global.u64 	%rd1, %rd16;
	shl.b32 	%r52, %r51, 7;
	mov.u32 	%r53, %ctaid.x;
	cvt.u64.u32 	%rd17, %r53;
	cvt.s64.s32 	%rd18, %r52;
	mul.lo.s64 	%rd2, %rd18, %rd17;
	sub.s64 	%rd19, %rd15, %rd2;
	min.s64 	%rd20, %rd19, %rd18;
	cvt.u32.u64 	%r1, %rd20;
	add.s64 	%rd3, %rd13, %rd2;
	shl.b64 	%rd21, %rd2, 3;
	add.s64 	%rd4, %rd1, %rd21;
	setp.eq.s32 	%p1, %r52, %r1;
	@%p1 bra 	$L__BB4_23;
	ld.param.u32 	%r77, [_ZN3cub18CUB_300001_SM_10006detail9transform16transform_kernelINS2_10policy_hubILb1EN4cuda3std3__45tupleIJN6thrust24THRUST_300001_SM_1000_NS17counting_iteratorIlNSA_11use_defaultESC_SC_EEEEEE10policy1000ElNS7_10__identityENSA_6detail15normal_iteratorINSA_7pointerIlNSA_8cuda_cub3tagENSA_16tagged_referenceIlSM_EESC_EEEEJSD_EEEvT0_iT1_T2_DpNS2_10kernel_argIT3_EE_param_1];
	setp.lt.s32 	%p2, %r77, 1;
	@%p2 bra 	$L__BB4_35;
	ld.param.u32 	%r78, [_ZN3cub18CUB_300001_SM_10006detail9transform16transform_kernelINS2_10policy_hubILb1EN4cuda3std3__45tupleIJN6thrust24THRUST_300001_SM_1000_NS17counting_iteratorIlNSA_11use_defaultESC_SC_EEEEEE10policy1000ElNS7_10__identityENSA_6detail15normal_iteratorINSA_7pointerIlNSA_8cuda_cub3tagENSA_16tagged_referenceIlSM_EESC_EEEEJSD_EEEvT0_iT1_T2_DpNS2_10kernel_argIT3_EE_param_1];
	mov.u32 	%r2, %tid.x;
	and.b32  	%r3, %r78, 3;
	setp.lt.u32 	%p3, %r78, 4;
	mov.b32 	%r100, 0;
	@%p3 bra 	$L__BB4_13;
	ld.param.u32 	%r79, [_ZN3cub18CUB_300001_SM_10006detail9transform16transform_kernelINS2_10policy_hubILb1EN4cuda3std3__45tupleIJN6thrust24THRUST_300001_SM_1000_NS17counting_iteratorIlNSA_11use_defaultESC_SC_EEEEEE10policy1000ElNS7_10__identityENSA_6detail15normal_iteratorINSA_7pointerIlNSA_8cuda_cub3tagENSA_16tagged_referenceIlSM_EESC_EEEEJSD_EEEvT0_iT1_T2_DpNS2_10kernel_argIT3_EE_param_1];
	and.b32  	%r100, %r79, 2147483644;
	mov.b32 	%r96, 0;
$L__BB4_4:
	.pragma "nounroll";
	shl.b32 	%r56, %r96, 7;
	add.s32 	%r32, %r56, %r2;
	setp.ge.s32 	%p4, %r32, %r1;
	@%p4 bra 	$L__BB4_6;
	cvt.s64.s32 	%rd22, %r32;
	add.s64 	%rd23, %rd3, %rd22;
	mul.wide.s32 	%rd24, %r32, 8;
	add.s64 	%rd25, %rd4, %rd24;
	st.global.u64 	[%rd25], %rd23;
$L__BB4_6:
	add.s32 	%r33, %r32, 128;
	setp.ge.s32 	%p5, %r33, %r1;
	@%p5 bra 	$L__BB4_8;
	cvt.s64.s32 	%rd26, %r33;
	add.s64 	%rd27, %rd3, %rd26;
	mul.wide.s32 	%rd28, %r33, 8;
	add.s64 	%rd29, %rd4, %rd28;
	st.global.u64 	[%rd29], %rd27;
$L__BB4_8:
	add.s32 	%r34, %r32, 256;
	setp.ge.s32 	%p6, %r34, %r1;
	@%p6 bra 	$L__BB4_10;
	cvt.s64.s32 	%rd30, %r34;
	add.s64 	%rd31, %rd3, %rd30;
	mul.wide.s32 	%rd32, %r34, 8;
	add.s64 	%rd33, %rd4, %rd32;
	st.global.u64 	[%rd33], %rd31;
$L__BB4_10:
	add.s32 	%r35, %r32, 384;
	setp.ge.s32 	%p7, %r35, %r1;
	@%p7 bra 	$L__BB4_12;
	cvt.s64.s32 	%rd34, %r35;
	add.s64 	%rd35, %rd3, %rd34;
	mul.wide.s32 	%rd36, %r35, 8;
	add.s64 	%rd37, %rd4, %rd36;
	st.global.u64 	[%rd37], %rd35;
$L__BB4_12:
	add.s32 	%r96, %r96, 4;
	setp.eq.s32 	%p8, %r96, %r100;
	@%p8 bra 	$L__BB4_13;
	bra.uni 	$L__BB4_4;
$L__BB4_13:
	setp.eq.s32 	%p9, %r3, 0;
	@%p9 bra 	$L__BB4_35;
	setp.eq.s32 	%p10, %r3, 1;
	@%p10 bra 	$L__BB4_20;
	shl.b32 	%r57, %r100, 7;
	add.s32 	%r46, %r57, %r2;
	setp.ge.s32 	%p11, %r46, %r1;
	@%p11 bra 	$L__BB4_17;
	cvt.s64.s32 	%rd38, %r46;
	add.s64 	%rd39, %rd3, %rd38;
	mul.wide.s32 	%rd40, %r46, 8;
	add.s64 	%rd41, %rd4, %rd40;
	st.global.u64 	[%rd41], %rd39;
$L__BB4_17:
	add.s32 	%r47, %r46, 128;
	setp.ge.s32 	%p12, %r47, %r1;
	@%p12 bra 	$L__BB4_19;
	cvt.s64.s32 	%rd42, %r47;
	add.s64 	%rd43, %rd3, %rd42;
	mul.wide.s32 	%rd44, %r47, 8;
	add.s64 	%rd45, %rd4, %rd44;
	st.global.u64 	[%rd45], %rd43;
$L__BB4_19:
	add.s32 	%r100, %r100, 2;
$L__BB4_20:
	ld.param.u32 	%r80, [_ZN3cub18CUB_300001_SM_10006detail9transform16transform_kernelINS2_10policy_hubILb1EN4cuda3std3__45tupleIJN6thrust24THRUST_300001_SM_1000_NS17counting_iteratorIlNSA_11use_defaultESC_SC_EEEEEE10policy1000ElNS7_10__identityENSA_6detail15normal_iteratorINSA_7pointerIlNSA_8cuda_cub3tagENSA_16tagged_referenceIlSM_EESC_EEEEJSD_EEEvT0_iT1_T2_DpNS2_10kernel_argIT3_EE_param_1];
	and.b32  	%r58, %r80, 1;
	setp.eq.b32 	%p13, %r58, 1;
	not.pred 	%p14, %p13;
	@%p14 bra 	$L__BB4_35;
	shl.b32 	%r59, %r100, 7;
	add.s32 	%r50, %r59, %r2;
	setp.ge.s32 	%p15, %r50, %r1;
	@%p15 bra 	$L__BB4_35;
	cvt.s64.s32 	%rd46, %r50;
	add.s64 	%rd47, %rd3, %rd46;
	mul.wide.s32 	%rd48, %r50, 8;
	add.s64 	%rd49, %rd4, %rd48;
	st.global.u64 	[%rd49], %rd47;
	bra.uni 	$L__BB4_35;
$L__BB4_23:
	ld.param.u32 	%r81, [_ZN3cub18CUB_300001_SM_10006detail9transform16transform_kernelINS2_10policy_hubILb1EN4cuda3std3__45tupleIJN6thrust24THRUST_300001_SM_1000_NS17counting_iteratorIlNSA_11use_defaultESC_SC_EEEEEE10policy1000ElNS7_10__identityENSA_6detail15normal_iteratorINSA_7pointerIlNSA_8cuda_cub3tagENSA_16tagged_referenceIlSM_EESC_EEEEJSD_EEEvT0_iT1_T2_DpNS2_10kernel_argIT3_EE_param_1];
	setp.lt.s32 	%p16, %r81, 1;
	@%p16 bra 	$L__BB4_35;
	ld.param.u32 	%r82, [_ZN3cub18CUB_300001_SM_10006detail9transform16transform_kernelINS2_10policy_hubILb1EN4cuda3std3__45tupleIJN6thrust24THRUST_300001_SM_1000_NS17counting_iteratorIlNSA_11use_defaultESC_SC_EEEEEE10policy1000ElNS7_10__identityENSA_6detail15normal_iteratorINSA_7pointerIlNSA_8cuda_cub3tagENSA_16tagged_referenceIlSM_EESC_EEEEJSD_EEEvT0_iT1_T2_DpNS2_10kernel_argIT3_EE_param_1];
	mov.u32 	%r5, %tid.x;
	setp.lt.u32 	%p17, %r82, 8;
	mov.b32 	%r98, 0;
	@%p17 bra 	$L__BB4_27;
	ld.param.u32 	%r83, [_ZN3cub18CUB_300001_SM_10006detail9transform16transform_kernelINS2_10policy_hubILb1EN4cuda3std3__45tupleIJN6thrust24THRUST_300001_SM_1000_NS17counting_iteratorIlNSA_11use_defaultESC_SC_EEEEEE10policy1000ElNS7_10__identityENSA_6detail15normal_iteratorINSA_7pointerIlNSA_8cuda_cub3tagENSA_16tagged_referenceIlSM_EESC_EEEEJSD_EEEvT0_iT1_T2_DpNS2_10kernel_argIT3_EE_param_1];
	and.b32  	%r61, %r83, 2147483640;
	neg.s32 	%r95, %r61;
	cvt.u64.u32 	%rd51, %r5;
	mul.wide.u32 	%rd52, %r5, 8;
	add.s64 	%rd53, %rd21, %rd1;
	add.s64 	%rd96, %rd53, %rd52;
	add.s64 	%rd95, %rd3, %rd51;
	add.s32 	%r94, %r5, 896;
	add.s32 	%r93, %r5, 768;
	add.s32 	%r92, %r5, 640;
	add.s32 	%r91, %r5, 512;
	add.s64 	%rd7, %rd53, 3072;
	add.s32 	%r90, %r5, 128;
	add.s32 	%r89, %r5, 256;
	add.s32 	%r88, %r5, 384;
$L__BB4_26:
	.pragma "nounroll";
	ld.param.u32 	%r84, [_ZN3cub18CUB_300001_SM_10006detail9transform16transform_kernelINS2_10policy_hubILb1EN4cuda3std3__45tupleIJN6thrust24THRUST_300001_SM_1000_NS17counting_iteratorIlNSA_11use_defaultESC_SC_EEEEEE10policy1000ElNS7_10__identityENSA_6detail15normal_iteratorINSA_7pointerIlNSA_8cuda_cub3tagENSA_16tagged_referenceIlSM_EESC_EEEEJSD_EEEvT0_iT1_T2_DpNS2_10kernel_argIT3_EE_param_1];
	and.b32  	%r98, %r84, 2147483640;
	cvt.s64.s32 	%rd54, %r94;
	shl.b32 	%r62, %r84, 7;
	cvt.s64.s32 	%rd55, %r62;
	mov.u32 	%r63, %ctaid.x;
	cvt.u64.u32 	%rd56, %r63;
	mad.lo.s64 	%rd57, %rd55, %rd56, %rd13;
	add.s64 	%rd58, %rd57, %rd54;
	cvt.s64.s32 	%rd59, %r93;
	add.s64 	%rd60, %rd57, %rd59;
	cvt.s64.s32 	%rd61, %r92;
	add.s64 	%rd62, %rd57, %rd61;
	cvt.s64.s32 	%rd63, %r91;
	add.s64 	%rd64, %rd57, %rd63;
	cvt.s64.s32 	%rd65, %r90;
	mul.wide.s32 	%rd66, %r90, 8;
	add.s64 	%rd67, %rd7, %rd66;
	add.s64 	%rd68, %rd57, %rd65;
	cvt.s64.s32 	%rd69, %r89;
	add.s64 	%rd70, %rd57, %rd69;
	cvt.s64.s32 	%rd71, %r88;
	add.s64 	%rd72, %rd57, %rd71;
	st.global.u64 	[%rd96], %rd95;
	st.global.u64 	[%rd67+-3072], %rd68;
	st.global.u64 	[%rd67+-2048], %rd70;
	st.global.u64 	[%rd67+-1024], %rd72;
	st.global.u64 	[%rd67], %rd64;
	st.global.u64 	[%rd67+1024], %rd62;
	st.global.u64 	[%rd67+2048], %rd60;
	st.global.u64 	[%rd67+3072], %rd58;
	add.s32 	%r95, %r95, 8;
	add.s64 	%rd96, %rd96, 8192;
	add.s64 	%rd95, %rd95, 1024;
	add.s32 	%r94, %r94, 1024;
	add.s32 	%r93, %r93, 1024;
	add.s32 	%r92, %r92, 1024;
	add.s32 	%r91, %r91, 1024;
	add.s32 	%r90, %r90, 1024;
	add.s32 	%r89, %r89, 1024;
	add.s32 	%r88, %r88, 1024;
	setp.eq.s32 	%p18, %r95, 0;
	@%p18 bra 	$L__BB4_27;
	bra.uni 	$L__BB4_26;
$L__BB4_27:
	ld.param.u32 	%r85, [_ZN3cub18CUB_300001_SM_10006detail9transform16transform_kernelINS2_10policy_hubILb1EN4cuda3std3__45tupleIJN6thrust24THRUST_300001_SM_1000_NS17counting_iteratorIlNSA_11use_defaultESC_SC_EEEEEE10policy1000ElNS7_10__identityENSA_6detail15normal_iteratorINSA_7pointerIlNSA_8cuda_cub3tagENSA_16tagged_referenceIlSM_EESC_EEEEJSD_EEEvT0_iT1_T2_DpNS2_10kernel_argIT3_EE_param_1];
	and.b32  	%r38, %r85, 7;
	setp.eq.s32 	%p19, %r38, 0;
	@%p19 bra 	$L__BB4_35;
	ld.param.u32 	%r86, [_ZN3cub18CUB_300001_SM_10006detail9transform16transform_kernelINS2_10policy_hubILb1EN4cuda3std3__45tupleIJN6thrust24THRUST_300001_SM_1000_NS17counting_iteratorIlNSA_11use_defaultESC_SC_EEEEEE10policy1000ElNS7_10__identityENSA_6detail15normal_iteratorINSA_7pointerIlNSA_8cuda_cub3tagENSA_16tagged_referenceIlSM_EESC_EEEEJSD_EEEvT0_iT1_T2_DpNS2_10kernel_argIT3_EE_param_1];
	shl.b32 	%r64, %r86, 7;
	cvt.s64.s32 	%rd73, %r64;
	mov.u32 	%r65, %ctaid.x;
	cvt.u64.u32 	%rd74, %r65;
	mad.lo.s64 	%rd12, %rd73, %rd74, %rd13;
	mov.u32 	%r39, %tid.x;
	and.b32  	%r40, %r86, 3;
	setp.lt.u32 	%p20, %r38, 4;
	@%p20 bra 	$L__BB4_30;
	shl.b32 	%r66, %r98, 7;
	add.s32 	%r67, %r66, %r39;
	cvt.s64.s32 	%rd75, %r67;
	add.s64 	%rd76, %rd12, %rd75;
	mul.wide.s32 	%rd77, %r67, 8;
	add.s64 	%rd78, %rd4, %rd77;
	st.global.u64 	[%rd78], %rd76;
	add.s32 	%r68, %r67, 128;
	cvt.s64.s32 	%rd79, %r68;
	add.s64 	%rd80, %rd12, %rd79;
	st.global.u64 	[%rd78+1024], %rd80;
	add.s32 	%r69, %r67, 256;
	cvt.s64.s32 	%rd81, %r69;
	add.s64 	%rd82, %rd12, %rd81;
	st.global.u64 	[%rd78+2048], %rd82;
	add.s32 	%r70, %r67, 384;
	cvt.s64.s32 	%rd83, %r70;
	add.s64 	%rd84, %rd12, %rd83;
	st.global.u64 	[%rd78+3072], %rd84;
	add.s32 	%r98, %r98, 4;
$L__BB4_30:
	setp.eq.s32 	%p21, %r40, 0;
	@%p21 bra 	$L__BB4_35;
	setp.eq.s32 	%p22, %r40, 1;
	@%p22 bra 	$L__BB4_33;
	shl.b32 	%r71, %r98, 7;
	add.s32 	%r72, %r71, %r39;
	cvt.s64.s32 	%rd85, %r72;
	add.s64 	%rd86, %rd12, %rd85;
	mul.wide.s32 	%rd87, %r72, 8;
	add.s64 	%rd88, %rd4, %rd87;
	st.global.u64 	[%rd88], %rd86;
	add.s32 	%r73, %r72, 128;
	cvt.s64.s32 	%rd89, %r73;
	add.s64 	%rd90, %rd12, %rd89;
	st.global.u64 	[%rd88+1024], %rd90;
	add.s32 	%r98, %r98, 2;
$L__BB4_33:
	ld.param.u32 	%r87, [_ZN3cub18CUB_300001_SM_10006detail9transform16transform_kernelINS2_10policy_hubILb1EN4cuda3std3__45tupleIJN6thrust24THRUST_300001_SM_1000_NS17counting_iteratorIlNSA_11use_defaultESC_SC_EEEEEE10policy1000ElNS7_10__identityENSA_6detail15normal_iteratorINSA_7pointerIlNSA_8cuda_cub3tagENSA_16tagged_referenceIlSM_EESC_EEEEJSD_EEEvT0_iT1_T2_DpNS2_10kernel_argIT3_EE_param_1];
	and.b32  	%r74, %r87, 1;
	setp.eq.b32 	%p23, %r74, 1;
	not.pred 	%p24, %p23;
	@%p24 bra 	$L__BB4_35;
	shl.b32 	%r75, %r98, 7;
	add.s32 	%r76, %r75, %r39;
	cvt.s64.s32 	%rd91, %r76;
	add.s64 	%rd92, %rd12, %rd91;
	mul.wide.s32 	%rd93, %r76, 8;
	add.s64 	%rd94, %rd4, %rd93;
	st.global.u64 	[%rd94], %rd92;
$L__BB4_35:
	ret;

}
	// .globl	_ZN3cub18CUB_300001_SM_10006detail4scan20DeviceScanInitKernelINS0_13ScanTileStateIlLb1EEEEEvT_i
.visible .entry _ZN3cub18CUB_300001_SM_10006detail4scan20DeviceScanInitKernelINS0_13ScanTileStateIlLb1EEEEEvT_i(
	.param .align 8 .b8 _ZN3cub18CUB_300001_SM_10006detail4scan20DeviceScanInitKernelINS0_13ScanTileStateIlLb1EEEEEvT_i_param_0[8],
	.param .u32 _ZN3cub18CUB_300001_SM_10006detail4scan20DeviceScanInitKernelINS0_13ScanTileStateIlLb1EEEEEvT_i_param_1
)
{
	.reg .pred 	%p<5>;
	.reg .b32 	%r<7>;
	.reg .b64 	%rd<10>;

	ld.param.u64 	%rd2, [_ZN3cub18CUB_300001_SM_10006detail4scan20DeviceScanInitKernelINS0_13ScanTileStateIlLb1EEEEEvT_i_param_0];
	ld.param.u32 	%r4, [_ZN3cub18CUB_300001_SM_10006detail4scan20DeviceScanInitKernelINS0_13ScanTileStateIlLb1EEEEEvT_i_param_1];
	cvta.to.global.u64 	%rd1, %rd2;
	mov.u32 	%r1, %ctaid.x;
	mov.u32 	%r5, %ntid.x;
	mov.u32 	%r2, %tid.x;
	mad.lo.s32 	%r3, %r1, %r5, %r2;
	setp.ge.s32 	%p1, %r3, %r4;
	@%p1 bra 	$L__BB5_2;
	mul.wide.s32 	%rd3, %r3, 16;
	add.s64 	%rd4, %rd1, %rd3;
	mov.b64 	%rd5, 0;
	mov.b64 	%rd6, 99;
	st.global.v2.u64 	[%rd4+512], {%rd6, %rd5};
$L__BB5_2:
	setp.ne.s32 	%p2, %r1, 0;
	setp.gt.u32 	%p3, %r2, 31;
	or.pred  	%p4, %p2, %p3;
	@%p4 bra 	$L__BB5_4;
	mul.wide.u32 	%rd7, %r2, 16;
	add.s64 	%rd8, %rd1, %rd7;
	mov.b64 	%rd9, 0;
	st.global.v2.u64 	[%rd8], {%rd9, %rd9};
$L__BB5_4:
	ret;

}
	// .globl	_ZN3cub18CUB_300001_SM_10006detail4scan16DeviceScanKernelINS2_10policy_hubIllljN4cuda3std3__44plusIvEEE10Policy1000EPlSC_NS0_13ScanTileStateIlLb1EEES9_NS1_10InputValueIlSC_EEjlLb0ElEEvT0_T1_T2_iT3_T4_T5_
.visible .entry _ZN3cub18CUB_300001_SM_10006detail4scan16DeviceScanKernelINS2_10policy_hubIllljN4cuda3std3__44plusIvEEE10Policy1000EPlSC_NS0_13ScanTileStateIlLb1EEES9_NS1_10InputValueIlSC_EEjlLb0ElEEvT0_T1_T2_iT3_T4_T5_(
	.param .u64 .ptr .align 1 _ZN3cub18CUB_300001_SM_10006detail4scan16DeviceScanKernelINS2_10policy_hubIllljN4cuda3std3__44plusIvEEE10Policy1000EPlSC_NS0_13ScanTileStateIlLb1EEES9_NS1_10InputValueIlSC_EEjlLb0ElEEvT0_T1_T2_iT3_T4_T5__param_0,
	.param .u64 .ptr .align 1 _ZN3cub18CUB_300001_SM_10006detail4scan16DeviceScanKernelINS2_10policy_hubIllljN4cuda3std3__44plusIvEEE10Policy1000EPlSC_NS0_13ScanTileStateIlLb1EEES9_NS1_10InputValueIlSC_EEjlLb0ElEEvT0_T1_T2_iT3_T4_T5__param_1,
	.param .align 8 .b8 _ZN3cub18CUB_300001_SM_10006detail4scan16DeviceScanKernelINS2_10policy_hubIllljN4cuda3std3__44plusIvEEE10Policy1000EPlSC_NS0_13ScanTileStateIlLb1EEES9_NS1_10InputValueIlSC_EEjlLb0ElEEvT0_T1_T2_iT3_T4_T5__param_2[8],
	.param .u32 _ZN3cub18CUB_300001_SM_10006detail4scan16DeviceScanKernelINS2_10policy_hubIllljN4cuda3std3__44plusIvEEE10Policy1000EPlSC_NS0_13ScanTileStateIlLb1EEES9_NS1_10InputValueIlSC_EEjlLb0ElEEvT0_T1_T2_iT3_T4_T5__param_3,
	.param .align 1 .b8 _ZN3cub18CUB_300001_SM_10006detail4scan16DeviceScanKernelINS2_10policy_hubIllljN4cuda3std3__44plusIvEEE10Policy1000EPlSC_NS0_13ScanTileStateIlLb1EEES9_NS1_10InputValueIlSC_EEjlLb0ElEEvT0_T1_T2_iT3_T4_T5__param_4[1],
	.param .align 8 .b8 _ZN3cub18CUB_300001_SM_10006detail4scan16DeviceScanKernelINS2_10policy_hubIllljN4cuda3std3__44plusIvEEE10Policy1000EPlSC_NS0_13ScanTileStateIlLb1EEES9_NS1_10InputValueIlSC_EEjlLb0ElEEvT0_T1_T2_iT3_T4_T5__param_5[16],
	.param .u32 _ZN3cub18CUB_300001_SM_10006detail4scan16DeviceScanKernelINS2_10policy_hubIllljN4cuda3std3__44plusIvEEE10Policy1000EPlSC_NS0_13ScanTileStateIlLb1EEES9_NS1_10InputValueIlSC_EEjlLb0ElEEvT0_T1_T2_iT3_T4_T5__param_6
)
.maxntid 416
{
	.reg .pred 	%p<162>;
	.reg .b16 	%rs<3>;
	.reg .b32 	%r<679>;
	.reg .b64 	%rd<589>;
	// demoted variable
	.shared .align 16 .b8 _ZZN3cub18CUB_300001_SM_10006detail4scan16DeviceScanKernelINS2_10policy_hubIllljN4cuda3std3__44plusIvEEE10Policy1000EPlSC_NS0_13ScanTileStateIlLb1EEES9_NS1_10InputValueIlSC_EEjlLb0ElEEvT0_T1_T2_iT3_T4_T5_E12temp_storage[36624];
	ld.param.u32 	%r49, [_ZN3cub18CUB_300001_SM_10006detail4scan16DeviceScanKernelINS2_10policy_hubIllljN4cuda3std3__44plusIvEEE10Policy1000EPlSC_NS0_13ScanTileStateIlLb1EEES9_NS1_10InputValueIlSC_EEjlLb0ElEEvT0_T1_T2_iT3_T4_T5__param_5];
	bfe.u32 	%r50, %r49, 0, 8;
	cvt.u16.u32 	%rs1, %r50;
	and.b16  	%rs2, %rs1, 255;
	ld.param.u64 	%rd132, [_ZN3cub18CUB_300001_SM_10006detail4scan16DeviceScanKernelINS2_10policy_hubIllljN4cuda3std3__44plusIvEEE10Policy1000EPlSC_NS0_13ScanTileStateIlLb1EEES9_NS1_10InputValueIlSC_EEjlLb0ElEEvT0_T1_T2_iT3_T4_T5__param_2];
	ld.param.u64 	%rd561, [_ZN3cub18CUB_300001_SM_10006detail4scan16DeviceScanKernelINS2_10policy_hubIllljN4cuda3std3__44plusIvEEE10Policy1000EPlSC_NS0_13ScanTileStateIlLb1EEES9_NS1_10InputValueIlSC_EEjlLb0ElEEvT0_T1_T2_iT3_T4_T5__param_5+8];
	ld.param.u64 	%rd133, [_ZN3cub18CUB_300001_SM_10006detail4scan16DeviceScanKernelINS2_10policy_hubIllljN4cuda3std3__44plusIvEEE10Policy1000EPlSC_NS0_13ScanTileStateIlLb1EEES9_NS1_10InputValueIlSC_EEjlLb0ElEEvT0_T1_T2_iT3_T4_T5__param_0];
	ld.param.u32 	%r48, [_ZN3cub18CUB_300001_SM_10006detail4scan16DeviceScanKernelINS2_10policy_hubIllljN4cuda3std3__44plusIvEEE10Policy1000EPlSC_NS0_13ScanTileStateIlLb1EEES9_NS1_10InputValueIlSC_EEjlLb0ElEEvT0_T1_T2_iT3_T4_T5__param_6];
	cvta.to.global.u64 	%rd1, %rd133;
	setp.eq.s16 	%p1, %rs2, 0;
	@%p1 bra 	$L__BB6_2;
	cvta.to.global.u64 	%rd134, %rd561;
	ld.global.u64 	%rd561, [%rd134];
$L__BB6_2:
	ld.param.u32 	%r659, [_ZN3cub18CUB_300001_SM_10006detail4scan16DeviceScanKernelINS2_10policy_hubIllljN4cuda3std3__44plusIvEEE10Policy1000EPlSC_NS0_13ScanTileStateIlLb1EEES9_NS1_10InputValueIlSC_EEjlLb0ElEEvT0_T1_T2_iT3_T4_T5__param_3];
	mov.u32 	%r51, %ctaid.x;
	add.s32 	%r665, %r659, %r51;
	mul.lo.s32 	%r2, %r665, 4576;
	sub.s32 	%r3, %r48, %r2;
	setp.lt.u32 	%p2, %r3, 4577;
	@%p2 bra 	$L__BB6_28;
	cvt.u64.u32 	%rd332, %r2;
	mov.u32 	%r4, %tid.x;
	and.b32  	%r394, %r4, 31;
	and.b32  	%r395, %r4, 992;
	mul.lo.s32 	%r396, %r395, 11;
	or.b32  	%r397, %r396, %r394;
	cvt.u64.u32 	%rd333, %r397;
	add.s64 	%rd334, %rd333, %rd332;
	shl.b64 	%rd335, %rd334, 3;
	add.s64 	%rd336, %rd1, %rd335;
	ld.global.u64 	%rd337, [%rd336];
	ld.global.u64 	%rd338, [%rd336+256];
	ld.global.u64 	%rd339, [%rd336+512];
	ld.global.u64 	%rd340, [%rd336+768];
	ld.global.u64 	%rd341, [%rd336+1024];
	ld.global.u64 	%rd342, [%rd336+1280];
	ld.global.u64 	%rd343, [%rd336+1536];
	ld.global.u64 	%rd344, [%rd336+1792];
	ld.global.u64 	%rd345, [%rd336+2048];
	ld.global.u64 	%rd346, [%rd336+2304];
	ld.global.u64 	%rd347, [%rd336+2560];
	// begin inline asm
	mov.u32 %r393, %laneid;
	// end inline asm
	shr.u32 	%r6, %r4, 5;
	mad.lo.s32 	%r398, %r6, 352, %r393;
	shl.b32 	%r399, %r398, 3;
	mov.u32 	%r400, _ZZN3cub18CUB_300001_SM_10006detail4scan16DeviceScanKernelINS2_10policy_hubIllljN4cuda3std3__44plusIvEEE10Policy1000EPlSC_NS0_13ScanTileStateIlLb1EEES9_NS1_10InputValueIlSC_EEjlLb0ElEEvT0_T1_T2_iT3_T4_T5_E12temp_storage;
	add.s32 	%r7, %r400, %r399;
	st.shared.u64 	[%r7], %rd337;
	st.shared.u64 	[%r7+256], %rd338;
	st.shared.u64 	[%r7+512], %rd339;
	st.shared.u64 	[%r7+768], %rd340;
	st.shared.u64 	[%r7+1024], %rd341;
	st.shared.u64 	[%r7+1280], %rd342;
	st.shared.u64 	[%r7+1536], %rd343;
	st.shared.u64 	[%r7+1792], %rd344;
	st.shared.u64 	[%r7+2048], %rd345;
	st.shared.u64 	[%r7+2304], %rd346;
	st.shared.u64 	[%r7+2560], %rd347;
	bar.warp.sync 	-1;
	mad.lo.s32 	%r8, %r393, 80, %r7;
	ld.shared.u64 	%rd6, [%r8];
	ld.shared.u64 	%rd7, [%r8+8];
	ld.shared.u64 	%rd8, [%r8+16];
	ld.shared.u64 	%rd9, [%r8+24];
	ld.shared.u64 	%rd10, [%r8+32];
	ld.shared.u64 	%rd11, [%r8+40];
	ld.shared.u64 	%rd12, [%r8+48];
	ld.shared.u64 	%rd13, [%r8+56];
	ld.shared.u64 	%rd14, [%r8+64];
	ld.shared.u64 	%rd15, [%r8+72];
	ld.shared.u64 	%rd16, [%r8+80];
	bar.sync 	0;
	setp.ne.s32 	%p94, %r665, 0;
	@%p94 bra 	$L__BB6_8;
	add.s64 	%rd466, %rd7, %rd6;
	add.s64 	%rd467, %rd8, %rd466;
	add.s64 	%rd468, %rd9, %rd467;
	add.s64 	%rd469, %rd10, %rd468;
	add.s64 	%rd470, %rd11, %rd469;
	add.s64 	%rd471, %rd12, %rd470;
	add.s64 	%rd472, %rd13, %rd471;
	add.s64 	%rd473, %rd14, %rd472;
	add.s64 	%rd474, %rd15, %rd473;
	add.s64 	%rd17, %rd16, %rd474;
	mov.b64 	{%r599, %r604}, %rd17;
	mov.b32 	%r605, 1;
	mov.b32 	%r646, 0;
	mov.b32 	%r647, -1;
	// begin inline asm
	shfl.sync.up.b32 %r598, %r599, %r605, %r646, %r647;
	// end inline asm
	// begin inline asm
	shfl.sync.up.b32 %r603, %r604, %r605, %r646, %r647;
	// end inline asm
	mov.b64 	%rd475, {%r598, %r603};
	setp.lt.s32 	%p142, %r393, 1;
	selp.b64 	%rd476, 0, %rd475, %p142;
	add.s64 	%rd477, %rd476, %rd17;
	mov.b64 	{%r609, %r614}, %rd477;
	mov.b32 	%r615, 2;
	// begin inline asm
	shfl.sync.up.b32 %r608, %r609, %r615, %r646, %r647;
	// end inline asm
	// begin inline asm
	shfl.sync.up.b32 %r613, %r614, %r615, %r646, %r647;
	// end inline asm
	mov.b64 	%rd478, {%r608, %r613};
	setp.lt.s32 	%p143, %r393, 2;
	selp.b64 	%rd479, 0, %rd478, %p143;
	add.s64 	%rd480, %rd479, %rd477;
	mov.b64 	{%r619, %r624}, %rd480;
	mov.b32 	%r625, 4;
	// begin inline asm
	shfl.sync.up.b32 %r618, %r619, %r625, %r646, %r647;
	// end inline asm
	// begin inline asm
	shfl.sync.up.b32 %r623, %r624, %r625, %r646, %r647;
	// end inline asm
	mov.b64 	%rd481, {%r618, %r623};
	setp.lt.s32 	%p144, %r393, 4;
	selp.b64 	%rd482, 0, %rd481, %p144;
	add.s64 	%rd483, %rd482, %rd480;
	mov.b64 	{%r629, %r634}, %rd483;
	mov.b32 	%r635, 8;
	// begin inline asm
	shfl.sync.up.b32 %r628, %r629, %r635, %r646, %r647;
	// end inline asm
	// begin inline asm
	shfl.sync.up.b32 %r633, %r634, %r635, %r646, %r647;
	// end inline asm
	mov.b64 	%rd484, {%r628, %r633};
	setp.lt.s32 	%p145, %r393, 8;
	selp.b64 	%rd485, 0, %rd484, %p145;
	add.s64 	%rd486, %rd485, %rd483;
	mov.b64 	{%r639, %r644}, %rd486;
	mov.b32 	%r645, 16;
	// begin inline asm
	shfl.sync.up.b32 %r638, %r639, %r645, %r646, %r647;
	// end inline asm
	// begin inline asm
	shfl.sync.up.b32 %r643, %r644, %r645, %r646, %r647;
	// end inline asm
	mov.b64 	%rd487, {%r638, %r643};
	setp.lt.s32 	%p146, %r393, 16;
	selp.b64 	%rd488, 0, %rd487, %p146;
	add.s64 	%rd18, %rd488, %rd486;
	setp.ne.s32 	%p147, %r393, 31;
	@%p147 bra 	$L__BB6_6;
	shl.b32 	%r648, %r6, 3;
	mov.u32 	%r649, _ZZN3cub18CUB_300001_SM_10006detail4scan16DeviceScanKernelINS2_10policy_hubIllljN4cuda3std3__44plusIvEEE10Policy1000EPlSC_NS0_13ScanTileStateIlLb1EEES9_NS1_10InputValueIlSC_EEjlLb0ElEEvT0_T1_T2_iT3_T4_T5_E12temp_storage;
	add.s32 	%r650, %r649, %r648;
	st.shared.u64 	[%r650+32], %rd18;
$L__BB6_6:
	bar.sync 	0;
	ld.shared.v2.u64 	{%rd489, %rd490}, [_ZZN3cub18CUB_300001_SM_10006detail4scan16DeviceScanKernelINS2_10policy_hubIllljN4cuda3std3__44plusIvEEE10Policy1000EPlSC_NS0_13ScanTileStateIlLb1EEES9_NS1_10InputValueIlSC_EEjlLb0ElEEvT0_T1_T2_iT3_T4_T5_E12temp_storage+32];
	add.s64 	%rd491, %rd490, %rd489;
	setp.eq.s32 	%p148, %r6, 2;
	selp.b64 	%rd492, %rd491, %rd489, %p148;
	ld.shared.v2.u64 	{%rd493, %rd494}, [_ZZN3cub18CUB_300001_SM_10006detail4scan16DeviceScanKernelINS2_10policy_hubIllljN4cuda3std3__44plusIvEEE10Policy1000EPlSC_NS0_13ScanTileStateIlLb1EEES9_NS1_10InputValueIlSC_EEjlLb0ElEEvT0_T1_T2_iT3_T4_T5_E12temp_storage+48];
	add.s64 	%rd495, %rd491, %rd493;
	setp.eq.s32 	%p149, %r6, 3;
	selp.b64 	%rd496, %rd495, %rd492, %p149;
	add.s64 	%rd497, %rd495, %rd494;
	setp.eq.s32 	%p150, %r6, 4;
	selp.b64 	%rd498, %rd497, %rd496, %p150;
	ld.shared.v2.u64 	{%rd499, %rd500}, [_ZZN3cub18CUB_300001_SM_10006detail4scan16DeviceScanKernelINS2_10policy_hubIllljN4cuda3std3__44plusIvEEE10Policy1000EPlSC_NS0_13ScanTileStateIlLb1EEES9_NS1_10InputValueIlSC_EEjlLb0ElEEvT0_T1_T2_iT3_T4_T5_E12temp_storage+64];
	add.s64 	%rd501, %rd497, %rd499;
	setp.eq.s32 	%p151, %r6, 5;
	selp.b64 	%rd502, %rd501, %rd498, %p151;
	add.s64 	%rd503, %rd501, %rd500;
	setp.eq.s32 	%p152, %r6, 6;
	selp.b64 	%rd504, %rd503, %rd502, %p152;
	ld.shared.v2.u64 	{%rd505, %rd506}, [_ZZN3cub18CUB_300001_SM_10006detail4scan16DeviceScanKernelINS2_10policy_hubIllljN4cuda3std3__44plusIvEEE10Policy1000EPlSC_NS0_13ScanTileStateIlLb1EEES9_NS1_10InputValueIlSC_EEjlLb0ElEEvT0_T1_T2_iT3_T4_T5_E12temp_storage+80];
	add.s64 	%rd507, %rd503, %rd505;
	setp.eq.s32 	%p153, %r6, 7;
	selp.b64 	%rd508, %rd507, %rd504, %p153;
	add.s64 	%rd509, %rd507, %rd506;
	setp.eq.s32 	%p154, %r6, 8;
	selp.b64 	%rd510, %rd509, %rd508, %p154;
	ld.shared.v2.u64 	{%rd511, %rd512}, [_ZZN3cub18CUB_300001_SM_10006detail4scan16DeviceScanKernelINS2_10policy_hubIllljN4cuda3std3__44plusIvEEE10Policy1000EPlSC_NS0_13ScanTileStateIlLb1EEES9_NS1_10InputValueIlSC_EEjlLb0ElEEvT0_T1_T2_iT3_T4_T5_E12temp_storage+96];
	add.s64 	%rd513, %rd509, %rd511;
	setp.eq.s32 	%p155, %r6, 9;
	selp.b64 	%rd514, %rd513, %rd510, %p155;
	add.s64 	%rd515, %rd513, %rd512;
	setp.eq.s32 	%p156, %r6, 10;
	selp.b64 	%rd516, %rd515, %rd514, %p156;
	ld.shared.v2.u64 	{%rd517, %rd518}, [_ZZN3cub18CUB_300001_SM_10006detail4scan16DeviceScanKernelINS2_10policy_hubIllljN4cuda3std3__44plusIvEEE10Policy1000EPlSC_NS0_13ScanTileStateIlLb1EEES9_NS1_10InputValueIlSC_EEjlLb0ElEEvT0_T1_T2_iT3_T4_T5_E12temp_storage+112];
	add.s64 	%rd519, %rd515, %rd517;
	setp.eq.s32 	%p157, %r6, 11;
	selp.b64 	%rd520, %rd519, %rd516, %p157;
	add.s64 	%rd521, %rd519, %rd518;
	setp.eq.s32 	%p158, %r6, 12;
	selp.b64 	%rd522, %rd521, %rd520, %p158;
	ld.shared.u64 	%rd523, [_ZZN3cub18CUB_300001_SM_10006detail4scan16DeviceScanKernelINS2_10policy_hubIllljN4cuda3std3__44plusIvEEE10Policy1000EPlSC_NS0_13ScanTileStateIlLb1EEES9_NS1_10InputValueIlSC_EEjlLb0ElEEvT0_T1_T2_iT3_T4_T5_E12temp_storage+128];
	setp.lt.u32 	%p159, %r4, 32;
	selp.b64 	%rd524, 0, %rd522, %p159;
	setp.eq.s32 	%p160, %r393, 0;
	sub.s64 	%rd525, %rd18, %rd17;
	selp.b64 	%rd526, 0, %rd525, %p160;
	add.s64 	%rd527, %rd526, %rd561;
	add.s64 	%rd569, %rd527, %rd524;
	add.s64 	%rd528, %rd523, %rd561;
	add.s64 	%rd20, %rd528, %rd521;
	setp.ne.s32 	%p161, %r4, 0;
	@%p161 bra 	$L__BB6_27;
	add.s64 	%rd529, %rd132, 512;
	mov.b64 	%rd530, 101;
	// begin inline asm
	st.relaxed.gpu.v2.u64 [%rd529], {%rd530, %rd20};
	// end inline asm
	bra.uni 	$L__BB6_27;
$L__BB6_8:
	add.s64 	%rd348, %rd7, %rd6;
	add.s64 	%rd349, %rd8, %rd348;
	add.s64 	%rd350, %rd9, %rd349;
	add.s64 	%rd351, %rd10, %rd350;
	add.s64 	%rd352, %rd11, %rd351;
	add.s64 	%rd353, %rd12, %rd352;
	add.s64 	%rd354, %rd13, %rd353;
	add.s64 	%rd355, %rd14, %rd354;
	add.s64 	%rd356, %rd15, %rd355;
	add.s64 	%rd21, %rd16, %rd356;
	mov.b64 	{%r402, %r407}, %rd21;
	mov.b32 	%r408, 1;
	mov.b32 	%r449, 0;
	mov.b32 	%r450, -1;
	// begin inline asm
	shfl.sync.up.b32 %r401, %r402, %r408, %r449, %r450;
	// end inline asm
	// begin inline asm
	shfl.sync.up.b32 %r406, %r407, %r408, %r449, %r450;
	// end inline asm
	mov.b64 	%rd357, {%r401, %r406};
	setp.lt.s32 	%p95, %r393, 1;
	selp.b64 	%rd358, 0, %rd357, %p95;
	add.s64 	%rd359, %rd358, %rd21;
	mov.b64 	{%r412, %r417}, %rd359;
	mov.b32 	%r418, 2;
	// begin inline asm
	shfl.sync.up.b32 %r411, %r412, %r418, %r449, %r450;
	// end inline asm
	// begin inline asm
	shfl.sync.up.b32 %r416, %r417, %r418, %r449, %r450;
	// end inline asm
	mov.b64 	%rd360, {%r411, %r416};
	setp.lt.s32 	%p96, %r393, 2;
	selp.b64 	%rd361, 0, %rd360, %p96;
	add.s64 	%rd362, %rd361, %rd359;
	mov.b64 	{%r422, %r427}, %rd362;
	mov.b32 	%r428, 4;
	// begin inline asm
	shfl.sync.up.b32 %r421, %r422, %r428, %r449, %r450;
	// end inline asm
	// begin inline asm
	shfl.sync.up.b32 %r426, %r427, %r428, %r449, %r450;
	// end inline asm
	mov.b64 	%rd363, {%r421, %r426};
	setp.lt.s32 	%p97, %r393, 4;
	selp.b64 	%rd364, 0, %rd363, %p97;
	add.s64 	%rd365, %rd364, %rd362;
	mov.b64 	{%r432, %r437}, %rd365;
	mov.b32 	%r438, 8;
	// begin inline asm
	shfl.sync.up.b32 %r431, %r432, %r438, %r449, %r450;
	// end inline asm
	// begin inline asm
	shfl.sync.up.b32 %r436, %r437, %r438, %r449, %r450;
	// end inline asm
	mov.b64 	%rd366, {%r431, %r436};
	setp.lt.s32 	%p98, %r393, 8;
	selp.b64 	%rd367, 0, %rd366, %p98;
	add.s64 	%rd368, %rd367, %rd365;
	mov.b64 	{%r442, %r447}, %rd368;
	mov.b32 	%r448, 16;
	// begin inline asm
	shfl.sync.up.b32 %r441, %r442, %r448, %r449, %r450;
	// end inline asm
	// begin inline asm
	shfl.sync.up.b32 %r446, %r447, %r448, %r449, %r450;
	// end inline asm
	mov.b64 	%rd369, {%r441, %r446};
	setp.lt.s32 	%p99, %r393, 16;
	selp.b64 	%rd370, 0, %rd369, %p99;
	add.s64 	%rd22, %rd370, %rd368;
	setp.ne.s32 	%p100, %r393, 31;
	@%p100 bra 	$L__BB6_10;
	shl.b32 	%r451, %r6, 3;
	mov.u32 	%r452, _ZZN3cub18CUB_300001_SM_10006detail4scan16DeviceScanKernelINS2_10policy_hubIllljN4cuda3std3__44plusIvEEE10Policy1000EPlSC_NS0_13ScanTileStateIlLb1EEES9_NS1_10InputValueIlSC_EEjlLb0ElEEvT0_T1_T2_iT3_T4_T5_E12temp_storage;
	add.s32 	%r453, %r452, %r451;
	st.shared.u64 	[%r453+32], %rd22;
$L__BB6_10:
	sub.s64 	%rd371, %rd22, %rd21;
	bar.sync 	0;
	ld.shared.v2.u64 	{%rd372, %rd373}, [_ZZN3cub18CUB_300001_SM_10006detail4scan16DeviceScanKernelINS2_10policy_hubIllljN4cuda3std3__44plusIvEEE10Policy1000EPlSC_NS0_13ScanTileStateIlLb1EEES9_NS1_10InputValueIlSC_EEjlLb0ElEEvT0_T1_T2_iT3_T4_T5_E12temp_storage+32];
	add.s64 	%rd374, %rd373, %rd372;
	setp.eq.s32 	%p101, %r6, 2;
	selp.b64 	%rd375, %rd374, %rd372, %p101;
	ld.shared.v2.u64 	{%rd376, %rd377}, [_ZZN3cub18CUB_300001_SM_10006detail4scan16DeviceScanKernelINS2_10policy_hubIllljN4cuda3std3__44plusIvEEE10Policy1000EPlSC_NS0_13ScanTileStateIlLb1EEES9_NS1_10InputValueIlSC_EEjlLb0ElEEvT0_T1_T2_iT3_T4_T5_E12temp_storage+48];
	add.s64 	%rd378, %rd374, %rd376;
	setp.eq.s32 	%p102, %r6, 3;
	selp.b64 	%rd379, %rd378, %rd375, %p102;
	add.s64 	%rd380, %rd378, %rd377;
	setp.eq.s32 	%p103, %r6, 4;
	selp.b64 	%rd381, %rd380, %rd379, %p103;
	ld.shared.v2.u64 	{%rd382, %rd383}, [_ZZN3cub18CUB_300001_SM_10006detail4scan16DeviceScanKernelINS2_10policy_hubIllljN4cuda3std3__44plusIvEEE10Policy1000EPlSC_NS0_13ScanTileStateIlLb1EEES9_NS1_10InputValueIlSC_EEjlLb0ElEEvT0_T1_T2_iT3_T4_T5_E12temp_storage+64];
	add.s64 	%rd384, %rd380, %rd382;
	setp.eq.s32 	%p104, %r6, 5;
	selp.b64 	%rd385, %rd384, %rd381, %p104;
	add.s64 	%rd386, %rd384, %rd383;
	setp.eq.s32 	%p105, %r6, 6;
	selp.b64 	%rd387, %rd386, %rd385, %p105;
	ld.shared.v2.u64 	{%rd388, %rd389}, [_ZZN3cub18CUB_300001_SM_10006detail4scan16DeviceScanKernelINS2_10policy_hubIllljN4cuda3std3__44plusIvEEE10Policy1000EPlSC_NS0_13ScanTileStateIlLb1EEES9_NS1_10InputValueIlSC_EEjlLb0ElEEvT0_T1_T2_iT3_T4_T5_E12temp_storage+80];
	add.s64 	%rd390, %rd386, %rd388;
	setp.eq.s32 	%p106, %r6, 7;
	selp.b64 	%rd391, %rd390, %rd387, %p106;
	add.s64 	%rd392, %rd390, %rd389;
	setp.eq.s32 	%p107, %r6, 8;
	selp.b64 	%rd393, %rd392, %rd391, %p107;
	ld.shared.v2.u64 	{%rd394, %rd395}, [_ZZN3cub18CUB_300001_SM_10006detail4scan16DeviceScanKernelINS2_10policy_hubIllljN4cuda3std3__44plusIvEEE10Policy1000EPlSC_NS0_13ScanTileStateIlLb1EEES9_NS1_10InputValueIlSC_EEjlLb0ElEEvT0_T1_T2_iT3_T4_T5_E12temp_storage+96];
	add.s64 	%rd396, %rd392, %rd394;
	setp.eq.s32 	%p108, %r6, 9;
	selp.b64 	%rd397, %rd396, %rd393, %p108;
	add.s64 	%rd398, %rd396, %rd395;
	setp.eq.s32 	%p109, %r6, 10;
	selp.b64 	%rd399, %rd398, %rd397, %p109;
	ld.shared.v2.u64 	{%rd400, %rd401}, [_ZZN3cub18CUB_300001_SM_10006detail4scan16DeviceScanKernelINS2_10policy_hubIllljN4cuda3std3__44plusIvEEE10Policy1000EPlSC_NS0_13ScanTileStateIlLb1EEES9_NS1_10InputValueIlSC_EEjlLb0ElEEvT0_T1_T2_iT3_T4_T5_E12temp_storage+112];
	add.s64 	%rd402, %rd398, %rd400;
	setp.eq.s32 	%p110, %r6, 11;
	selp.b64 	%rd403, %rd402, %rd399, %p110;
	add.s64 	%rd404, %rd402, %rd401;
	setp.eq.s32 	%p111, %r6, 12;
	selp.b64 	%rd405, %rd404, %rd403, %p111;
	ld.shared.u64 	%rd406, [_ZZN3cub18CUB_300001_SM_10006detail4scan16DeviceScanKernelINS2_10policy_hubIllljN4cuda3std3__44plusIvEEE10Policy1000EPlSC_NS0_13ScanTileStateIlLb1EEES9_NS1_10InputValueIlSC_EEjlLb0ElEEvT0_T1_T2_iT3_T4_T5_E12temp_storage+128];
	add.s64 	%rd23, %rd404, %rd406;
	setp.gt.u32 	%p112, %r4, 31;
	setp.lt.u32 	%p113, %r4, 32;
	setp.eq.s32 	%p114, %r393, 0;
	selp.b64 	%rd407, 0, %rd371, %p114;
	add.s64 	%rd568, %rd405, %rd407;
	selp.b64 	%rd25, %rd371, %rd568, %p113;
	@%p112 bra 	$L__BB6_26;
	setp.ne.s32 	%p115, %r4, 0;
	mul.wide.s32 	%rd408, %r665, 16;
	add.s64 	%rd26, %rd132, %rd408;
	@%p115 bra 	$L__BB6_13;
	st.shared.u64 	[_ZZN3cub18CUB_300001_SM_10006detail4scan16DeviceScanKernelINS2_10policy_hubIllljN4cuda3std3__44plusIvEEE10Policy1000EPlSC_NS0_13ScanTileStateIlLb1EEES9_NS1_10InputValueIlSC_EEjlLb0ElEEvT0_T1_T2_iT3_T4_T5_E12temp_storage+24], %rd23;
	add.s64 	%rd409, %rd26, 512;
	mov.b64 	%rd410, 100;
	// begin inline asm
	st.relaxed.gpu.v2.u64 [%rd409], {%rd410, %rd23};
	// end inline asm
$L__BB6_13:
	not.b32 	%r456, %r4;
	add.s32 	%r9, %r665, %r456;
	mov.b32 	%r454, 710;
	// begin inline asm
	nanosleep.u32 %r454;
	// end inline asm
	mul.wide.s32 	%rd415, %r9, 16;
	add.s64 	%rd416, %rd132, %rd415;
	add.s64 	%rd414, %rd416, 512;
	// begin inline asm
	ld.relaxed.gpu.v2.u64 {%rd566, %rd563}, [%rd414];
	// end inline asm
	mov.b32 	%r666, 386;
$L__BB6_14:
	setp.eq.s64 	%p116, %rd566, 99;
	mov.b32 	%r457, -1;
	vote.sync.any.pred 	%p117, %p116, %r457;
	not.pred 	%p118, %p117;
	@%p118 bra 	$L__BB6_16;
	shr.u32 	%r12, %r666, 1;
	mul.lo.s32 	%r594, %r665, 16807;
	and.b32  	%r665, %r594, 2147483647;
	sub.s32 	%r595, %r666, %r12;
	add.s32 	%r596, %r595, 1;
	rem.u32 	%r597, %r665, %r596;
	add.s32 	%r593, %r597, %r12;
	// begin inline asm
	nanosleep.u32 %r593;
	// end inline asm
	// begin inline asm
	ld.relaxed.gpu.v2.u64 {%rd566, %rd563}, [%rd414];
	// end inline asm
	mov.u32 	%r666, %r12;
	bra.uni 	$L__BB6_14;
$L__BB6_16:
	ld.param.u32 	%r663, [_ZN3cub18CUB_300001_SM_10006detail4scan16DeviceScanKernelINS2_10policy_hubIllljN4cuda3std3__44plusIvEEE10Policy1000EPlSC_NS0_13ScanTileStateIlLb1EEES9_NS1_10InputValueIlSC_EEjlLb0ElEEvT0_T1_T2_iT3_T4_T5__param_3];
	mov.u32 	%r511, %ctaid.x;
	add.s32 	%r512, %r663, %r511;
	not.b32 	%r513, %r4;
	add.s32 	%r669, %r512, %r513;
	setp.eq.s64 	%p119, %rd566, 101;
	mov.b32 	%r509, -1;
	vote.sync.ballot.b32 	%r514, %p119, %r509;
	// begin inline asm
	mov.u32 %r459, %lanemask_ge;
	// end inline asm
	and.b32  	%r515, %r514, %r459;
	or.b32  	%r516, %r515, -2147483648;
	add.s32 	%r517, %r516, -1;
	not.b32 	%r518, %r516;
	and.b32  	%r519, %r518, %r517;
	popc.b32 	%r463, %r519;
	mov.b64 	{%r461, %r466}, %rd563;
	mov.b32 	%r467, 1;
	// begin inline asm
	shfl.sync.down.b32 %r460, %r461, %r467, %r463, %r509;
	// end inline asm
	// begin inline asm
	shfl.sync.down.b32 %r465, %r466, %r467, %r463, %r509;
	// end inline asm
	mov.b64 	%rd417, {%r460, %r465};
	setp.lt.s32 	%p121, %r393, %r463;
	selp.b64 	%rd418, %rd417, 0, %p121;
	add.s64 	%rd419, %rd418, %rd563;
	mov.b64 	{%r471, %r476}, %rd419;
	mov.b32 	%r477, 2;
	// begin inline asm
	shfl.sync.down.b32 %r470, %r471, %r477, %r463, %r509;
	// end inline asm
	// begin inline asm
	shfl.sync.down.b32 %r475, %r476, %r477, %r463, %r509;
	// end inline asm
	mov.b64 	%rd420, {%r470, %r475};
	add.s32 	%r520, %r393, 2;
	setp.gt.s32 	%p122, %r520, %r463;
	selp.b64 	%rd421, 0, %rd420, %p122;
	add.s64 	%rd422, %rd421, %rd419;
	mov.b64 	{%r481, %r486}, %rd422;
	mov.b32 	%r487, 4;
	// begin inline asm
	shfl.sync.down.b32 %r480, %r481, %r487, %r463, %r509;
	// end inline asm
	// begin inline asm
	shfl.sync.down.b32 %r485, %r486, %r487, %r463, %r509;
	// end inline asm
	mov.b64 	%rd423, {%r480, %r485};
	add.s32 	%r521, %r393, 4;
	setp.gt.s32 	%p123, %r521, %r463;
	selp.b64 	%rd424, 0, %rd423, %p123;
	add.s64 	%rd425, %rd424, %rd422;
	mov.b64 	{%r491, %r496}, %rd425;
	mov.b32 	%r497, 8;
	// begin inline asm
	shfl.sync.down.b32 %r490, %r491, %r497, %r463, %r509;
	// end inline asm
	// begin inline asm
	shfl.sync.down.b32 %r495, %r496, %r497, %r463, %r509;
	// end inline asm
	mov.b64 	%rd426, {%r490, %r495};
	add.s32 	%r522, %r393, 8;
	setp.gt.s32 	%p124, %r522, %r463;
	selp.b64 	%rd427, 0, %rd426, %p124;
	add.s64 	%rd428, %rd427, %rd425;
	mov.b64 	{%r501, %r506}, %rd428;
	mov.b32 	%r507, 16;
	// begin inline asm
	shfl.sync.down.b32 %r500, %r501, %r507, %r463, %r509;
	// end inline asm
	// begin inline asm
	shfl.sync.down.b32 %r505, %r506, %r507, %r463, %r509;
	// end inline asm
	mov.b64 	%rd429, {%r500, %r505};
	add.s32 	%r523, %r393, 16;
	setp.gt.s32 	%p125, %r523, %r463;
	selp.b64 	%rd430, 0, %rd429, %p125;
	add.s64 	%rd565, %rd430, %rd428;
	add.s64 	%rd36, %rd132, 512;
	mov.b32 	%r668, 386;
$L__BB6_17:
	setp.ne.s64 	%p126, %rd566, 101;
	mov.b32 	%r524, -1;
	vote.sync.all.pred 	%p127, %p126, %r524;
	not.pred 	%p128, %p127;
	@%p128 bra 	$L__BB6_22;
	shr.u32 	%r668, %r668, 1;
	mul.wide.s32 	%rd439, %r669, 16;
	add.s64 	%rd440, %rd36, %rd439;
	add.s64 	%rd438, %rd440, -512;
	// begin inline asm
	ld.relaxed.gpu.v2.u64 {%rd566, %rd567}, [%rd438];
	// end inline asm
	mov.u32 	%r671, %r668;
$L__BB6_19:
	setp.eq.s64 	%p132, %rd566, 99;
	mov.b32 	%r526, -1;
	vote.sync.any.pred 	%p133, %p132, %r526;
	not.pred 	%p134, %p133;
	@%p134 bra 	$L__BB6_21;
	shr.u32 	%r22, %r671, 1;
	mul.lo.s32 	%r589, %r665, 16807;
	and.b32  	%r665, %r589, 2147483647;
	sub.s32 	%r590, %r671, %r22;
	add.s32 	%r591, %r590, 1;
	rem.u32 	%r592, %r665, %r591;
	add.s32 	%r588, %r592, %r22;
	// begin inline asm
	nanosleep.u32 %r588;
	// end inline asm
	mul.wide.s32 	%rd459, %r669, 16;
	add.s64 	%rd460, %rd36, %rd459;
	add.s64 	%rd458, %rd460, -512;
	// begin inline asm
	ld.relaxed.gpu.v2.u64 {%rd566, %rd567}, [%rd458];
	// end inline asm
	mov.u32 	%r671, %r22;
	bra.uni 	$L__BB6_19;
$L__BB6_21:
	setp.eq.s64 	%p135, %rd566, 101;
	mov.b32 	%r577, -1;
	vote.sync.ballot.b32 	%r578, %p135, %r577;
	and.b32  	%r579, %r578, %r459;
	or.b32  	%r580, %r579, -2147483648;
	add.s32 	%r581, %r580, -1;
	not.b32 	%r582, %r580;
	and.b32  	%r583, %r582, %r581;
	popc.b32 	%r531, %r583;
	mov.b64 	{%r529, %r534}, %rd567;
	mov.b32 	%r535, 1;
	// begin inline asm
	shfl.sync.down.b32 %r528, %r529, %r535, %r531, %r577;
	// end inline asm
	// begin inline asm
	shfl.sync.down.b32 %r533, %r534, %r535, %r531, %r577;
	// end inline asm
	mov.b64 	%rd441, {%r528, %r533};
	setp.lt.s32 	%p137, %r393, %r531;
	selp.b64 	%rd442, %rd441, 0, %p137;
	add.s64 	%rd443, %rd442, %rd567;
	mov.b64 	{%r539, %r544}, %rd443;
	mov.b32 	%r545, 2;
	// begin inline asm
	shfl.sync.down.b32 %r538, %r539, %r545, %r531, %r577;
	// end inline asm
	// begin inline asm
	shfl.sync.down.b32 %r543, %r544, %r545, %r531, %r577;
	// end inline asm
	mov.b64 	%rd444, {%r538, %r543};
	add.s32 	%r584, %r393, 2;
	setp.gt.s32 	%p138, %r584, %r531;
	selp.b64 	%rd445, 0, %rd444, %p138;
	add.s64 	%rd446, %rd443, %rd445;
	mov.b64 	{%r549, %r554}, %rd446;
	mov.b32 	%r555, 4;
	// begin inline asm
	shfl.sync.down.b32 %r548, %r549, %r555, %r531, %r577;
	// end inline asm
	// begin inline asm
	shfl.sync.down.b32 %r553, %r554, %r555, %r531, %r577;
	// end inline asm
	mov.b64 	%rd447, {%r548, %r553};
	add.s32 	%r585, %r393, 4;
	setp.gt.s32 	%p139, %r585, %r531;
	selp.b64 	%rd448, 0, %rd447, %p139;
	add.s64 	%rd449, %rd448, %rd446;
	mov.b64 	{%r559, %r564}, %rd449;
	mov.b32 	%r565, 8;
	// begin inline asm
	shfl.sync.down.b32 %r558, %r559, %r565, %r531, %r577;
	// end inline asm
	// begin inline asm
	shfl.sync.down.b32 %r563, %r564, %r565, %r531, %r577;
	// end inline asm
	mov.b64 	%rd450, {%r558, %r563};
	add.s32 	%r586, %r393, 8;
	setp.gt.s32 	%p140, %r586, %r531;
	selp.b64 	%rd451, 0, %rd450, %p140;
	add.s64 	%rd452, %rd451, %rd449;
	mov.b64 	{%r569, %r574}, %rd452;
	mov.b32 	%r575, 16;
	// begin inline asm
	shfl.sync.down.b32 %r568, %r569, %r575, %r531, %r577;
	// end inline asm
	// begin inline asm
	shfl.sync.down.b32 %r573, %r574, %r575, %r531, %r577;
	// end inline asm
	mov.b64 	%rd453, {%r568, %r573};
	add.s32 	%r587, %r393, 16;
	setp.gt.s32 	%p141, %r587, %r531;
	selp.b64 	%rd454, 0, %rd453, %p141;
	add.s64 	%rd455, %rd452, %rd565;
	add.s64 	%rd565, %rd455, %rd454;
	add.s32 	%r669, %r669, -32;
	bra.uni 	$L__BB6_17;
$L__BB6_22:
	@%p115 bra 	$L__BB6_24;
	add.s64 	%rd433, %rd565, %rd23;
	add.s64 	%rd431, %rd26, 512;
	mov.b64 	%rd432, 101;
	// begin inline asm
	st.relaxed.gpu.v2.u64 [%rd431], {%rd432, %rd433};
	// end inline asm
	st.shared.u64 	[_ZZN3cub18CUB_300001_SM_10006detail4scan16DeviceScanKernelINS2_10policy_hubIllljN4cuda3std3__44plusIvEEE10Policy1000EPlSC_NS0_13ScanTileStateIlLb1EEES9_NS1_10InputValueIlSC_EEjlLb0ElEEvT0_T1_T2_iT3_T4_T5_E12temp_storage+8], %rd565;
	st.shared.u64 	[_ZZN3cub18CUB_300001_SM_10006detail4scan16DeviceScanKernelINS2_10policy_hubIllljN4cuda3std3__44plusIvEEE10Policy1000EPlSC_NS0_13ScanTileStateIlLb1EEES9_NS1_10InputValueIlSC_EEjlLb0ElEEvT0_T1_T2_iT3_T4_T5_E12temp_storage+16], %rd433;
$L__BB6_24:
	setp.ne.s32 	%p130, %r393, 0;
	mov.u64 	%rd568, %rd25;
	@%p130 bra 	$L__BB6_26;
	st.shared.u64 	[_ZZN3cub18CUB_300001_SM_10006detail4scan16DeviceScanKernelINS2_10policy_hubIllljN4cuda3std3__44plusIvEEE10Policy1000EPlSC_NS0_13ScanTileStateIlLb1EEES9_NS1_10InputValueIlSC_EEjlLb0ElEEvT0_T1_T2_iT3_T4_T5_E12temp_storage+152], %rd565;
	mov.u64 	%rd568, %rd565;
$L__BB6_26:
	bar.sync 	0;
	setp.eq.s32 	%p131, %r4, 0;
	ld.shared.u64 	%rd434, [_ZZN3cub18CUB_300001_SM_10006detail4scan16DeviceScanKernelINS2_10policy_hubIllljN4cuda3std3__44plusIvEEE10Policy1000EPlSC_NS0_13ScanTileStateIlLb1EEES9_NS1_10InputValueIlSC_EEjlLb0ElEEvT0_T1_T2_iT3_T4_T5_E12temp_storage+152];
	selp.b64 	%rd435, 0, %rd434, %p131;
	add.s64 	%rd569, %rd435, %rd568;
$L__BB6_27:
	ld.param.u32 	%r664, [_ZN3cub18CUB_300001_SM_10006detail4scan16DeviceScanKernelINS2_10policy_hubIllljN4cuda3std3__44plusIvEEE10Policy1000EPlSC_NS0_13ScanTileStateIlLb1EEES9_NS1_10InputValueIlSC_EEjlLb0ElEEvT0_T1_T2_iT3_T4_T5__param_3];
	ld.param.u64 	%rd560, [_ZN3cub18CUB_300001_SM_10006detail4scan16DeviceScanKernelINS2_10policy_hubIllljN4cuda3std3__44plusIvEEE10Policy1000EPlSC_NS0_13ScanTileStateIlLb1EEES9_NS1_10InputValueIlSC_EEjlLb0ElEEvT0_T1_T2_iT3_T4_T5__param_1];
	add.s64 	%rd532, %rd569, %rd6;
	add.s64 	%rd533, %rd7, %rd532;
	add.s64 	%rd534, %rd8, %rd533;
	add.s64 	%rd535, %rd9, %rd534;
	add.s64 	%rd536, %rd10, %rd535;
	add.s64 	%rd537, %rd11, %rd536;
	add.s64 	%rd538, %rd12, %rd537;
	add.s64 	%rd539, %rd13, %rd538;
	add.s64 	%rd540, %rd14, %rd539;
	add.s64 	%rd541, %rd15, %rd540;
	bar.sync 	0;
	st.shared.u64 	[%r8], %rd569;
	st.shared.u64 	[%r8+8], %rd532;
	st.shared.u64 	[%r8+16], %rd533;
	st.shared.u64 	[%r8+24], %rd534;
	st.shared.u64 	[%r8+32], %rd535;
	st.shared.u64 	[%r8+40], %rd536;
	st.shared.u64 	[%r8+48], %rd537;
	st.shared.u64 	[%r8+56], %rd538;
	st.shared.u64 	[%r8+64], %rd539;
	st.shared.u64 	[%r8+72], %rd540;
	st.shared.u64 	[%r8+80], %rd541;
	bar.warp.sync 	-1;
	ld.shared.u64 	%rd542, [%r7];
	ld.shared.u64 	%rd543, [%r7+256];
	ld.shared.u64 	%rd544, [%r7+512];
	ld.shared.u64 	%rd545, [%r7+768];
	ld.shared.u64 	%rd546, [%r7+1024];
	ld.shared.u64 	%rd547, [%r7+1280];
	ld.shared.u64 	%rd548, [%r7+1536];
	ld.shared.u64 	%rd549, [%r7+1792];
	ld.shared.u64 	%rd550, [%r7+2048];
	ld.shared.u64 	%rd551, [%r7+2304];
	ld.shared.u64 	%rd552, [%r7+2560];
	cvta.to.global.u64 	%rd553, %rd560;
	mov.u32 	%r651, %tid.x;
	and.b32  	%r652, %r651, 992;
	mul.lo.s32 	%r653, %r652, 11;
	and.b32  	%r654, %r651, 31;
	or.b32  	%r655, %r653, %r654;
	cvt.u64.u32 	%rd554, %r655;
	mov.u32 	%r656, %ctaid.x;
	add.s32 	%r657, %r664, %r656;
	mul.lo.s32 	%r658, %r657, 4576;
	cvt.u64.u32 	%rd555, %r658;
	add.s64 	%rd556, %rd554, %rd555;
	shl.b64 	%rd557, %rd556, 3;
	add.s64 	%rd558, %rd553, %rd557;
	st.global.u64 	[%rd558], %rd542;
	st.global.u64 	[%rd558+256], %rd543;
	st.global.u64 	[%rd558+512], %rd544;
	st.global.u64 	[%rd558+768], %rd545;
	st.global.u64 	[%rd558+1024], %rd546;
	st.global.u64 	[%rd558+1280], %rd547;
	st.global.u64 	[%rd558+1536], %rd548;
	st.global.u64 	[%rd558+1792], %rd549;
	st.global.u64 	[%rd558+2048], %rd550;
	st.global.u64 	[%rd558+2304], %rd551;
	st.global.u64 	[%rd558+2560], %rd552;
	bra.uni 	$L__BB6_98;
$L__BB6_28:
	setp.eq.s32 	%p3, %r3, 0;
	@%p3 bra 	$L__BB6_98;
	mul.wide.u32 	%rd135, %r2, 8;
	add.s64 	%rd136, %rd1, %rd135;
	mov.u32 	%r25, %tid.x;
	ld.global.u64 	%rd580, [%rd136];
	and.b32  	%r52, %r25, 31;
	and.b32  	%r53, %r25, 992;
	mul.lo.s32 	%r54, %r53, 11;
	or.b32  	%r26, %r54, %r52;
	setp.ge.u32 	%p4, %r26, %r3;
	shl.b32 	%r55, %r26, 3;
	cvt.u64.u32 	%rd137, %r55;
	add.s64 	%rd52, %rd136, %rd137;
	mov.u64 	%rd570, %rd580;
	@%p4 bra 	$L__BB6_31;
	ld.global.u64 	%rd570, [%rd52];
$L__BB6_31:
	add.s32 	%r56, %r26, 32;
	setp.ge.u32 	%p5, %r56, %r3;
	mov.u64 	%rd571, %rd580;
	@%p5 bra 	$L__BB6_33;
	ld.global.u64 	%rd571, [%rd52+256];
$L__BB6_33:
	add.s32 	%r57, %r26, 64;
	setp.ge.u32 	%p6, %r57, %r3;
	mov.u64 	%rd572, %rd580;
	@%p6 bra 	$L__BB6_35;
	ld.global.u64 	%rd572, [%rd52+512];
$L__BB6_35:
	add.s32 	%r58, %r26, 96;
	setp.ge.u32 	%p7, %r58, %r3;
	mov.u64 	%rd573, %rd580;
	@%p7 bra 	$L__BB6_37;
	ld.global.u64 	%rd573, [%rd52+768];
$L__BB6_37:
	add.s32 	%r59, %r26, 128;
	setp.ge.u32 	%p8, %r59, %r3;
	mov.u64 	%rd574, %rd580;
	@%p8 bra 	$L__BB6_39;
	ld.global.u64 	%rd574, [%rd52+1024];
$L__BB6_39:
	add.s32 	%r60, %r26, 160;
	setp.ge.u32 	%p9, %r60, %r3;
	mov.u64 	%rd575, %rd580;
	@%p9 bra 	$L__BB6_41;
	ld.global.u64 	%rd575, [%rd52+1280];
$L__BB6_41:
	add.s32 	%r61, %r26, 192;
	setp.ge.u32 	%p10, %r61, %r3;
	mov.u64 	%rd576, %rd580;
	@%p10 bra 	$L__BB6_43;
	ld.global.u64 	%rd576, [%rd52+1536];
$L__BB6_43:
	add.s32 	%r62, %r26, 224;
	setp.ge.u32 	%p11, %r62, %r3;
	mov.u64 	%rd577, %rd580;
	@%p11 bra 	$L__BB6_45;
	ld.global.u64 	%rd577, [%rd52+1792];
$L__BB6_45:
	add.s32 	%r63, %r26, 256;
	setp.ge.u32 	%p12, %r63, %r3;
	mov.u64 	%rd578, %rd580;
	@%p12 bra 	$L__BB6_47;
	ld.global.u64 	%rd578, [%rd52+2048];
$L__BB6_47:
	add.s32 	%r64, %r26, 288;
	setp.ge.u32 	%p13, %r64, %r3;
	mov.u64 	%rd579, %rd580;
	@%p13 bra 	$L__BB6_49;
	ld.global.u64 	%rd579, [%rd52+2304];
$L__BB6_49:
	add.s32 	%r65, %r26, 320;
	setp.ge.u32 	%p14, %r65, %r3;
	@%p14 bra 	$L__BB6_51;
	ld.global.u64 	%rd580, [%rd52+2560];
$L__BB6_51:
	// begin inline asm
	mov.u32 %r66, %laneid;
	// end inline asm
	shr.u32 	%r28, %r25, 5;
	mad.lo.s32 	%r67, %r28, 352, %r66;
	shl.b32 	%r68, %r67, 3;
	mov.u32 	%r69, _ZZN3cub18CUB_300001_SM_10006detail4scan16DeviceScanKernelINS2_10policy_hubIllljN4cuda3std3__44plusIvEEE10Policy1000EPlSC_NS0_13ScanTileStateIlLb1EEES9_NS1_10InputValueIlSC_EEjlLb0ElEEvT0_T1_T2_iT3_T4_T5_E12temp_storage;
	add.s32 	%r29, %r69, %r68;
	st.shared.u64 	[%r29], %rd570;
	st.shared.u64 	[%r29+256], %rd571;
	st.shared.u64 	[%r29+512], %rd572;
	st.shared.u64 	[%r29+768], %rd573;
	st.shared.u64 	[%r29+1024], %rd574;
	st.shared.u64 	[%r29+1280], %rd575;
	st.shared.u64 	[%r29+1536], %rd576;
	st.shared.u64 	[%r29+1792], %rd577;
	st.shared.u64 	[%r29+2048], %rd578;
	st.shared.u64 	[%r29+2304], %rd579;
	st.shared.u64 	[%r29+2560], %rd580;
	bar.warp.sync 	-1;
	mad.lo.s32 	%r30, %r66, 80, %r29;
	ld.shared.u64 	%rd75, [%r30];
	ld.shared.u64 	%rd76, [%r30+8];
	ld.shared.u64 	%rd77, [%r30+16];
	ld.shared.u64 	%rd78, [%r30+24];
	ld.shared.u64 	%rd79, [%r30+32];
	ld.shared.u64 	%rd80, [%r30+40];
	ld.shared.u64 	%rd81, [%r30+48];
	ld.shared.u64 	%rd82, [%r30+56];
	ld.shared.u64 	%rd83, [%r30+64];
	ld.shared.u64 	%rd84, [%r30+72];
	ld.shared.u64 	%rd85, [%r30+80];
	bar.sync 	0;
	setp.ne.s32 	%p15, %r665, 0;
	@%p15 bra 	$L__BB6_55;
	add.s64 	%rd256, %rd76, %rd75;
	add.s64 	%rd257, %rd77, %rd256;
	add.s64 	%rd258, %rd78, %rd257;
	add.s64 	%rd259, %rd79, %rd258;
	add.s64 	%rd260, %rd80, %rd259;
	add.s64 	%rd261, %rd81, %rd260;
	add.s64 	%rd262, %rd82, %rd261;
	add.s64 	%rd263, %rd83, %rd262;
	add.s64 	%rd264, %rd84, %rd263;
	add.s64 	%rd86, %rd85, %rd264;
	mov.b64 	{%r277, %r282}, %rd86;
	mov.b32 	%r283, 1;
	mov.b32 	%r324, 0;
	mov.b32 	%r325, -1;
	// begin inline asm
	shfl.sync.up.b32 %r276, %r277, %r283, %r324, %r325;
	// end inline asm
	// begin inline asm
	shfl.sync.up.b32 %r281, %r282, %r283, %r324, %r325;
	// end inline asm
	mov.b64 	%rd265, {%r276, %r281};
	setp.lt.s32 	%p63, %r66, 1;
	selp.b64 	%rd266, 0, %rd265, %p63;
	add.s64 	%rd267, %rd266, %rd86;
	mov.b64 	{%r287, %r292}, %rd267;
	mov.b32 	%r293, 2;
	// begin inline asm
	shfl.sync.up.b32 %r286, %r287, %r293, %r324, %r325;
	// end inline asm
	// begin inline asm
	shfl.sync.up.b32 %r291, %r292, %r293, %r324, %r325;
	// end inline asm
	mov.b64 	%rd268, {%r286, %r291};
	setp.lt.s32 	%p64, %r66, 2;
	selp.b64 	%rd269, 0, %rd268, %p64;
	add.s64 	%rd270, %rd269, %rd267;
	mov.b64 	{%r297, %r302}, %rd270;
	mov.b32 	%r303, 4;
	// begin inline asm
	shfl.sync.up.b32 %r296, %r297, %r303, %r324, %r325;
	// end inline asm
	// begin inline asm
	shfl.sync.up.b32 %r301, %r302, %r303, %r324, %r325;
	// end inline asm
	mov.b64 	%rd271, {%r296, %r301};
	setp.lt.s32 	%p65, %r66, 4;
	selp.b64 	%rd272, 0, %rd271, %p65;
	add.s64 	%rd273, %rd272, %rd270;
	mov.b64 	{%r307, %r312}, %rd273;
	mov.b32 	%r313, 8;
	// begin inline asm
	shfl.sync.up.b32 %r306, %r307, %r313, %r324, %r325;
	// end inline asm
	// begin inline asm
	shfl.sync.up.b32 %r311, %r312, %r313, %r324, %r325;
	// end inline asm
	mov.b64 	%rd274, {%r306, %r311};
	setp.lt.s32 	%p66, %r66, 8;
	selp.b64 	%rd275, 0, %rd274, %p66;
	add.s64 	%rd276, %rd275, %rd273;
	mov.b64 	{%r317, %r322}, %rd276;
	mov.b32 	%r323, 16;
	// begin inline asm
	shfl.sync.up.b32 %r316, %r317, %r323, %r324, %r325;
	// end inline asm
	// begin inline asm
	shfl.sync.up.b32 %r321, %r322, %r323, %r324, %r325;
	// end inline asm
	mov.b64 	%rd277, {%r316, %r321};
	setp.lt.s32 	%p67, %r66, 16;
	selp.b64 	%rd278, 0, %rd277, %p67;
	add.s64 	%rd87, %rd278, %rd276;
	setp.ne.s32 	%p68, %r66, 31;
	@%p68 bra 	$L__BB6_54;
	shl.b32 	%r326, %r28, 3;
	mov.u32 	%r327, _ZZN3cub18CUB_300001_SM_10006detail4scan16DeviceScanKernelINS2_10policy_hubIllljN4cuda3std3__44plusIvEEE10Policy1000EPlSC_NS0_13ScanTileStateIlLb1EEES9_NS1_10InputValueIlSC_EEjlLb0ElEEvT0_T1_T2_iT3_T4_T5_E12temp_storage;
	add.s32 	%r328, %r327, %r326;
	st.shared.u64 	[%r328+32], %rd87;
$L__BB6_54:
	bar.sync 	0;
	ld.shared.v2.u64 	{%rd279, %rd280}, [_ZZN3cub18CUB_300001_SM_10006detail4scan16DeviceScanKernelINS2_10policy_hubIllljN4cuda3std3__44plusIvEEE10Policy1000EPlSC_NS0_13ScanTileStateIlLb1EEES9_NS1_10InputValueIlSC_EEjlLb0ElEEvT0_T1_T2_iT3_T4_T5_E12temp_storage+32];
	add.s64 	%rd281, %rd280, %rd279;
	setp.eq.s32 	%p69, %r28, 2;
	selp.b64 	%rd282, %rd281, %rd279, %p69;
	ld.shared.v2.u64 	{%rd283, %rd284}, [_ZZN3cub18CUB_300001_SM_10006detail4scan16DeviceScanKernelINS2_10policy_hubIllljN4cuda3std3__44plusIvEEE10Policy1000EPlSC_NS0_13ScanTileStateIlLb1EEES9_NS1_10InputValueIlSC_EEjlLb0ElEEvT0_T1_T2_iT3_T4_T5_E12temp_storage+48];
	add.s64 	%rd285, %rd281, %rd283;
	setp.eq.s32 	%p70, %r28, 3;
	selp.b64 	%rd286, %rd285, %rd282, %p70;
	add.s64 	%rd287, %rd285, %rd284;
	setp.eq.s32 	%p71, %r28, 4;
	selp.b64 	%rd288, %rd287, %rd286, %p71;
	ld.shared.v2.u64 	{%rd289, %rd290}, [_ZZN3cub18CUB_300001_SM_10006detail4scan16DeviceScanKernelINS2_10policy_hubIllljN4cuda3std3__44plusIvEEE10Policy1000EPlSC_NS0_13ScanTileStateIlLb1EEES9_NS1_10InputValueIlSC_EEjlLb0ElEEvT0_T1_T2_iT3_T4_T5_E12temp_storage+64];
	add.s64 	%rd291, %rd287, %rd289;
	setp.eq.s32 	%p72, %r28, 5;
	selp.b64 	%rd292, %rd291, %rd288, %p72;
	add.s64 	%rd293, %rd291, %rd290;
	setp.eq.s32 	%p73, %r28, 6;
	selp.b64 	%rd294, %rd293, %rd292, %p73;
	ld.shared.v2.u64 	{%rd295, %rd296}, [_ZZN3cub18CUB_300001_SM_10006detail4scan16DeviceScanKernelINS2_10policy_hubIllljN4cuda3std3__44plusIvEEE10Policy1000EPlSC_NS0_13ScanTileStateIlLb1EEES9_NS1_10InputValueIlSC_EEjlLb0ElEEvT0_T1_T2_iT3_T4_T5_E12temp_storage+80];
	add.s64 	%rd297, %rd293, %rd295;
	setp.eq.s32 	%p74, %r28, 7;
	selp.b64 	%rd298, %rd297, %rd294, %p74;
	add.s64 	%rd299, %rd297, %rd296;
	setp.eq.s32 	%p75, %r28, 8;
	selp.b64 	%rd300, %rd299, %rd298, %p75;
	ld.shared.v2.u64 	{%rd301, %rd302}, [_ZZN3cub18CUB_300001_SM_10006detail4scan16DeviceScanKernelINS2_10policy_hubIllljN4cuda3std3__44plusIvEEE10Policy1000EPlSC_NS0_13ScanTileStateIlLb1EEES9_NS1_10InputValueIlSC_EEjlLb0ElEEvT0_T1_T2_iT3_T4_T5_E12temp_storage+96];
	add.s64 	%rd303, %rd299, %rd301;
	setp.eq.s32 	%p76, %r28, 9;
	selp.b64 	%rd304, %rd303, %rd300, %p76;
	add.s64 	%rd305, %rd303, %rd302;
	setp.eq.s32 	%p77, %r28, 10;
	selp.b64 	%rd306, %rd305, %rd304, %p77;
	ld.shared.v2.u64 	{%rd307, %rd308}, [_ZZN3cub18CUB_300001_SM_10006detail4scan16DeviceScanKernelINS2_10policy_hubIllljN4cuda3std3__44plusIvEEE10Policy1000EPlSC_NS0_13ScanTileStateIlLb1EEES9_NS1_10InputValueIlSC_EEjlLb0ElEEvT0_T1_T2_iT3_T4_T5_E12temp_storage+112];
	add.s64 	%rd309, %rd305, %rd307;
	setp.eq.s32 	%p78, %r28, 11;
	selp.b64 	%rd310, %rd309, %rd306, %p78;
	add.s64 	%rd311, %rd309, %rd308;
	setp.eq.s32 	%p79, %r28, 12;
	selp.b64 	%rd312, %rd311, %rd310, %p79;
	setp.lt.u32 	%p80, %r25, 32;
	selp.b64 	%rd313, 0, %rd312, %p80;
	setp.eq.s32 	%p81, %r66, 0;
	sub.s64 	%rd314, %rd87, %rd86;
	selp.b64 	%rd315, 0, %rd314, %p81;
	add.s64 	%rd316, %rd315, %rd561;
	add.s64 	%rd588, %rd316, %rd313;
	bra.uni 	$L__BB6_74;
$L__BB6_55:
	add.s64 	%rd138, %rd76, %rd75;
	add.s64 	%rd139, %rd77, %rd138;
	add.s64 	%rd140, %rd78, %rd139;
	add.s64 	%rd141, %rd79, %rd140;
	add.s64 	%rd142, %rd80, %rd141;
	add.s64 	%rd143, %rd81, %rd142;
	add.s64 	%rd144, %rd82, %rd143;
	add.s64 	%rd145, %rd83, %rd144;
	add.s64 	%rd146, %rd84, %rd145;
	add.s64 	%rd89, %rd85, %rd146;
	mov.b64 	{%r71, %r76}, %rd89;
	mov.b32 	%r77, 1;
	mov.b32 	%r118, 0;
	mov.b32 	%r119, -1;
	// begin inline asm
	shfl.sync.up.b32 %r70, %r71, %r77, %r118, %r119;
	// end inline asm
	// begin inline asm
	shfl.sync.up.b32 %r75, %r76, %r77, %r118, %r119;
	// end inline asm
	mov.b64 	%rd147, {%r70, %r75};
	setp.lt.s32 	%p16, %r66, 1;
	selp.b64 	%rd148, 0, %rd147, %p16;
	add.s64 	%rd149, %rd148, %rd89;
	mov.b64 	{%r81, %r86}, %rd149;
	mov.b32 	%r87, 2;
	// begin inline asm
	shfl.sync.up.b32 %r80, %r81, %r87, %r118, %r119;
	// end inline asm
	// begin inline asm
	shfl.sync.up.b32 %r85, %r86, %r87, %r118, %r119;
	// end inline asm
	mov.b64 	%rd150, {%r80, %r85};
	setp.lt.s32 	%p17, %r66, 2;
	selp.b64 	%rd151, 0, %rd150, %p17;
	add.s64 	%rd152, %rd151, %rd149;
	mov.b64 	{%r91, %r96}, %rd152;
	mov.b32 	%r97, 4;
	// begin inline asm
	shfl.sync.up.b32 %r90, %r91, %r97, %r118, %r119;
	// end inline asm
	// begin inline asm
	shfl.sync.up.b32 %r95, %r96, %r97, %r118, %r119;
	// end inline asm
	mov.b64 	%rd153, {%r90, %r95};
	setp.lt.s32 	%p18, %r66, 4;
	selp.b64 	%rd154, 0, %rd153, %p18;
	add.s64 	%rd155, %rd154, %rd152;
	mov.b64 	{%r101, %r106}, %rd155;
	mov.b32 	%r107, 8;
	// begin inline asm
	shfl.sync.up.b32 %r100, %r101, %r107, %r118, %r119;
	// end inline asm
	// begin inline asm
	shfl.sync.up.b32 %r105, %r106, %r107, %r118, %r119;
	// end inline asm
	mov.b64 	%rd156, {%r100, %r105};
	setp.lt.s32 	%p19, %r66, 8;
	selp.b64 	%rd157, 0, %rd156, %p19;
	add.s64 	%rd158, %rd157, %rd155;
	mov.b64 	{%r111, %r116}, %rd158;
	mov.b32 	%r117, 16;
	// begin inline asm
	shfl.sync.up.b32 %r110, %r111, %r117, %r118, %r119;
	// end inline asm
	// begin inline asm
	shfl.sync.up.b32 %r115, %r116, %r117, %r118, %r119;
	// end inline asm
	mov.b64 	%rd159, {%r110, %r115};
	setp.lt.s32 	%p20, %r66, 16;
	selp.b64 	%rd160, 0, %rd159, %p20;
	add.s64 	%rd90, %rd160, %rd158;
	setp.ne.s32 	%p21, %r66, 31;
	@%p21 bra 	$L__BB6_57;
	shl.b32 	%r120, %r28, 3;
	mov.u32 	%r121, _ZZN3cub18CUB_300001_SM_10006detail4scan16DeviceScanKernelINS2_10policy_hubIllljN4cuda3std3__44plusIvEEE10Policy1000EPlSC_NS0_13ScanTileStateIlLb1EEES9_NS1_10InputValueIlSC_EEjlLb0ElEEvT0_T1_T2_iT3_T4_T5_E12temp_storage;
	add.s32 	%r122, %r121, %r120;
	st.shared.u64 	[%r122+32], %rd90;
$L__BB6_57:
	sub.s64 	%rd161, %rd90, %rd89;
	bar.sync 	0;
	ld.shared.v2.u64 	{%rd162, %rd163}, [_ZZN3cub18CUB_300001_SM_10006detail4scan16DeviceScanKernelINS2_10policy_hubIllljN4cuda3std3__44plusIvEEE10Policy1000EPlSC_NS0_13ScanTileStateIlLb1EEES9_NS1_10InputValueIlSC_EEjlLb0ElEEvT0_T1_T2_iT3_T4_T5_E12temp_storage+32];
	add.s64 	%rd164, %rd163, %rd162;
	setp.eq.s32 	%p22, %r28, 2;
	selp.b64 	%rd165, %rd164, %rd162, %p22;
	ld.shared.v2.u64 	{%rd166, %rd167}, [_ZZN3cub18CUB_300001_SM_10006detail4scan16DeviceScanKernelINS2_10policy_hubIllljN4cuda3std3__44plusIvEEE10Policy1000EPlSC_NS0_13ScanTileStateIlLb1EEES9_NS1_10InputValueIlSC_EEjlLb0ElEEvT0_T1_T2_iT3_T4_T5_E12temp_storage+48];
	add.s64 	%rd168, %rd164, %rd166;
	setp.eq.s32 	%p23, %r28, 3;
	selp.b64 	%rd169, %rd168, %rd165, %p23;
	add.s64 	%rd170, %rd168, %rd167;
	setp.eq.s32 	%p24, %r28, 4;
	selp.b64 	%rd171, %rd170, %rd169, %p24;
	ld.shared.v2.u64 	{%rd172, %rd173}, [_ZZN3cub18CUB_300001_SM_10006detail4scan16DeviceScanKernelINS2_10policy_hubIllljN4cuda3std3__44plusIvEEE10Policy1000EPlSC_NS0_13ScanTileStateIlLb1EEES9_NS1_10InputValueIlSC_EEjlLb0ElEEvT0_T1_T2_iT3_T4_T5_E12temp_storage+64];
	add.s64 	%rd174, %rd170, %rd172;
	setp.eq.s32 	%p25, %r28, 5;
	selp.b64 	%rd175, %rd174, %rd171, %p25;
	add.s64 	%rd176, %rd174, %rd173;
	setp.eq.s32 	%p26, %r28, 6;
	selp.b64 	%rd177, %rd176, %rd175, %p26;
	ld.shared.v2.u64 	{%rd178, %rd179}, [_ZZN3cub18CUB_300001_SM_10006detail4scan16DeviceScanKernelINS2_10policy_hubIllljN4cuda3std3__44plusIvEEE10Policy1000EPlSC_NS0_13ScanTileStateIlLb1EEES9_NS1_10InputValueIlSC_EEjlLb0ElEEvT0_T1_T2_iT3_T4_T5_E12temp_storage+80];
	add.s64 	%rd180, %rd176, %rd178;
	setp.eq.s32 	%p27, %r28, 7;
	selp.b64 	%rd181, %rd180, %rd177, %p27;
	add.s64 	%rd182, %rd180, %rd179;
	setp.eq.s32 	%p28, %r28, 8;
	selp.b64 	%rd183, %rd182, %rd181, %p28;
	ld.shared.v2.u64 	{%rd184, %rd185}, [_ZZN3cub18CUB_300001_SM_10006detail4scan16DeviceScanKernelINS2_10policy_hubIllljN4cuda3std3__44plusIvEEE10Policy1000EPlSC_NS0_13ScanTileStateIlLb1EEES9_NS1_10InputValueIlSC_EEjlLb0ElEEvT0_T1_T2_iT3_T4_T5_E12temp_storage+96];
	add.s64 	%rd186, %rd182, %rd184;
	setp.eq.s32 	%p29, %r28, 9;
	selp.b64 	%rd187, %rd186, %rd183, %p29;
	add.s64 	%rd188, %rd186, %rd185;
	setp.eq.s32 	%p30, %r28, 10;
	selp.b64 	%rd189, %rd188, %rd187, %p30;
	ld.shared.v2.u64 	{%rd190, %rd191}, [_ZZN3cub18CUB_300001_SM_10006detail4scan16DeviceScanKernelINS2_10policy_hubIllljN4cuda3std3__44plusIvEEE10Policy1000EPlSC_NS0_13ScanTileStateIlLb1EEES9_NS1_10InputValueIlSC_EEjlLb0ElEEvT0_T1_T2_iT3_T4_T5_E12temp_storage+112];
	add.s64 	%rd192, %rd188, %rd190;
	setp.eq.s32 	%p31, %r28, 11;
	selp.b64 	%rd193, %rd192, %rd189, %p31;
	add.s64 	%rd194, %rd192, %rd191;
	setp.eq.s32 	%p32, %r28, 12;
	selp.b64 	%rd195, %rd194, %rd193, %p32;
	ld.shared.u64 	%rd196, [_ZZN3cub18CUB_300001_SM_10006detail4scan16DeviceScanKernelINS2_10policy_hubIllljN4cuda3std3__44plusIvEEE10Policy1000EPlSC_NS0_13ScanTileStateIlLb1EEES9_NS1_10InputValueIlSC_EEjlLb0ElEEvT0_T1_T2_iT3_T4_T5_E12temp_storage+128];
	add.s64 	%rd91, %rd194, %rd196;
	setp.gt.u32 	%p33, %r25, 31;
	setp.lt.u32 	%p34, %r25, 32;
	setp.eq.s32 	%p35, %r66, 0;
	selp.b64 	%rd197, 0, %rd161, %p35;
	add.s64 	%rd587, %rd195, %rd197;
	selp.b64 	%rd93, %rd161, %rd587, %p34;
	@%p33 bra 	$L__BB6_73;
	setp.ne.s32 	%p36, %r25, 0;
	mul.wide.s32 	%rd198, %r665, 16;
	add.s64 	%rd94, %rd132, %rd198;
	@%p36 bra 	$L__BB6_60;
	st.shared.u64 	[_ZZN3cub18CUB_300001_SM_10006detail4scan16DeviceScanKernelINS2_10policy_hubIllljN4cuda3std3__44plusIvEEE10Policy1000EPlSC_NS0_13ScanTileStateIlLb1EEES9_NS1_10InputValueIlSC_EEjlLb0ElEEvT0_T1_T2_iT3_T4_T5_E12temp_storage+24], %rd91;
	add.s64 	%rd199, %rd94, 512;
	mov.b64 	%rd200, 100;
	// begin inline asm
	st.relaxed.gpu.v2.u64 [%rd199], {%rd200, %rd91};
	// end inline asm
$L__BB6_60:
	not.b32 	%r125, %r25;
	add.s32 	%r126, %r665, %r125;
	mov.b32 	%r123, 710;
	// begin inline asm
	nanosleep.u32 %r123;
	// end inline asm
	mul.wide.s32 	%rd205, %r126, 16;
	add.s64 	%rd206, %rd132, %rd205;
	add.s64 	%rd204, %rd206, 512;
	// begin inline asm
	ld.relaxed.gpu.v2.u64 {%rd585, %rd582}, [%rd204];
	// end inline asm
	mov.b32 	%r673, 386;
$L__BB6_61:
	setp.eq.s64 	%p37, %rd585, 99;
	mov.b32 	%r127, -1;
	vote.sync.any.pred 	%p38, %p37, %r127;
	not.pred 	%p39, %p38;
	@%p39 bra 	$L__BB6_63;
	ld.param.u32 	%r661, [_ZN3cub18CUB_300001_SM_10006detail4scan16DeviceScanKernelINS2_10policy_hubIllljN4cuda3std3__44plusIvEEE10Policy1000EPlSC_NS0_13ScanTileStateIlLb1EEES9_NS1_10InputValueIlSC_EEjlLb0ElEEvT0_T1_T2_iT3_T4_T5__param_3];
	shr.u32 	%r33, %r673, 1;
	mul.lo.s32 	%r267, %r665, 16807;
	and.b32  	%r665, %r267, 2147483647;
	sub.s32 	%r268, %r673, %r33;
	add.s32 	%r269, %r268, 1;
	rem.u32 	%r270, %r665, %r269;
	add.s32 	%r266, %r270, %r33;
	// begin inline asm
	nanosleep.u32 %r266;
	// end inline asm
	mov.u32 	%r271, %ctaid.x;
	add.s32 	%r272, %r661, %r271;
	mov.u32 	%r273, %tid.x;
	not.b32 	%r274, %r273;
	add.s32 	%r275, %r272, %r274;
	mul.wide.s32 	%rd254, %r275, 16;
	add.s64 	%rd255, %rd132, %rd254;
	add.s64 	%rd253, %rd255, 512;
	// begin inline asm
	ld.relaxed.gpu.v2.u64 {%rd585, %rd582}, [%rd253];
	// end inline asm
	mov.u32 	%r673, %r33;
	bra.uni 	$L__BB6_61;
$L__BB6_63:
	ld.param.u32 	%r660, [_ZN3cub18CUB_300001_SM_10006detail4scan16DeviceScanKernelINS2_10policy_hubIllljN4cuda3std3__44plusIvEEE10Policy1000EPlSC_NS0_13ScanTileStateIlLb1EEES9_NS1_10InputValueIlSC_EEjlLb0ElEEvT0_T1_T2_iT3_T4_T5__param_3];
	mov.u32 	%r181, %ctaid.x;
	add.s32 	%r182, %r660, %r181;
	mov.u32 	%r183, %tid.x;
	not.b32 	%r184, %r183;
	add.s32 	%r676, %r182, %r184;
	setp.eq.s64 	%p40, %rd585, 101;
	mov.b32 	%r179, -1;
	vote.sync.ballot.b32 	%r185, %p40, %r179;
	// begin inline asm
	mov.u32 %r129, %lanemask_ge;
	// end inline asm
	and.b32  	%r186, %r185, %r129;
	or.b32  	%r187, %r186, -2147483648;
	add.s32 	%r188, %r187, -1;
	not.b32 	%r189, %r187;
	and.b32  	%r190, %r189, %r188;
	popc.b32 	%r133, %r190;
	mov.b64 	{%r131, %r136}, %rd582;
	mov.b32 	%r137, 1;
	// begin inline asm
	shfl.sync.down.b32 %r130, %r131, %r137, %r133, %r179;
	// end inline asm
	// begin inline asm
	shfl.sync.down.b32 %r135, %r136, %r137, %r133, %r179;
	// end inline asm
	mov.b64 	%rd207, {%r130, %r135};
	setp.lt.s32 	%p42, %r66, %r133;
	selp.b64 	%rd208, %rd207, 0, %p42;
	add.s64 	%rd209, %rd208, %rd582;
	mov.b64 	{%r141, %r146}, %rd209;
	mov.b32 	%r147, 2;
	// begin inline asm
	shfl.sync.down.b32 %r140, %r141, %r147, %r133, %r179;
	// end inline asm
	// begin inline asm
	shfl.sync.down.b32 %r145, %r146, %r147, %r133, %r179;
	// end inline asm
	mov.b64 	%rd210, {%r140, %r145};
	add.s32 	%r191, %r66, 2;
	setp.gt.s32 	%p43, %r191, %r133;
	selp.b64 	%rd211, 0, %rd210, %p43;
	add.s64 	%rd212, %rd211, %rd209;
	mov.b64 	{%r151, %r156}, %rd212;
	mov.b32 	%r157, 4;
	// begin inline asm
	shfl.sync.down.b32 %r150, %r151, %r157, %r133, %r179;
	// end inline asm
	// begin inline asm
	shfl.sync.down.b32 %r155, %r156, %r157, %r133, %r179;
	// end inline asm
	mov.b64 	%rd213, {%r150, %r155};
	add.s32 	%r192, %r66, 4;
	setp.gt.s32 	%p44, %r192, %r133;
	selp.b64 	%rd214, 0, %rd213, %p44;
	add.s64 	%rd215, %rd214, %rd212;
	mov.b64 	{%r161, %r166}, %rd215;
	mov.b32 	%r167, 8;
	// begin inline asm
	shfl.sync.down.b32 %r160, %r161, %r167, %r133, %r179;
	// end inline asm
	// begin inline asm
	shfl.sync.down.b32 %r165, %r166, %r167, %r133, %r179;
	// end inline asm
	mov.b64 	%rd216, {%r160, %r165};
	add.s32 	%r193, %r66, 8;
	setp.gt.s32 	%p45, %r193, %r133;
	selp.b64 	%rd217, 0, %rd216, %p45;
	add.s64 	%rd218, %rd217, %rd215;
	mov.b64 	{%r171, %r176}, %rd218;
	mov.b32 	%r177, 16;
	// begin inline asm
	shfl.sync.down.b32 %r170, %r171, %r177, %r133, %r179;
	// end inline asm
	// begin inline asm
	shfl.sync.down.b32 %r175, %r176, %r177, %r133, %r179;
	// end inline asm
	mov.b64 	%rd219, {%r170, %r175};
	add.s32 	%r194, %r66, 16;
	setp.gt.s32 	%p46, %r194, %r133;
	selp.b64 	%rd220, 0, %rd219, %p46;
	add.s64 	%rd583, %rd220, %rd218;
	add.s64 	%rd104, %rd132, 512;
	mov.b32 	%r675, 386;
$L__BB6_64:
	setp.ne.s64 	%p47, %rd585, 101;
	mov.b32 	%r195, -1;
	vote.sync.all.pred 	%p48, %p47, %r195;
	not.pred 	%p49, %p48;
	@%p49 bra 	$L__BB6_69;
	shr.u32 	%r675, %r675, 1;
	mul.wide.s32 	%rd229, %r676, 16;
	add.s64 	%rd230, %rd104, %rd229;
	add.s64 	%rd228, %rd230, -512;
	// begin inline asm
	ld.relaxed.gpu.v2.u64 {%rd585, %rd586}, [%rd228];
	// end inline asm
	mov.u32 	%r678, %r675;
$L__BB6_66:
	setp.eq.s64 	%p53, %rd585, 99;
	mov.b32 	%r199, -1;
	vote.sync.any.pred 	%p54, %p53, %r199;
	not.pred 	%p55, %p54;
	@%p55 bra 	$L__BB6_68;
	shr.u32 	%r43, %r678, 1;
	mul.lo.s32 	%r262, %r665, 16807;
	and.b32  	%r665, %r262, 2147483647;
	sub.s32 	%r263, %r678, %r43;
	add.s32 	%r264, %r263, 1;
	rem.u32 	%r265, %r665, %r264;
	add.s32 	%r261, %r265, %r43;
	// begin inline asm
	nanosleep.u32 %r261;
	// end inline asm
	mul.wide.s32 	%rd249, %r676, 16;
	add.s64 	%rd250, %rd104, %rd249;
	add.s64 	%rd248, %rd250, -512;
	// begin inline asm
	ld.relaxed.gpu.v2.u64 {%rd585, %rd586}, [%rd248];
	// end inline asm
	mov.u32 	%r678, %r43;
	bra.uni 	$L__BB6_66;
$L__BB6_68:
	setp.eq.s64 	%p56, %rd585, 101;
	mov.b32 	%r250, -1;
	vote.sync.ballot.b32 	%r251, %p56, %r250;
	and.b32  	%r252, %r251, %r129;
	or.b32  	%r253, %r252, -2147483648;
	add.s32 	%r254, %r253, -1;
	not.b32 	%r255, %r253;
	and.b32  	%r256, %r255, %r254;
	popc.b32 	%r204, %r256;
	mov.b64 	{%r202, %r207}, %rd586;
	mov.b32 	%r208, 1;
	// begin inline asm
	shfl.sync.down.b32 %r201, %r202, %r208, %r204, %r250;
	// end inline asm
	// begin inline asm
	shfl.sync.down.b32 %r206, %r207, %r208, %r204, %r250;
	// end inline asm
	mov.b64 	%rd231, {%r201, %r206};
	setp.lt.s32 	%p58, %r66, %r204;
	selp.b64 	%rd232, %rd231, 0, %p58;
	add.s64 	%rd233, %rd232, %rd586;
	mov.b64 	{%r212, %r217}, %rd233;
	mov.b32 	%r218, 2;
	// begin inline asm
	shfl.sync.down.b32 %r211, %r212, %r218, %r204, %r250;
	// end inline asm
	// begin inline asm
	shfl.sync.down.b32 %r216, %r217, %r218, %r204, %r250;
	// end inline asm
	mov.b64 	%rd234, {%r211, %r216};
	add.s32 	%r257, %r66, 2;
	setp.gt.s32 	%p59, %r257, %r204;
	selp.b64 	%rd235, 0, %rd234, %p59;
	add.s64 	%rd236, %rd233, %rd235;
	mov.b64 	{%r222, %r227}, %rd236;
	mov.b32 	%r228, 4;
	// begin inline asm
	shfl.sync.down.b32 %r221, %r222, %r228, %r204, %r250;
	// end inline asm
	// begin inline asm
	shfl.sync.down.b32 %r226, %r227, %r228, %r204, %r250;
	// end inline asm
	mov.b64 	%rd237, {%r221, %r226};
	add.s32 	%r258, %r66, 4;
	setp.gt.s32 	%p60, %r258, %r204;
	selp.b64 	%rd238, 0, %rd237, %p60;
	add.s64 	%rd239, %rd238, %rd236;
	mov.b64 	{%r232, %r237}, %rd239;
	mov.b32 	%r238, 8;
	// begin inline asm
	shfl.sync.down.b32 %r231, %r232, %r238, %r204, %r250;
	// end inline asm
	// begin inline asm
	shfl.sync.down.b32 %r236, %r237, %r238, %r204, %r250;
	// end inline asm
	mov.b64 	%rd240, {%r231, %r236};
	add.s32 	%r259, %r66, 8;
	setp.gt.s32 	%p61, %r259, %r204;
	selp.b64 	%rd241, 0, %rd240, %p61;
	add.s64 	%rd242, %rd241, %rd239;
	mov.b64 	{%r242, %r247}, %rd242;
	mov.b32 	%r248, 16;
	// begin inline asm
	shfl.sync.down.b32 %r241, %r242, %r248, %r204, %r250;
	// end inline asm
	// begin inline asm
	shfl.sync.down.b32 %r246, %r247, %r248, %r204, %r250;
	// end inline asm
	mov.b64 	%rd243, {%r241, %r246};
	add.s32 	%r260, %r66, 16;
	setp.gt.s32 	%p62, %r260, %r204;
	selp.b64 	%rd244, 0, %rd243, %p62;
	add.s64 	%rd245, %rd242, %rd583;
	add.s64 	%rd583, %rd245, %rd244;
	add.s32 	%r676, %r676, -32;
	bra.uni 	$L__BB6_64;
$L__BB6_69:
	mov.u32 	%r197, %tid.x;
	setp.ne.s32 	%p50, %r197, 0;
	@%p50 bra 	$L__BB6_71;
	add.s64 	%rd223, %rd583, %rd91;
	add.s64 	%rd221, %rd94, 512;
	mov.b64 	%rd222, 101;
	// begin inline asm
	st.relaxed.gpu.v2.u64 [%rd221], {%rd222, %rd223};
	// end inline asm
	st.shared.u64 	[_ZZN3cub18CUB_300001_SM_10006detail4scan16DeviceScanKernelINS2_10policy_hubIllljN4cuda3std3__44plusIvEEE10Policy1000EPlSC_NS0_13ScanTileStateIlLb1EEES9_NS1_10InputValueIlSC_EEjlLb0ElEEvT0_T1_T2_iT3_T4_T5_E12temp_storage+8], %rd583;
	st.shared.u64 	[_ZZN3cub18CUB_300001_SM_10006detail4scan16DeviceScanKernelINS2_10policy_hubIllljN4cuda3std3__44plusIvEEE10Policy1000EPlSC_NS0_13ScanTileStateIlLb1EEES9_NS1_10InputValueIlSC_EEjlLb0ElEEvT0_T1_T2_iT3_T4_T5_E12temp_storage+16], %rd223;
$L__BB6_71:
	setp.ne.s32 	%p51, %r66, 0;
	mov.u64 	%rd587, %rd93;
	@%p51 bra 	$L__BB6_73;
	st.shared.u64 	[_ZZN3cub18CUB_300001_SM_10006detail4scan16DeviceScanKernelINS2_10policy_hubIllljN4cuda3std3__44plusIvEEE10Policy1000EPlSC_NS0_13ScanTileStateIlLb1EEES9_NS1_10InputValueIlSC_EEjlLb0ElEEvT0_T1_T2_iT3_T4_T5_E12temp_storage+152], %rd583;
	mov.u64 	%rd587, %rd583;
$L__BB6_73:
	bar.sync 	0;
	mov.u32 	%r198, %tid.x;
	setp.eq.s32 	%p52, %r198, 0;
	ld.shared.u64 	%rd224, [_ZZN3cub18CUB_300001_SM_10006detail4scan16DeviceScanKernelINS2_10policy_hubIllljN4cuda3std3__44plusIvEEE10Policy1000EPlSC_NS0_13ScanTileStateIlLb1EEES9_NS1_10InputValueIlSC_EEjlLb0ElEEvT0_T1_T2_iT3_T4_T5_E12temp_storage+152];
	selp.b64 	%rd225, 0, %rd224, %p52;
	add.s64 	%rd588, %rd225, %rd587;
$L__BB6_74:
	add.s64 	%rd317, %rd588, %rd75;
	add.s64 	%rd318, %rd76, %rd317;
	add.s64 	%rd319, %rd77, %rd318;
	add.s64 	%rd320, %rd78, %rd319;
	add.s64 	%rd321, %rd79, %rd320;
	add.s64 	%rd322, %rd80, %rd321;
	add.s64 	%rd323, %rd81, %rd322;
	add.s64 	%rd324, %rd82, %rd323;
	add.s64 	%rd325, %rd83, %rd324;
	add.s64 	%rd326, %rd84, %rd325;
	bar.sync 	0;
	st.shared.u64 	[%r30], %rd588;
	st.shared.u64 	[%r30+8], %rd317;
	st.shared.u64 	[%r30+16], %rd318;
	st.shared.u64 	[%r30+24], %rd319;
	st.shared.u64 	[%r30+32], %rd320;
	st.shared.u64 	[%r30+40], %rd321;
	st.shared.u64 	[%r30+48], %rd322;
	st.shared.u64 	[%r30+56], %rd323;
	st.shared.u64 	[%r30+64], %rd324;
	st.shared.u64 	[%r30+72], %rd325;
	st.shared.u64 	[%r30+80], %rd326;
	bar.warp.sync 	-1;
	ld.shared.u64 	%rd119, [%r29];
	ld.shared.u64 	%rd120, [%r29+256];
	ld.shared.u64 	%rd121, [%r29+512];
	ld.shared.u64 	%rd122, [%r29+768];
	ld.shared.u64 	%rd123, [%r29+1024];
	ld.shared.u64 	%rd124, [%r29+1280];
	ld.shared.u64 	%rd125, [%r29+1536];
	ld.shared.u64 	%rd126, [%r29+1792];
	ld.shared.u64 	%rd127, [%r29+2048];
	ld.shared.u64 	%rd128, [%r29+2304];
	ld.shared.u64 	%rd129, [%r29+2560];
	mov.u32 	%r329, %tid.x;
	setp.ne.s32 	%p82, %r329, 0;
	@%p82 bra 	$L__BB6_76;
	st.volatile.shared.u32 	[_ZZN3cub18CUB_300001_SM_10006detail4scan16DeviceScanKernelINS2_10policy_hubIllljN4cuda3std3__44plusIvEEE10Policy1000EPlSC_NS0_13ScanTileStateIlLb1EEES9_NS1_10InputValueIlSC_EEjlLb0ElEEvT0_T1_T2_iT3_T4_T5_E12temp_storage+36608], %r3;
$L__BB6_76:
	ld.param.u32 	%r662, [_ZN3cub18CUB_300001_SM_10006detail4scan16DeviceScanKernelINS2_10policy_hubIllljN4cuda3std3__44plusIvEEE10Policy1000EPlSC_NS0_13ScanTileStateIlLb1EEES9_NS1_10InputValueIlSC_EEjlLb0ElEEvT0_T1_T2_iT3_T4_T5__param_3];
	ld.param.u64 	%rd559, [_ZN3cub18CUB_300001_SM_10006detail4scan16DeviceScanKernelINS2_10policy_hubIllljN4cuda3std3__44plusIvEEE10Policy1000EPlSC_NS0_13ScanTileStateIlLb1EEES9_NS1_10InputValueIlSC_EEjlLb0ElEEvT0_T1_T2_iT3_T4_T5__param_1];
	bar.sync 	0;
	ld.volatile.shared.u32 	%r46, [_ZZN3cub18CUB_300001_SM_10006detail4scan16DeviceScanKernelINS2_10policy_hubIllljN4cuda3std3__44plusIvEEE10Policy1000EPlSC_NS0_13ScanTileStateIlLb1EEES9_NS1_10InputValueIlSC_EEjlLb0ElEEvT0_T1_T2_iT3_T4_T5_E12temp_storage+36608];
	setp.ge.s32 	%p83, %r26, %r46;
	cvt.u64.u32 	%rd327, %r26;
	mov.u32 	%r330, %ctaid.x;
	add.s32 	%r331, %r662, %r330;
	mul.lo.s32 	%r332, %r331, 4576;
	cvt.u64.u32 	%rd328, %r332;
	add.s64 	%rd329, %rd327, %rd328;
	cvta.to.global.u64 	%rd330, %rd559;
	shl.b64 	%rd331, %rd329, 3;
	add.s64 	%rd130, %rd330, %rd331;
	@%p83 bra 	$L__BB6_78;
	st.global.u64 	[%rd130], %rd119;
$L__BB6_78:
	and.b32  	%r334, %r329, 992;
	mul.lo.s32 	%r335, %r334, 11;
	and.b32  	%r336, %r329, 31;
	or.b32  	%r337, %r335, %r336;
	add.s32 	%r338, %r337, 32;
	setp.ge.s32 	%p84, %r338, %r46;
	@%p84 bra 	$L__BB6_80;
	st.global.u64 	[%rd130+256], %rd120;
$L__BB6_80:
	add.s32 	%r344, %r337, 64;
	setp.ge.s32 	%p85, %r344, %r46;
	@%p85 bra 	$L__BB6_82;
	st.global.u64 	[%rd130+512], %rd121;
$L__BB6_82:
	add.s32 	%r350, %r337, 96;
	setp.ge.s32 	%p86, %r350, %r46;
	@%p86 bra 	$L__BB6_84;
	st.global.u64 	[%rd130+768], %rd122;
$L__BB6_84:
	add.s32 	%r356, %r337, 128;
	setp.ge.s32 	%p87, %r356, %r46;
	@%p87 bra 	$L__BB6_86;
	st.global.u64 	[%rd130+1024], %rd123;
$L__BB6_86:
	add.s32 	%r362, %r337, 160;
	setp.ge.s32 	%p88, %r362, %r46;
	@%p88 bra 	$L__BB6_88;
	st.global.u64 	[%rd130+1280], %rd124;
$L__BB6_88:
	add.s32 	%r368, %r337, 192;
	setp.ge.s32 	%p89, %r368, %r46;
	@%p89 bra 	$L__BB6_90;
	st.global.u64 	[%rd130+1536], %rd125;
$L__BB6_90:
	add.s32 	%r374, %r337, 224;
	setp.ge.s32 	%p90, %r374, %r46;
	@%p90 bra 	$L__BB6_92;
	st.global.u64 	[%rd130+1792], %rd126;
$L__BB6_92:
	add.s32 	%r380, %r337, 256;
	setp.ge.s32 	%p91, %r380, %r46;
	@%p91 bra 	$L__BB6_94;
	st.global.u64 	[%rd130+2048], %rd127;
$L__BB6_94:
	add.s32 	%r386, %r337, 288;
	setp.ge.s32 	%p92, %r386, %r46;
	@%p92 bra 	$L__BB6_96;
	st.global.u64 	[%rd130+2304], %rd128;
$L__BB6_96:
	add.s32 	%r392, %r337, 320;
	setp.ge.s32 	%p93, %r392, %r46;
	@%p93 bra 	$L__BB6_98;
	st.global.u64 	[%rd130+2560], %rd129;
$L__BB6_98:
	ret;

}
	// .globl	_ZN3cub18CUB_300001_SM_10006detail4scan16DeviceScanKernelINS2_10policy_hubIlllmN4cuda3std3__44plusIvEEE10Policy1000EPlSC_NS0_13ScanTileStateIlLb1EEES9_NS1_10InputValueIlSC_EEmlLb0ElEEvT0_T1_T2_iT3_T4_T5_
.visible .entry _ZN3cub18CUB_300001_SM_10006detail4scan16DeviceScanKernelINS2_10policy_hubIlllmN4cuda3std3__44plusIvEEE10Policy1000EPlSC_NS0_13ScanTileStateIlLb1EEES9_NS1_10InputValueIlSC_EEmlLb0ElEEvT0_T1_T2_iT3_T4_T5_(
	.param .u64 .ptr .align 1 _ZN3cub18CUB_300001_SM_10006detail4scan16DeviceScanKernelINS2_10policy_hubIlllmN4cuda3std3__44plusIvEEE10Policy1000EPlSC_NS0_13ScanTileStateIlLb1EEES9_NS1_10InputValueIlSC_EEmlLb0ElEEvT0_T1_T2_iT3_T4_T5__param_0,
	.param .u64 .ptr .align 1 _ZN3cub18CUB_300001_SM_10006detail4scan16DeviceScanKernelINS2_10policy_hubIlllmN4cuda3std3__44plusIvEEE10Policy1000EPlSC_NS0_13ScanTileStateIlLb1EEES9_NS1_10InputValueIlSC_EEmlLb0ElEEvT0_T1_T2_iT3_T4_T5__param_1,
	.param .align 8 .b8 _ZN3cub18CUB_300001_SM_10006detail4scan16DeviceScanKernelINS2_10policy_hubIlllmN4cuda3std3__44plusIvEEE10Policy1000EPlSC_NS0_13ScanTileStateIlLb1EEES9_NS1_10InputValueIlSC_EEmlLb0ElEEvT0_T1_T2_iT3_T4_T5__param_2[8],
	.param .u32 _ZN3cub18CUB_300001_SM_10006detail4scan16DeviceScanKernelINS2_10policy_hubIlllmN4cuda3std3__44plusIvEEE10Policy1000EPlSC_NS0_13ScanTileStateIlLb1EEES9_NS1_10InputValueIlSC_EEmlLb0ElEEvT0_T1_T2_iT3_T4_T5__param_3,
	.param .align 1 .b8 _ZN3cub18CUB_300001_SM_10006detail4scan16DeviceScanKernelINS2_10policy_hubIlllmN4cuda3std3__44plusIvEEE10Policy1000EPlSC_NS0_13ScanTileStateIlLb1EEES9_NS1_10InputValueIlSC_EEmlLb0ElEEvT0_T1_T2_iT3_T4_T5__param_4[1],
	.param .align 8 .b8 _ZN3cub18CUB_300001_SM_10006detail4scan16DeviceScanKernelINS2_10policy_hubIlllmN4cuda3std3__44plusIvEEE10Policy1000EPlSC_NS0_13ScanTileStateIlLb1EEES9_NS1_10InputValueIlSC_EEmlLb0ElEEvT0_T1_T2_iT3_T4_T5__param_5[16],
	.param .u64 _ZN3cub18CUB_300001_SM_10006detail4scan16DeviceScanKernelINS2_10policy_hubIlllmN4cuda3std3__44plusIvEEE10Policy1000EPlSC_NS0_13ScanTileStateIlLb1EEES9_NS1_10InputValueIlSC_EEmlLb0ElEEvT0_T1_T2_iT3_T4_T5__param_6
)
.maxntid 320
{
	.reg .pred 	%p<150>;
	.reg .b16 	%rs<3>;
	.reg .b32 	%r<538>;
	.reg .b64 	%rd<554>;
	// demoted variable
	.shared .align 16 .b8 _ZZN3cub18CUB_300001_SM_10006detail4scan16DeviceScanKernelINS2_10policy_hubIlllmN4cuda3std3__44plusIvEEE10Policy1000EPlSC_NS0_13ScanTileStateIlLb1EEES9_NS1_10InputValueIlSC_EEmlLb0ElEEvT0_T1_T2_iT3_T4_T5_E12temp_storage[28176];
	ld.param.u32 	%r49, [_ZN3cub18CUB_300001_SM_10006detail4scan16DeviceScanKernelINS2_10policy_hubIlllmN4cuda3std3__44plusIvEEE10Policy1000EPlSC_NS0_13ScanTileStateIlLb1EEES9_NS1_10InputValueIlSC_EEmlLb0ElEEvT0_T1_T2_iT3_T4_T5__param_5];
	bfe.u32 	%r50, %r49, 0, 8;
	cvt.u16.u32 	%rs1, %r50;
	and.b16  	%rs2, %rs1, 255;
	ld.param.u64 	%rd148, [_ZN3cub18CUB_300001_SM_10006detail4scan16DeviceScanKernelINS2_10policy_hubIlllmN4cuda3std3__44plusIvEEE10Policy1000EPlSC_NS0_13ScanTileStateIlLb1EEES9_NS1_10InputValueIlSC_EEmlLb0ElEEvT0_T1_T2_iT3_T4_T5__param_2];
	ld.param.u64 	%rd522, [_ZN3cub18CUB_300001_SM_10006detail4scan16DeviceScanKernelINS2_10policy_hubIlllmN4cuda3std3__44plusIvEEE10Policy1000EPlSC_NS0_13ScanTileStateIlLb1EEES9_NS1_10InputValueIlSC_EEmlLb0ElEEvT0_T1_T2_iT3_T4_T5__param_5+8];
	ld.param.u64 	%rd150, [_ZN3cub18CUB_300001_SM_10006detail4scan16DeviceScanKernelINS2_10policy_hubIlllmN4cuda3std3__44plusIvEEE10Policy1000EPlSC_NS0_13ScanTileStateIlLb1EEES9_NS1_10InputValueIlSC_EEmlLb0ElEEvT0_T1_T2_iT3_T4_T5__param_0];
	ld.param.u64 	%rd147, [_ZN3cub18CUB_300001_SM_10006detail4scan16DeviceScanKernelINS2_10policy_hubIlllmN4cuda3std3__44plusIvEEE10Policy1000EPlSC_NS0_13ScanTileStateIlLb1EEES9_NS1_10InputValueIlSC_EEmlLb0ElEEvT0_T1_T2_iT3_T4_T5__param_1];
	ld.param.u32 	%r48, [_ZN3cub18CUB_300001_SM_10006detail4scan16DeviceScanKernelINS2_10policy_hubIlllmN4cuda3std3__44plusIvEEE10Policy1000EPlSC_NS0_13ScanTileStateIlLb1EEES9_NS1_10InputValueIlSC_EEmlLb0ElEEvT0_T1_T2_iT3_T4_T5__param_3];
	ld.param.u64 	%rd149, [_ZN3cub18CUB_300001_SM_10006detail4scan16DeviceScanKernelINS2_10policy_hubIlllmN4cuda3std3__44plusIvEEE10Policy1000EPlSC_NS0_13ScanTileStateIlLb1EEES9_NS1_10InputValueIlSC_EEmlLb0ElEEvT0_T1_T2_iT3_T4_T5__param_6];
	cvta.to.global.u64 	%rd1, %rd147;
	cvta.to.global.u64 	%rd2, %rd150;
	setp.eq.s16 	%p1, %rs2, 0;
	@%p1 bra 	$L__BB7_2;
	cvta.to.global.u64 	%rd151, %rd522;
	ld.global.u64 	%rd522, [%rd151];
$L__BB7_2:
	mov.u32 	%r51, %ctaid.x;
	add.s32 	%r1, %r48, %r51;
	mul.wide.s32 	%rd7, %r1, 3520;
	sub.s64 	%rd8, %rd149, %rd7;
	setp.lt.u64 	%p2, %rd8, 3521;
	@%p2 bra 	$L__BB7_30;
	mov.u32 	%r2, %tid.x;
	and.b32  	%r294, %r2, 31;
	and.b32  	%r295, %r2, 992;
	mul.lo.s32 	%r296, %r295, 11;
	or.b32  	%r297, %r296, %r294;
	cvt.u64.u32 	%rd324, %r297;
	add.s64 	%rd9, %rd7, %rd324;
	shl.b64 	%rd325, %rd9, 3;
	add.s64 	%rd326, %rd2, %rd325;
	ld.global.u64 	%rd327, [%rd326];
	ld.global.u64 	%rd328, [%rd326+256];
	ld.global.u64 	%rd329, [%rd326+512];
	ld.global.u64 	%rd330, [%rd326+768];
	ld.global.u64 	%rd331, [%rd326+1024];
	ld.global.u64 	%rd332, [%rd326+1280];
	ld.global.u64 	%rd333, [%rd326+1536];
	ld.global.u64 	%rd334, [%rd326+1792];
	ld.global.u64 	%rd335, [%rd326+2048];
	ld.global.u64 	%rd336, [%rd326+2304];
	ld.global.u64 	%rd337, [%rd326+2560];
	// begin inline asm
	mov.u32 %r293, %laneid;
	// end inline asm
	shr.u32 	%r4, %r2, 5;
	mad.lo.s32 	%r298, %r4, 352, %r293;
	shl.b32 	%r299, %r298, 3;
	mov.u32 	%r300, _ZZN3cub18CUB_300001_SM_10006detail4scan16DeviceScanKernelINS2_10policy_hubIlllmN4cuda3std3__44plusIvEEE10Policy1000EPlSC_NS0_13ScanTileStateIlLb1EEES9_NS1_10InputValueIlSC_EEmlLb0ElEEvT0_T1_T2_iT3_T4_T5_E12temp_storage;
	add.s32 	%r5, %r300, %r299;
	st.shared.u64 	[%r5], %rd327;
	st.shared.u64 	[%r5+256], %rd328;
	st.shared.u64 	[%r5+512], %rd329;
	st.shared.u64 	[%r5+768], %rd330;
	st.shared.u64 	[%r5+1024], %rd331;
	st.shared.u64 	[%r5+1280], %rd332;
	st.shared.u64 	[%r5+1536], %rd333;
	st.shared.u64 	[%r5+1792], %rd334;
	st.shared.u64 	[%r5+2048], %rd335;
	st.shared.u64 	[%r5+2304], %rd336;
	st.shared.u64 	[%r5+2560], %rd337;
	bar.warp.sync 	-1;
	mad.lo.s32 	%r6, %r293, 80, %r5;
	ld.shared.u64 	%rd10, [%r6];
	ld.shared.u64 	%rd11, [%r6+8];
	ld.shared.u64 	%rd12, [%r6+16];
	ld.shared.u64 	%rd13, [%r6+24];
	ld.shared.u64 	%rd14, [%r6+32];
	ld.shared.u64 	%rd15, [%r6+40];
	ld.shared.u64 	%rd16, [%r6+48];
	ld.shared.u64 	%rd17, [%r6+56];
	ld.shared.u64 	%rd18, [%r6+64];
	ld.shared.u64 	%rd19, [%r6+72];
	ld.shared.u64 	%rd20, [%r6+80];
	bar.sync 	0;
	setp.ne.s32 	%p88, %r1, 0;
	@%p88 bra 	$L__BB7_8;
	add.s64 	%rd442, %rd11, %rd10;
	add.s64 	%rd443, %rd12, %rd442;
	add.s64 	%rd444, %rd13, %rd443;
	add.s64 	%rd445, %rd14, %rd444;
	add.s64 	%rd446, %rd15, %rd445;
	add.s64 	%rd447, %rd16, %rd446;
	add.s64 	%rd448, %rd17, %rd447;
	add.s64 	%rd449, %rd18, %rd448;
	add.s64 	%rd450, %rd19, %rd449;
	add.s64 	%rd21, %rd20, %rd450;
	mov.b64 	{%r480, %r485}, %rd21;
	mov.b32 	%r486, 1;
	mov.b32 	%r527, 0;
	mov.b32 	%r528, -1;
	// begin inline asm
	shfl.sync.up.b32 %r479, %r480, %r486, %r527, %r528;
	// end inline asm
	// begin inline asm
	shfl.sync.up.b32 %r484, %r485, %r486, %r527, %r528;
	// end inline asm
	mov.b64 	%rd451, {%r479, %r484};
	setp.lt.s32 	%p133, %r293, 1;
	selp.b64 	%rd452, 0, %rd451, %p133;
	add.s64 	%rd453, %rd452, %rd21;
	mov.b64 	{%r490, %r495}, %rd453;
	mov.b32 	%r496, 2;
	// begin inline asm
	shfl.sync.up.b32 %r489, %r490, %r496, %r527, %r528;
	// end inline asm
	// begin inline asm
	shfl.sync.up.b32 %r494, %r495, %r496, %r527, %r528;
	// end inline asm
	mov.b64 	%rd454, {%r489, %r494};
	setp.lt.s32 	%p134, %r293, 2;
	selp.b64 	%rd455, 0, %rd454, %p134;
	add.s64 	%rd456, %rd455, %rd453;
	mov.b64 	{%r500, %r505}, %rd456;
	mov.b32 	%r506, 4;
	// begin inline asm
	shfl.sync.up.b32 %r499, %r500, %r506, %r527, %r528;
	// end inline asm
	// begin inline asm
	shfl.sync.up.b32 %r504, %r505, %r506, %r527, %r528;
	// end inline asm
	mov.b64 	%rd457, {%r499, %r504};
	setp.lt.s32 	%p135, %r293, 4;
	selp.b64 	%rd458, 0, %rd457, %p135;
	add.s64 	%rd459, %rd458, %rd456;
	mov.b64 	{%r510, %r515}, %rd459;
	mov.b32 	%r516, 8;
	// begin inline asm
	shfl.sync.up.b32 %r509, %r510, %r516, %r527, %r528;
	// end inline asm
	// begin inline asm
	shfl.sync.up.b32 %r514, %r515, %r516, %r527, %r528;
	// end inline asm
	mov.b64 	%rd460, {%r509, %r514};
	setp.lt.s32 	%p136, %r293, 8;
	selp.b64 	%rd461, 0, %rd460, %p136;
	add.s64 	%rd462, %rd461, %rd459;
	mov.b64 	{%r520, %r525}, %rd462;
	mov.b32 	%r526, 16;
	// begin inline asm
	shfl.sync.up.b32 %r519, %r520, %r526, %r527, %r528;
	// end inline asm
	// begin inline asm
	shfl.sync.up.b32 %r524, %r525, %r526, %r527, %r528;
	// end inline asm
	mov.b64 	%rd463, {%r519, %r524};
	setp.lt.s32 	%p137, %r293, 16;
	selp.b64 	%rd464, 0, %rd463, %p137;
	add.s64 	%rd22, %rd464, %rd462;
	setp.ne.s32 	%p138, %r293, 31;
	@%p138 bra 	$L__BB7_6;
	shl.b32 	%r529, %r4, 3;
	add.s32 	%r531, %r300, %r529;
	st.shared.u64 	[%r531+32], %rd22;
$L__BB7_6:
	bar.sync 	0;
	ld.shared.v2.u64 	{%rd465, %rd466}, [_ZZN3cub18CUB_300001_SM_10006detail4scan16DeviceScanKernelINS2_10policy_hubIlllmN4cuda3std3__44plusIvEEE10Policy1000EPlSC_NS0_13ScanTileStateIlLb1EEES9_NS1_10InputValueIlSC_EEmlLb0ElEEvT0_T1_T2_iT3_T4_T5_E12temp_storage+32];
	add.s64 	%rd467, %rd466, %rd465;
	setp.eq.s32 	%p139, %r4, 2;
	selp.b64 	%rd468, %rd467, %rd465, %p139;
	ld.shared.v2.u64 	{%rd469, %rd470}, [_ZZN3cub18CUB_300001_SM_10006detail4scan16DeviceScanKernelINS2_10policy_hubIlllmN4cuda3std3__44plusIvEEE10Policy1000EPlSC_NS0_13ScanTileStateIlLb1EEES9_NS1_10InputValueIlSC_EEmlLb0ElEEvT0_T1_T2_iT3_T4_T5_E12temp_storage+48];
	add.s64 	%rd471, %rd467, %rd469;
	setp.eq.s32 	%p140, %r4, 3;
	selp.b64 	%rd472, %rd471, %rd468, %p140;
	add.s64 	%rd473, %rd471, %rd470;
	setp.eq.s32 	%p141, %r4, 4;
	selp.b64 	%rd474, %rd473, %rd472, %p141;
	ld.shared.v2.u64 	{%rd475, %rd476}, [_ZZN3cub18CUB_300001_SM_10006detail4scan16DeviceScanKernelINS2_10policy_hubIlllmN4cuda3std3__44plusIvEEE10Policy1000EPlSC_NS0_13ScanTileStateIlLb1EEES9_NS1_10InputValueIlSC_EEmlLb0ElEEvT0_T1_T2_iT3_T4_T5_E12temp_storage+64];
	add.s64 	%rd477, %rd473, %rd475;
	setp.eq.s32 	%p142, %r4, 5;
	selp.b64 	%rd478, %rd477, %rd474, %p142;
	add.s64 	%rd479, %rd477, %rd476;
	setp.eq.s32 	%p143, %r4, 6;
	selp.b64 	%rd480, %rd479, %rd478, %p143;
	ld.shared.v2.u64 	{%rd481, %rd482}, [_ZZN3cub18CUB_300001_SM_10006detail4scan16DeviceScanKernelINS2_10policy_hubIlllmN4cuda3std3__44plusIvEEE10Policy1000EPlSC_NS0_13ScanTileStateIlLb1EEES9_NS1_10InputValueIlSC_EEmlLb0ElEEvT0_T1_T2_iT3_T4_T5_E12temp_storage+80];
	add.s64 	%rd483, %rd479, %rd481;
	setp.eq.s32 	%p144, %r4, 7;
	selp.b64 	%rd484, %rd483, %rd480, %p144;
	add.s64 	%rd485, %rd483, %rd482;
	setp.eq.s32 	%p145, %r4, 8;
	selp.b64 	%rd486, %rd485, %rd484, %p145;
	ld.shared.v2.u64 	{%rd487, %rd488}, [_ZZN3cub18CUB_300001_SM_10006detail4scan16DeviceScanKernelINS2_10policy_hubIlllmN4cuda3std3__44plusIvEEE10Policy1000EPlSC_NS0_13ScanTileStateIlLb1EEES9_NS1_10InputValueIlSC_EEmlLb0ElEEvT0_T1_T2_iT3_T4_T5_E12temp_storage+96];
	add.s64 	%rd489, %rd485, %rd487;
	setp.eq.s32 	%p146, %r4, 9;
	selp.b64 	%rd490, %rd489, %rd486, %p146;
	setp.lt.u32 	%p147, %r2, 32;
	selp.b64 	%rd491, 0, %rd490, %p147;
	setp.eq.s32 	%p148, %r293, 0;
	sub.s64 	%rd492, %rd22, %rd21;
	selp.b64 	%rd493, 0, %rd492, %p148;
	add.s64 	%rd494, %rd493, %rd522;
	add.s64 	%rd529, %rd494, %rd491;
	add.s64 	%rd531, %rd529, %rd10;
	add.s64 	%rd495, %rd488, %rd522;
	add.s64 	%rd25, %rd495, %rd489;
	setp.ne.s32 	%p149, %r2, 0;
	@%p149 bra 	$L__BB7_29;
	add.s64 	%rd496, %rd148, 512;
	mov.b64 	%rd497, 101;
	// begin inline asm
	st.relaxed.gpu.v2.u64 [%rd496], {%rd497, %rd25};
	// end inline asm
	bra.uni 	$L__BB7_29;
$L__BB7_8:
	add.s64 	%rd338, %rd11, %rd10;
	add.s64 	%rd339, %rd12, %rd338;
	add.s64 	%rd340, %rd13, %rd339;
	add.s64 	%rd341, %rd14, %rd340;
	add.s64 	%rd342, %rd15, %rd341;
	add.s64 	%rd343, %rd16, %rd342;
	add.s64 	%rd344, %rd17, %rd343;
	add.s64 	%rd345, %rd18, %rd344;
	add.s64 	%rd346, %rd19, %rd345;
	add.s64 	%rd26, %rd20, %rd346;
	mov.b64 	{%r302, %r307}, %rd26;
	mov.b32 	%r308, 1;
	mov.b32 	%r349, 0;
	mov.b32 	%r350, -1;
	// begin inline asm
	shfl.sync.up.b32 %r301, %r302, %r308, %r349, %r350;
	// end inline asm
	// begin inline asm
	shfl.sync.up.b32 %r306, %r307, %r308, %r349, %r350;
	// end inline asm
	mov.b64 	%rd347, {%r301, %r306};
	setp.lt.s32 	%p89, %r293, 1;
	selp.b64 	%rd348, 0, %rd347, %p89;
	add.s64 	%rd349, %rd348, %rd26;
	mov.b64 	{%r312, %r317}, %rd349;
	mov.b32 	%r318, 2;
	// begin inline asm
	shfl.sync.up.b32 %r311, %r312, %r318, %r349, %r350;
	// end inline asm
	// begin inline asm
	shfl.sync.up.b32 %r316, %r317, %r318, %r349, %r350;
	// end inline asm
	mov.b64 	%rd350, {%r311, %r316};
	setp.lt.s32 	%p90, %r293, 2;
	selp.b64 	%rd351, 0, %rd350, %p90;
	add.s64 	%rd352, %rd351, %rd349;
	mov.b64 	{%r322, %r327}, %rd352;
	mov.b32 	%r328, 4;
	// begin inline asm
	shfl.sync.up.b32 %r321, %r322, %r328, %r349, %r350;
	// end inline asm
	// begin inline asm
	shfl.sync.up.b32 %r326, %r327, %r328, %r349, %r350;
	// end inline asm
	mov.b64 	%rd353, {%r321, %r326};
	setp.lt.s32 	%p91, %r293, 4;
	selp.b64 	%rd354, 0, %rd353, %p91;
	add.s64 	%rd355, %rd354, %rd352;
	mov.b64 	{%r332, %r337}, %rd355;
	mov.b32 	%r338, 8;
	// begin inline asm
	shfl.sync.up.b32 %r331, %r332, %r338, %r349, %r350;
	// end inline asm
	// begin inline asm
	shfl.sync.up.b32 %r336, %r337, %r338, %r349, %r350;
	// end inline asm
	mov.b64 	%rd356, {%r331, %r336};
	setp.lt.s32 	%p92, %r293, 8;
	selp.b64 	%rd357, 0, %rd356, %p92;
	add.s64 	%rd358, %rd357, %rd355;
	mov.b64 	{%r342, %r347}, %rd358;
	mov.b32 	%r348, 16;
	// begin inline asm
	shfl.sync.up.b32 %r341, %r342, %r348, %r349, %r350;
	// end inline asm
	// begin inline asm
	shfl.sync.up.b32 %r346, %r347, %r348, %r349, %r350;
	// end inline asm
	mov.b64 	%rd359, {%r341, %r346};
	setp.lt.s32 	%p93, %r293, 16;
	selp.b64 	%rd360, 0, %rd359, %p93;
	add.s64 	%rd27, %rd360, %rd358;
	setp.ne.s32 	%p94, %r293, 31;
	@%p94 bra 	$L__BB7_10;
	shl.b32 	%r351, %r4, 3;
	add.s32 	%r353, %r300, %r351;
	st.shared.u64 	[%r353+32], %rd27;
$L__BB7_10:
	sub.s64 	%rd361, %rd27, %rd26;
	bar.sync 	0;
	ld.shared.v2.u64 	{%rd362, %rd363}, [_ZZN3cub18CUB_300001_SM_10006detail4scan16DeviceScanKernelINS2_10policy_hubIlllmN4cuda3std3__44plusIvEEE10Policy1000EPlSC_NS0_13ScanTileStateIlLb1EEES9_NS1_10InputValueIlSC_EEmlLb0ElEEvT0_T1_T2_iT3_T4_T5_E12temp_storage+32];
	add.s64 	%rd364, %rd363, %rd362;
	setp.eq.s32 	%p95, %r4, 2;
	selp.b64 	%rd365, %rd364, %rd362, %p95;
	ld.shared.v2.u64 	{%rd366, %rd367}, [_ZZN3cub18CUB_300001_SM_10006detail4scan16DeviceScanKernelINS2_10policy_hubIlllmN4cuda3std3__44plusIvEEE10Policy1000EPlSC_NS0_13ScanTileStateIlLb1EEES9_NS1_10InputValueIlSC_EEmlLb0ElEEvT0_T1_T2_iT3_T4_T5_E12temp_storage+48];
	add.s64 	%rd368, %rd364, %rd366;
	setp.eq.s32 	%p96, %r4, 3;
	selp.b64 	%rd369, %rd368, %rd365, %p96;
	add.s64 	%rd370, %rd368, %rd367;
	setp.eq.s32 	%p97, %r4, 4;
	selp.b64 	%rd371, %rd370, %rd369, %p97;
	ld.shared.v2.u64 	{%rd372, %rd373}, [_ZZN3cub18CUB_300001_SM_10006detail4scan16DeviceScanKernelINS2_10policy_hubIlllmN4cuda3std3__44plusIvEEE10Policy1000EPlSC_NS0_13ScanTileStateIlLb1EEES9_NS1_10InputValueIlSC_EEmlLb0ElEEvT0_T1_T2_iT3_T4_T5_E12temp_storage+64];
	add.s64 	%rd374, %rd370, %rd372;
	setp.eq.s32 	%p98, %r4, 5;
	selp.b64 	%rd375, %rd374, %rd371, %p98;
	add.s64 	%rd376, %rd374, %rd373;
	setp.eq.s32 	%p99, %r4, 6;
	selp.b64 	%rd377, %rd376, %rd375, %p99;
	ld.shared.v2.u64 	{%rd378, %rd379}, [_ZZN3cub18CUB_300001_SM_10006detail4scan16DeviceScanKernelINS2_10policy_hubIlllmN4cuda3std3__44plusIvEEE10Policy1000EPlSC_NS0_13ScanTileStateIlLb1EEES9_NS1_10InputValueIlSC_EEmlLb0ElEEvT0_T1_T2_iT3_T4_T5_E12temp_storage+80];
	add.s64 	%rd380, %rd376, %rd378;
	setp.eq.s32 	%p100, %r4, 7;
	selp.b64 	%rd381, %rd380, %rd377, %p100;
	add.s64 	%rd382, %rd380, %rd379;
	setp.eq.s32 	%p101, %r4, 8;
	selp.b64 	%rd383, %rd382, %rd381, %p101;
	ld.shared.v2.u64 	{%rd384, %rd385}, [_ZZN3cub18CUB_300001_SM_10006detail4scan16DeviceScanKernelINS2_10policy_hubIlllmN4cuda3std3__44plusIvEEE10Policy1000EPlSC_NS0_13ScanTileStateIlLb1EEES9_NS1_10InputValueIlSC_EEmlLb0ElEEvT0_T1_T2_iT3_T4_T5_E12temp_storage+96];
	add.s64 	%rd386, %rd382, %rd384;
	setp.eq.s32 	%p102, %r4, 9;
	selp.b64 	%rd387, %rd386, %rd383, %p102;
	add.s64 	%rd28, %rd386, %rd385;
	setp.gt.u32 	%p103, %r2, 31;
	setp.lt.u32 	%p104, %r2, 32;
	setp.eq.s32 	%p105, %r293, 0;
	selp.b64 	%rd388, 0, %rd361, %p105;
	add.s64 	%rd529, %rd387, %rd388;
	selp.b64 	%rd30, %rd361, %rd529, %p104;
	@%p103 bra 	$L__BB7_26;
	setp.ne.s32 	%p106, %r2, 0;
	mul.wide.s32 	%rd389, %r1, 16;
	add.s64 	%rd31, %rd148, %rd389;
	@%p106 bra 	$L__BB7_13;
	st.shared.u64 	[_ZZN3cub18CUB_300001_SM_10006detail4scan16DeviceScanKernelINS2_10policy_hubIlllmN4cuda3std3__44plusIvEEE10Policy1000EPlSC_NS0_13ScanTileStateIlLb1EEES9_NS1_10InputValueIlSC_EEmlLb0ElEEvT0_T1_T2_iT3_T4_T5_E12temp_storage+24], %rd28;
	add.s64 	%rd390, %rd31, 512;
	mov.b64 	%rd391, 100;
	// begin inline asm
	st.relaxed.gpu.v2.u64 [%rd390], {%rd391, %rd28};
	// end inline asm
$L__BB7_13:
	not.b32 	%r356, %r2;
	add.s32 	%r533, %r1, %r356;
	mov.b32 	%r354, 965;
	// begin inline asm
	nanosleep.u32 %r354;
	// end inline asm
	mul.wide.s32 	%rd396, %r533, 16;
	add.s64 	%rd397, %rd148, %rd396;
	add.s64 	%rd395, %rd397, 512;
	// begin inline asm
	ld.relaxed.gpu.v2.u64 {%rd527, %rd524}, [%rd395];
	// end inline asm
	mov.b32 	%r532, 328;
$L__BB7_14:
	setp.eq.s64 	%p107, %rd527, 99;
	mov.b32 	%r357, -1;
	vote.sync.any.pred 	%p108, %p107, %r357;
	not.pred 	%p109, %p108;
	@%p109 bra 	$L__BB7_16;
	// begin inline asm
	nanosleep.u32 %r532;
	// end inline asm
	shl.b32 	%r532, %r532, 1;
	// begin inline asm
	ld.relaxed.gpu.v2.u64 {%rd527, %rd524}, [%rd395];
	// end inline asm
	bra.uni 	$L__BB7_14;
$L__BB7_16:
	setp.eq.s64 	%p110, %rd527, 101;
	mov.b32 	%r409, -1;
	vote.sync.ballot.b32 	%r410, %p110, %r409;
	// begin inline asm
	mov.u32 %r359, %lanemask_ge;
	// end inline asm
	and.b32  	%r411, %r410, %r359;
	or.b32  	%r412, %r411, -2147483648;
	add.s32 	%r413, %r412, -1;
	not.b32 	%r414, %r412;
	and.b32  	%r415, %r414, %r413;
	popc.b32 	%r363, %r415;
	mov.b64 	{%r361, %r366}, %rd524;
	mov.b32 	%r367, 1;
	// begin inline asm
	shfl.sync.down.b32 %r360, %r361, %r367, %r363, %r409;
	// end inline asm
	// begin inline asm
	shfl.sync.down.b32 %r365, %r366, %r367, %r363, %r409;
	// end inline asm
	mov.b64 	%rd398, {%r360, %r365};
	setp.lt.s32 	%p112, %r293, %r363;
	selp.b64 	%rd399, %rd398, 0, %p112;
	add.s64 	%rd400, %rd399, %rd524;
	mov.b64 	{%r371, %r376}, %rd400;
	mov.b32 	%r377, 2;
	// begin inline asm
	shfl.sync.down.b32 %r370, %r371, %r377, %r363, %r409;
	// end inline asm
	// begin inline asm
	shfl.sync.down.b32 %r375, %r376, %r377, %r363, %r409;
	// end inline asm
	mov.b64 	%rd401, {%r370, %r375};
	add.s32 	%r11, %r293, 2;
	setp.gt.s32 	%p113, %r11, %r363;
	selp.b64 	%rd402, 0, %rd401, %p113;
	add.s64 	%rd403, %rd402, %rd400;
	mov.b64 	{%r381, %r386}, %rd403;
	mov.b32 	%r387, 4;
	// begin inline asm
	shfl.sync.down.b32 %r380, %r381, %r387, %r363, %r409;
	// end inline asm
	// begin inline asm
	shfl.sync.down.b32 %r385, %r386, %r387, %r363, %r409;
	// end inline asm
	mov.b64 	%rd404, {%r380, %r385};
	add.s32 	%r12, %r293, 4;
	setp.gt.s32 	%p114, %r12, %r363;
	selp.b64 	%rd405, 0, %rd404, %p114;
	add.s64 	%rd406, %rd405, %rd403;
	mov.b64 	{%r391, %r396}, %rd406;
	mov.b32 	%r397, 8;
	// begin inline asm
	shfl.sync.down.b32 %r390, %r391, %r397, %r363, %r409;
	// end inline asm
	// begin inline asm
	shfl.sync.down.b32 %r395, %r396, %r397, %r363, %r409;
	// end inline asm
	mov.b64 	%rd407, {%r390, %r395};
	add.s32 	%r13, %r293, 8;
	setp.gt.s32 	%p115, %r13, %r363;
	selp.b64 	%rd408, 0, %rd407, %p115;
	add.s64 	%rd409, %rd408, %rd406;
	mov.b64 	{%r401, %r406}, %rd409;
	mov.b32 	%r407, 16;
	// begin inline asm
	shfl.sync.down.b32 %r400, %r401, %r407, %r363, %r409;
	// end inline asm
	// begin inline asm
	shfl.sync.down.b32 %r405, %r406, %r407, %r363, %r409;
	// end inline asm
	mov.b64 	%rd410, {%r400, %r405};
	add.s32 	%r14, %r293, 16;
	setp.gt.s32 	%p116, %r14, %r363;
	selp.b64 	%rd411, 0, %rd410, %p116;
	add.s64 	%rd526, %rd411, %rd409;
	add.s64 	%rd42, %rd148, 512;
$L__BB7_17:
	setp.ne.s64 	%p117, %rd527, 101;
	mov.b32 	%r416, -1;
	vote.sync.all.pred 	%p118, %p117, %r416;
	not.pred 	%p119, %p118;
	@%p119 bra 	$L__BB7_22;
	mul.wide.s32 	%rd419, %r533, 16;
	add.s64 	%rd420, %rd42, %rd419;
	add.s64 	%rd418, %rd420, -512;
	// begin inline asm
	ld.relaxed.gpu.v2.u64 {%rd527, %rd528}, [%rd418];
	// end inline asm
	mov.b32 	%r534, 328;
$L__BB7_19:
	setp.eq.s64 	%p123, %rd527, 99;
	mov.b32 	%r419, -1;
	vote.sync.any.pred 	%p124, %p123, %r419;
	not.pred 	%p125, %p124;
	@%p125 bra 	$L__BB7_21;
	// begin inline asm
	nanosleep.u32 %r534;
	// end inline asm
	shl.b32 	%r534, %r534, 1;
	// begin inline asm
	ld.relaxed.gpu.v2.u64 {%rd527, %rd528}, [%rd418];
	// end inline asm
	bra.uni 	$L__BB7_19;
$L__BB7_21:
	setp.eq.s64 	%p126, %rd527, 101;
	mov.b32 	%r470, -1;
	vote.sync.ballot.b32 	%r471, %p126, %r470;
	and.b32  	%r472, %r471, %r359;
	or.b32  	%r473, %r472, -2147483648;
	add.s32 	%r474, %r473, -1;
	not.b32 	%r475, %r473;
	and.b32  	%r476, %r475, %r474;
	popc.b32 	%r424, %r476;
	mov.b64 	{%r422, %r427}, %rd528;
	mov.b32 	%r428, 1;
	// begin inline asm
	shfl.sync.down.b32 %r421, %r422, %r428, %r424, %r470;
	// end inline asm
	// begin inline asm
	shfl.sync.down.b32 %r426, %r427, %r428, %r424, %r470;
	// end inline asm
	mov.b64 	%rd421, {%r421, %r426};
	setp.lt.s32 	%p128, %r293, %r424;
	selp.b64 	%rd422, %rd421, 0, %p128;
	add.s64 	%rd423, %rd422, %rd528;
	mov.b64 	{%r432, %r437}, %rd423;
	mov.b32 	%r438, 2;
	// begin inline asm
	shfl.sync.down.b32 %r431, %r432, %r438, %r424, %r470;
	// end inline asm
	// begin inline asm
	shfl.sync.down.b32 %r436, %r437, %r438, %r424, %r470;
	// end inline asm
	mov.b64 	%rd424, {%r431, %r436};
	setp.gt.s32 	%p129, %r11, %r424;
	selp.b64 	%rd425, 0, %rd424, %p129;
	add.s64 	%rd426, %rd423, %rd425;
	mov.b64 	{%r442, %r447}, %rd426;
	mov.b32 	%r448, 4;
	// begin inline asm
	shfl.sync.down.b32 %r441, %r442, %r448, %r424, %r470;
	// end inline asm
	// begin inline asm
	shfl.sync.down.b32 %r446, %r447, %r448, %r424, %r470;
	// end inline asm
	mov.b64 	%rd427, {%r441, %r446};
	setp.gt.s32 	%p130, %r12, %r424;
	selp.b64 	%rd428, 0, %rd427, %p130;
	add.s64 	%rd429, %rd428, %rd426;
	mov.b64 	{%r452, %r457}, %rd429;
	mov.b32 	%r458, 8;
	// begin inline asm
	shfl.sync.down.b32 %r451, %r452, %r458, %r424, %r470;
	// end inline asm
	// begin inline asm
	shfl.sync.down.b32 %r456, %r457, %r458, %r424, %r470;
	// end inline asm
	mov.b64 	%rd430, {%r451, %r456};
	setp.gt.s32 	%p131, %r13, %r424;
	selp.b64 	%rd431, 0, %rd430, %p131;
	add.s64 	%rd432, %rd431, %rd429;
	mov.b64 	{%r462, %r467}, %rd432;
	mov.b32 	%r468, 16;
	// begin inline asm
	shfl.sync.down.b32 %r461, %r462, %r468, %r424, %r470;
	// end inline asm
	// begin inline asm
	shfl.sync.down.b32 %r466, %r467, %r468, %r424, %r470;
	// end inline asm
	mov.b64 	%rd433, {%r461, %r466};
	setp.gt.s32 	%p132, %r14, %r424;
	selp.b64 	%rd434, 0, %rd433, %p132;
	add.s64 	%rd435, %rd432, %rd526;
	add.s64 	%rd526, %rd435, %rd434;
	add.s32 	%r533, %r533, -32;
	bra.uni 	$L__BB7_17;
$L__BB7_22:
	setp.ne.s32 	%p120, %r2, 0;
	@%p120 bra 	$L__BB7_24;
	add.s64 	%rd414, %rd526, %rd28;
	add.s64 	%rd412, %rd31, 512;
	mov.b64 	%rd413, 101;
	// begin inline asm
	st.relaxed.gpu.v2.u64 [%rd412], {%rd413, %rd414};
	// end inline asm
	st.shared.u64 	[_ZZN3cub18CUB_300001_SM_10006detail4scan16DeviceScanKernelINS2_10policy_hubIlllmN4cuda3std3__44plusIvEEE10Policy1000EPlSC_NS0_13ScanTileStateIlLb1EEES9_NS1_10InputValueIlSC_EEmlLb0ElEEvT0_T1_T2_iT3_T4_T5_E12temp_storage+8], %rd526;
	st.shared.u64 	[_ZZN3cub18CUB_300001_SM_10006detail4scan16DeviceScanKernelINS2_10policy_hubIlllmN4cuda3std3__44plusIvEEE10Policy1000EPlSC_NS0_13ScanTileStateIlLb1EEES9_NS1_10InputValueIlSC_EEmlLb0ElEEvT0_T1_T2_iT3_T4_T5_E12temp_storage+16], %rd414;
$L__BB7_24:
	setp.ne.s32 	%p121, %r293, 0;
	mov.u64 	%rd529, %rd30;
	@%p121 bra 	$L__BB7_26;
	st.shared.u64 	[_ZZN3cub18CUB_300001_SM_10006detail4scan16DeviceScanKernelINS2_10policy_hubIlllmN4cuda3std3__44plusIvEEE10Policy1000EPlSC_NS0_13ScanTileStateIlLb1EEES9_NS1_10InputValueIlSC_EEmlLb0ElEEvT0_T1_T2_iT3_T4_T5_E12temp_storage+128], %rd526;
	mov.u64 	%rd529, %rd526;
$L__BB7_26:
	bar.sync 	0;
	setp.eq.s32 	%p122, %r2, 0;
	@%p122 bra 	$L__BB7_28;
	ld.shared.u64 	%rd415, [_ZZN3cub18CUB_300001_SM_10006detail4scan16DeviceScanKernelINS2_10policy_hubIlllmN4cuda3std3__44plusIvEEE10Policy1000EPlSC_NS0_13ScanTileStateIlLb1EEES9_NS1_10InputValueIlSC_EEmlLb0ElEEvT0_T1_T2_iT3_T4_T5_E12temp_storage+128];
	add.s64 	%rd529, %rd415, %rd529;
$L__BB7_28:
	add.s64 	%rd531, %rd10, %rd529;
$L__BB7_29:
	add.s64 	%rd499, %rd11, %rd531;
	add.s64 	%rd500, %rd12, %rd499;
	add.s64 	%rd501, %rd13, %rd500;
	add.s64 	%rd502, %rd14, %rd501;
	add.s64 	%rd503, %rd15, %rd502;
	add.s64 	%rd504, %rd16, %rd503;
	add.s64 	%rd505, %rd17, %rd504;
	add.s64 	%rd506, %rd18, %rd505;
	add.s64 	%rd507, %rd19, %rd506;
	bar.sync 	0;
	st.shared.u64 	[%r6], %rd529;
	st.shared.u64 	[%r6+8], %rd531;
	st.shared.u64 	[%r6+16], %rd499;
	st.shared.u64 	[%r6+24], %rd500;
	st.shared.u64 	[%r6+32], %rd501;
	st.shared.u64 	[%r6+40], %rd502;
	st.shared.u64 	[%r6+48], %rd503;
	st.shared.u64 	[%r6+56], %rd504;
	st.shared.u64 	[%r6+64], %rd505;
	st.shared.u64 	[%r6+72], %rd506;
	st.shared.u64 	[%r6+80], %rd507;
	bar.warp.sync 	-1;
	ld.shared.u64 	%rd508, [%r5];
	ld.shared.u64 	%rd509, [%r5+256];
	ld.shared.u64 	%rd510, [%r5+512];
	ld.shared.u64 	%rd511, [%r5+768];
	ld.shared.u64 	%rd512, [%r5+1024];
	ld.shared.u64 	%rd513, [%r5+1280];
	ld.shared.u64 	%rd514, [%r5+1536];
	ld.shared.u64 	%rd515, [%r5+1792];
	ld.shared.u64 	%rd516, [%r5+2048];
	ld.shared.u64 	%rd517, [%r5+2304];
	ld.shared.u64 	%rd518, [%r5+2560];
	add.s64 	%rd520, %rd1, %rd325;
	st.global.u64 	[%rd520], %rd508;
	st.global.u64 	[%rd520+256], %rd509;
	st.global.u64 	[%rd520+512], %rd510;
	st.global.u64 	[%rd520+768], %rd511;
	st.global.u64 	[%rd520+1024], %rd512;
	st.global.u64 	[%rd520+1280], %rd513;
	st.global.u64 	[%rd520+1536], %rd514;
	st.global.u64 	[%rd520+1792], %rd515;
	st.global.u64 	[%rd520+2048], %rd516;
	st.global.u64 	[%rd520+2304], %rd517;
	st.global.u64 	[%rd520+2560], %rd518;
	bra.uni 	$L__BB7_102;
$L__BB7_30:
	setp.eq.s64 	%p3, %rd8, 0;
	@%p3 bra 	$L__BB7_102;
	cvt.u32.u64 	%r19, %rd8;
	shl.b64 	%rd152, %rd7, 3;
	add.s64 	%rd153, %rd2, %rd152;
	mov.u32 	%r20, %tid.x;
	ld.global.u64 	%rd543, [%rd153];
	and.b32  	%r52, %r20, 31;
	and.b32  	%r53, %r20, 992;
	mul.lo.s32 	%r54, %r53, 11;
	or.b32  	%r21, %r54, %r52;
	setp.ge.u32 	%p4, %r21, %r19;
	shl.b32 	%r55, %r21, 3;
	cvt.u64.u32 	%rd154, %r55;
	add.s64 	%rd62, %rd153, %rd154;
	mov.u64 	%rd533, %rd543;
	@%p4 bra 	$L__BB7_33;
	ld.global.u64 	%rd533, [%rd62];
$L__BB7_33:
	add.s32 	%r22, %r21, 32;
	setp.ge.u32 	%p5, %r22, %r19;
	mov.u64 	%rd534, %rd543;
	@%p5 bra 	$L__BB7_35;
	ld.global.u64 	%rd534, [%rd62+256];
$L__BB7_35:
	add.s32 	%r23, %r21, 64;
	setp.ge.u32 	%p6, %r23, %r19;
	mov.u64 	%rd535, %rd543;
	@%p6 bra 	$L__BB7_37;
	ld.global.u64 	%rd535, [%rd62+512];
$L__BB7_37:
	add.s32 	%r24, %r21, 96;
	setp.ge.u32 	%p7, %r24, %r19;
	mov.u64 	%rd536, %rd543;
	@%p7 bra 	$L__BB7_39;
	ld.global.u64 	%rd536, [%rd62+768];
$L__BB7_39:
	add.s32 	%r25, %r21, 128;
	setp.ge.u32 	%p8, %r25, %r19;
	mov.u64 	%rd537, %rd543;
	@%p8 bra 	$L__BB7_41;
	ld.global.u64 	%rd537, [%rd62+1024];
$L__BB7_41:
	add.s32 	%r26, %r21, 160;
	setp.ge.u32 	%p9, %r26, %r19;
	mov.u64 	%rd538, %rd543;
	@%p9 bra 	$L__BB7_43;
	ld.global.u64 	%rd538, [%rd62+1280];
$L__BB7_43:
	add.s32 	%r27, %r21, 192;
	setp.ge.u32 	%p10, %r27, %r19;
	mov.u64 	%rd539, %rd543;
	@%p10 bra 	$L__BB7_45;
	ld.global.u64 	%rd539, [%rd62+1536];
$L__BB7_45:
	add.s32 	%r28, %r21, 224;
	setp.ge.u32 	%p11, %r28, %r19;
	mov.u64 	%rd540, %rd543;
	@%p11 bra 	$L__BB7_47;
	ld.global.u64 	%rd540, [%rd62+1792];
$L__BB7_47:
	add.s32 	%r29, %r21, 256;
	setp.ge.u32 	%p12, %r29, %r19;
	mov.u64 	%rd541, %rd543;
	@%p12 bra 	$L__BB7_49;
	ld.global.u64 	%rd541, [%rd62+2048];
$L__BB7_49:
	add.s32 	%r30, %r21, 288;
	setp.ge.u32 	%p13, %r30, %r19;
	mov.u64 	%rd542, %rd543;
	@%p13 bra 	$L__BB7_51;
	ld.global.u64 	%rd542, [%rd62+2304];
$L__BB7_51:
	add.s32 	%r31, %r21, 320;
	setp.ge.u32 	%p14, %r31, %r19;
	@%p14 bra 	$L__BB7_53;
	ld.global.u64 	%rd543, [%rd62+2560];
$L__BB7_53:
	// begin inline asm
	mov.u32 %r56, %laneid;
	// end inline asm
	shr.u32 	%r33, %r20, 5;
	mad.lo.s32 	%r57, %r33, 352, %r56;
	shl.b32 	%r58, %r57, 3;
	mov.u32 	%r59, _ZZN3cub18CUB_300001_SM_10006detail4scan16DeviceScanKernelINS2_10policy_hubIlllmN4cuda3std3__44plusIvEEE10Policy1000EPlSC_NS0_13ScanTileStateIlLb1EEES9_NS1_10InputValueIlSC_EEmlLb0ElEEvT0_T1_T2_iT3_T4_T5_E12temp_storage;
	add.s32 	%r34, %r59, %r58;
	st.shared.u64 	[%r34], %rd533;
	st.shared.u64 	[%r34+256], %rd534;
	st.shared.u64 	[%r34+512], %rd535;
	st.shared.u64 	[%r34+768], %rd536;
	st.shared.u64 	[%r34+1024], %rd537;
	st.shared.u64 	[%r34+1280], %rd538;
	st.shared.u64 	[%r34+1536], %rd539;
	st.shared.u64 	[%r34+1792], %rd540;
	st.shared.u64 	[%r34+2048], %rd541;
	st.shared.u64 	[%r34+2304], %rd542;
	st.shared.u64 	[%r34+2560], %rd543;
	bar.warp.sync 	-1;
	mad.lo.s32 	%r35, %r56, 80, %r34;
	ld.shared.u64 	%rd85, [%r35];
	ld.shared.u64 	%rd86, [%r35+8];
	ld.shared.u64 	%rd87, [%r35+16];
	ld.shared.u64 	%rd88, [%r35+24];
	ld.shared.u64 	%rd89, [%r35+32];
	ld.shared.u64 	%rd90, [%r35+40];
	ld.shared.u64 	%rd91, [%r35+48];
	ld.shared.u64 	%rd92, [%r35+56];
	ld.shared.u64 	%rd93, [%r35+64];
	ld.shared.u64 	%rd94, [%r35+72];
	ld.shared.u64 	%rd95, [%r35+80];
	bar.sync 	0;
	setp.ne.s32 	%p15, %r1, 0;
	@%p15 bra 	$L__BB7_57;
	add.s64 	%rd259, %rd86, %rd85;
	add.s64 	%rd260, %rd87, %rd259;
	add.s64 	%rd261, %rd88, %rd260;
	add.s64 	%rd262, %rd89, %rd261;
	add.s64 	%rd263, %rd90, %rd262;
	add.s64 	%rd264, %rd91, %rd263;
	add.s64 	%rd265, %rd92, %rd264;
	add.s64 	%rd266, %rd93, %rd265;
	add.s64 	%rd267, %rd94, %rd266;
	add.s64 	%rd96, %rd95, %rd267;
	mov.b64 	{%r241, %r246}, %rd96;
	mov.b32 	%r247, 1;
	mov.b32 	%r288, 0;
	mov.b32 	%r289, -1;
	// begin inline asm
	shfl.sync.up.b32 %r240, %r241, %r247, %r288, %r289;
	// end inline asm
	// begin inline asm
	shfl.sync.up.b32 %r245, %r246, %r247, %r288, %r289;
	// end inline asm
	mov.b64 	%rd268, {%r240, %r245};
	setp.lt.s32 	%p60, %r56, 1;
	selp.b64 	%rd269, 0, %rd268, %p60;
	add.s64 	%rd270, %rd269, %rd96;
	mov.b64 	{%r251, %r256}, %rd270;
	mov.b32 	%r257, 2;
	// begin inline asm
	shfl.sync.up.b32 %r250, %r251, %r257, %r288, %r289;
	// end inline asm
	// begin inline asm
	shfl.sync.up.b32 %r255, %r256, %r257, %r288, %r289;
	// end inline asm
	mov.b64 	%rd271, {%r250, %r255};
	setp.lt.s32 	%p61, %r56, 2;
	selp.b64 	%rd272, 0, %rd271, %p61;
	add.s64 	%rd273, %rd272, %rd270;
	mov.b64 	{%r261, %r266}, %rd273;
	mov.b32 	%r267, 4;
	// begin inline asm
	shfl.sync.up.b32 %r260, %r261, %r267, %r288, %r289;
	// end inline asm
	// begin inline asm
	shfl.sync.up.b32 %r265, %r266, %r267, %r288, %r289;
	// end inline asm
	mov.b64 	%rd274, {%r260, %r265};
	setp.lt.s32 	%p62, %r56, 4;
	selp.b64 	%rd275, 0, %rd274, %p62;
	add.s64 	%rd276, %rd275, %rd273;
	mov.b64 	{%r271, %r276}, %rd276;
	mov.b32 	%r277, 8;
	// begin inline asm
	shfl.sync.up.b32 %r270, %r271, %r277, %r288, %r289;
	// end inline asm
	// begin inline asm
	shfl.sync.up.b32 %r275, %r276, %r277, %r288, %r289;
	// end inline asm
	mov.b64 	%rd277, {%r270, %r275};
	setp.lt.s32 	%p63, %r56, 8;
	selp.b64 	%rd278, 0, %rd277, %p63;
	add.s64 	%rd279, %rd278, %rd276;
	mov.b64 	{%r281, %r286}, %rd279;
	mov.b32 	%r287, 16;
	// begin inline asm
	shfl.sync.up.b32 %r280, %r281, %r287, %r288, %r289;
	// end inline asm
	// begin inline asm
	shfl.sync.up.b32 %r285, %r286, %r287, %r288, %r289;
	// end inline asm
	mov.b64 	%rd280, {%r280, %r285};
	setp.lt.s32 	%p64, %r56, 16;
	selp.b64 	%rd281, 0, %rd280, %p64;
	add.s64 	%rd97, %rd281, %rd279;
	setp.ne.s32 	%p65, %r56, 31;
	@%p65 bra 	$L__BB7_56;
	shl.b32 	%r290, %r33, 3;
	mov.u32 	%r291, _ZZN3cub18CUB_300001_SM_10006detail4scan16DeviceScanKernelINS2_10policy_hubIlllmN4cuda3std3__44plusIvEEE10Policy1000EPlSC_NS0_13ScanTileStateIlLb1EEES9_NS1_10InputValueIlSC_EEmlLb0ElEEvT0_T1_T2_iT3_T4_T5_E12temp_storage;
	add.s32 	%r292, %r291, %r290;
	st.shared.u64 	[%r292+32], %rd97;
$L__BB7_56:
	bar.sync 	0;
	ld.shared.v2.u64 	{%rd282, %rd283}, [_ZZN3cub18CUB_300001_SM_10006detail4scan16DeviceScanKernelINS2_10policy_hubIlllmN4cuda3std3__44plusIvEEE10Policy1000EPlSC_NS0_13ScanTileStateIlLb1EEES9_NS1_10InputValueIlSC_EEmlLb0ElEEvT0_T1_T2_iT3_T4_T5_E12temp_storage+32];
	add.s64 	%rd284, %rd283, %rd282;
	setp.eq.s32 	%p66, %r33, 2;
	selp.b64 	%rd285, %rd284, %rd282, %p66;
	ld.shared.v2.u64 	{%rd286, %rd287}, [_ZZN3cub18CUB_300001_SM_10006detail4scan16DeviceScanKernelINS2_10policy_hubIlllmN4cuda3std3__44plusIvEEE10Policy1000EPlSC_NS0_13ScanTileStateIlLb1EEES9_NS1_10InputValueIlSC_EEmlLb0ElEEvT0_T1_T2_iT3_T4_T5_E12temp_storage+48];
	add.s64 	%rd288, %rd284, %rd286;
	setp.eq.s32 	%p67, %r33, 3;
	selp.b64 	%rd289, %rd288, %rd285, %p67;
	add.s64 	%rd290, %rd288, %rd287;
	setp.eq.s32 	%p68, %r33, 4;
	selp.b64 	%rd291, %rd290, %rd289, %p68;
	ld.shared.v2.u64 	{%rd292, %rd293}, [_ZZN3cub18CUB_300001_SM_10006detail4scan16DeviceScanKernelINS2_10policy_hubIlllmN4cuda3std3__44plusIvEEE10Policy1000EPlSC_NS0_13ScanTileStateIlLb1EEES9_NS1_10InputValueIlSC_EEmlLb0ElEEvT0_T1_T2_iT3_T4_T5_E12temp_storage+64];
	add.s64 	%rd294, %rd290, %rd292;
	setp.eq.s32 	%p69, %r33, 5;
	selp.b64 	%rd295, %rd294, %rd291, %p69;
	add.s64 	%rd296, %rd294, %rd293;
	setp.eq.s32 	%p70, %r33, 6;
	selp.b64 	%rd297, %rd296, %rd295, %p70;
	ld.shared.v2.u64 	{%rd298, %rd299}, [_ZZN3cub18CUB_300001_SM_10006detail4scan16DeviceScanKernelINS2_10policy_hubIlllmN4cuda3std3__44plusIvEEE10Policy1000EPlSC_NS0_13ScanTileStateIlLb1EEES9_NS1_10InputValueIlSC_EEmlLb0ElEEvT0_T1_T2_iT3_T4_T5_E12temp_storage+80];
	add.s64 	%rd300, %rd296, %rd298;
	setp.eq.s32 	%p71, %r33, 7;
	selp.b64 	%rd301, %rd300, %rd297, %p71;
	add.s64 	%rd302, %rd300, %rd299;
	setp.eq.s32 	%p72, %r33, 8;
	selp.b64 	%rd303, %rd302, %rd301, %p72;
	ld.shared.u64 	%rd304, [_ZZN3cub18CUB_300001_SM_10006detail4scan16DeviceScanKernelINS2_10policy_hubIlllmN4cuda3std3__44plusIvEEE10Policy1000EPlSC_NS0_13ScanTileStateIlLb1EEES9_NS1_10InputValueIlSC_EEmlLb0ElEEvT0_T1_T2_iT3_T4_T5_E12temp_storage+96];
	add.s64 	%rd305, %rd302, %rd304;
	setp.eq.s32 	%p73, %r33, 9;
	selp.b64 	%rd306, %rd305, %rd303, %p73;
	setp.lt.u32 	%p74, %r20, 32;
	selp.b64 	%rd307, 0, %rd306, %p74;
	setp.eq.s32 	%p75, %r56, 0;
	sub.s64 	%rd308, %rd97, %rd96;
	selp.b64 	%rd309, 0, %rd308, %p75;
	add.s64 	%rd310, %rd309, %rd522;
	add.s64 	%rd550, %rd310, %rd307;
	add.s64 	%rd552, %rd550, %rd85;
	bra.uni 	$L__BB7_78;
$L__BB7_57:
	add.s64 	%rd155, %rd86, %rd85;
	add.s64 	%rd156, %rd87, %rd155;
	add.s64 	%rd157, %rd88, %rd156;
	add.s64 	%rd158, %rd89, %rd157;
	add.s64 	%rd159, %rd90, %rd158;
	add.s64 	%rd160, %rd91, %rd159;
	add.s64 	%rd161, %rd92, %rd160;
	add.s64 	%rd162, %rd93, %rd161;
	add.s64 	%rd163, %rd94, %rd162;
	add.s64 	%rd100, %rd95, %rd163;
	mov.b64 	{%r61, %r66}, %rd100;
	mov.b32 	%r67, 1;
	mov.b32 	%r108, 0;
	mov.b32 	%r109, -1;
	// begin inline asm
	shfl.sync.up.b32 %r60, %r61, %r67, %r108, %r109;
	// end inline asm
	// begin inline asm
	shfl.sync.up.b32 %r65, %r66, %r67, %r108, %r109;
	// end inline asm
	mov.b64 	%rd164, {%r60, %r65};
	setp.lt.s32 	%p16, %r56, 1;
	selp.b64 	%rd165, 0, %rd164, %p16;
	add.s64 	%rd166, %rd165, %rd100;
	mov.b64 	{%r71, %r76}, %rd166;
	mov.b32 	%r77, 2;
	// begin inline asm
	shfl.sync.up.b32 %r70, %r71, %r77, %r108, %r109;
	// end inline asm
	// begin inline asm
	shfl.sync.up.b32 %r75, %r76, %r77, %r108, %r109;
	// end inline asm
	mov.b64 	%rd167, {%r70, %r75};
	setp.lt.s32 	%p17, %r56, 2;
	selp.b64 	%rd168, 0, %rd167, %p17;
	add.s64 	%rd169, %rd168, %rd166;
	mov.b64 	{%r81, %r86}, %rd169;
	mov.b32 	%r87, 4;
	// begin inline asm
	shfl.sync.up.b32 %r80, %r81, %r87, %r108, %r109;
	// end inline asm
	// begin inline asm
	shfl.sync.up.b32 %r85, %r86, %r87, %r108, %r109;
	// end inline asm
	mov.b64 	%rd170, {%r80, %r85};
	setp.lt.s32 	%p18, %r56, 4;
	selp.b64 	%rd171, 0, %rd170, %p18;
	add.s64 	%rd172, %rd171, %rd169;
	mov.b64 	{%r91, %r96}, %rd172;
	mov.b32 	%r97, 8;
	// begin inline asm
	shfl.sync.up.b32 %r90, %r91, %r97, %r108, %r109;
	// end inline asm
	// begin inline asm
	shfl.sync.up.b32 %r95, %r96, %r97, %r108, %r109;
	// end inline asm
	mov.b64 	%rd173, {%r90, %r95};
	setp.lt.s32 	%p19, %r56, 8;
	selp.b64 	%rd174, 0, %rd173, %p19;
	add.s64 	%rd175, %rd174, %rd172;
	mov.b64 	{%r101, %r106}, %rd175;
	mov.b32 	%r107, 16;
	// begin inline asm
	shfl.sync.up.b32 %r100, %r101, %r107, %r108, %r109;
	// end inline asm
	// begin inline asm
	shfl.sync.up.b32 %r105, %r106, %r107, %r108, %r109;
	// end inline asm
	mov.b64 	%rd176, {%r100, %r105};
	setp.lt.s32 	%p20, %r56, 16;
	selp.b64 	%rd177, 0, %rd176, %p20;
	add.s64 	%rd101, %rd177, %rd175;
	setp.ne.s32 	%p21, %r56, 31;
	@%p21 bra 	$L__BB7_59;
	shl.b32 	%r110, %r33, 3;
	mov.u32 	%r111, _ZZN3cub18CUB_300001_SM_10006detail4scan16DeviceScanKernelINS2_10policy_hubIlllmN4cuda3std3__44plusIvEEE10Policy1000EPlSC_NS0_13ScanTileStateIlLb1EEES9_NS1_10InputValueIlSC_EEmlLb0ElEEvT0_T1_T2_iT3_T4_T5_E12temp_storage;
	add.s32 	%r112, %r111, %r110;
	st.shared.u64 	[%r112+32], %rd101;
$L__BB7_59:
	sub.s64 	%rd178, %rd101, %rd100;
	bar.sync 	0;
	ld.shared.v2.u64 	{%rd179, %rd180}, [_ZZN3cub18CUB_300001_SM_10006detail4scan16DeviceScanKernelINS2_10policy_hubIlllmN4cuda3std3__44plusIvEEE10Policy1000EPlSC_NS0_13ScanTileStateIlLb1EEES9_NS1_10InputValueIlSC_EEmlLb0ElEEvT0_T1_T2_iT3_T4_T5_E12temp_storage+32];
	add.s64 	%rd181, %rd180, %rd179;
	setp.eq.s32 	%p22, %r33, 2;
	selp.b64 	%rd182, %rd181, %rd179, %p22;
	ld.shared.v2.u64 	{%rd183, %rd184}, [_ZZN3cub18CUB_300001_SM_10006detail4scan16DeviceScanKernelINS2_10policy_hubIlllmN4cuda3std3__44plusIvEEE10Policy1000EPlSC_NS0_13ScanTileStateIlLb1EEES9_NS1_10InputValueIlSC_EEmlLb0ElEEvT0_T1_T2_iT3_T4_T5_E12temp_storage+48];
	add.s64 	%rd185, %rd181, %rd183;
	setp.eq.s32 	%p23, %r33, 3;
	selp.b64 	%rd186, %rd185, %rd182, %p23;
	add.s64 	%rd187, %rd185, %rd184;
	setp.eq.s32 	%p24, %r33, 4;
	selp.b64 	%rd188, %rd187, %rd186, %p24;
	ld.shared.v2.u64 	{%rd189, %rd190}, [_ZZN3cub18CUB_300001_SM_10006detail4scan16DeviceScanKernelINS2_10policy_hubIlllmN4cuda3std3__44plusIvEEE10Policy1000EPlSC_NS0_13ScanTileStateIlLb1EEES9_NS1_10InputValueIlSC_EEmlLb0ElEEvT0_T1_T2_iT3_T4_T5_E12temp_storage+64];
	add.s64 	%rd191, %rd187, %rd189;
	setp.eq.s32 	%p25, %r33, 5;
	selp.b64 	%rd192, %rd191, %rd188, %p25;
	add.s64 	%rd193, %rd191, %rd190;
	setp.eq.s32 	%p26, %r33, 6;
	selp.b64 	%rd194, %rd193, %rd192, %p26;
	ld.shared.v2.u64 	{%rd195, %rd196}, [_ZZN3cub18CUB_300001_SM_10006detail4scan16DeviceScanKernelINS2_10policy_hubIlllmN4cuda3std3__44plusIvEEE10Policy1000EPlSC_NS0_13ScanTileStateIlLb1EEES9_NS1_10InputValueIlSC_EEmlLb0ElEEvT0_T1_T2_iT3_T4_T5_E12temp_storage+80];
	add.s64 	%rd197, %rd193, %rd195;
	setp.eq.s32 	%p27, %r33, 7;
	selp.b64 	%rd198, %rd197, %rd194, %p27;
	add.s64 	%rd199, %rd197, %rd196;
	setp.eq.s32 	%p28, %r33, 8;
	selp.b64 	%rd200, %rd199, %rd198, %p28;
	ld.shared.v2.u64 	{%rd201, %rd202}, [_ZZN3cub18CUB_300001_SM_10006detail4scan16DeviceScanKernelINS2_10policy_hubIlllmN4cuda3std3__44plusIvEEE10Policy1000EPlSC_NS0_13ScanTileStateIlLb1EEES9_NS1_10InputValueIlSC_EEmlLb0ElEEvT0_T1_T2_iT3_T4_T5_E12temp_storage+96];
	add.s64 	%rd203, %rd199, %rd201;
	setp.eq.s32 	%p29, %r33, 9;
	selp.b64 	%rd204, %rd203, %rd200, %p29;
	add.s64 	%rd102, %rd203, %rd202;
	setp.gt.u32 	%p30, %r20, 31;
	setp.lt.u32 	%p31, %r20, 32;
	setp.eq.s32 	%p32, %r56, 0;
	selp.b64 	%rd205, 0, %rd178, %p32;
	add.s64 	%rd550, %rd204, %rd205;
	selp.b64 	%rd104, %rd178, %rd550, %p31;
	@%p30 bra 	$L__BB7_75;
	setp.ne.s32 	%p33, %r20, 0;
	mul.wide.s32 	%rd206, %r1, 16;
	add.s64 	%rd105, %rd148, %rd206;
	@%p33 bra 	$L__BB7_62;
	st.shared.u64 	[_ZZN3cub18CUB_300001_SM_10006detail4scan16DeviceScanKernelINS2_10policy_hubIlllmN4cuda3std3__44plusIvEEE10Policy1000EPlSC_NS0_13ScanTileStateIlLb1EEES9_NS1_10InputValueIlSC_EEmlLb0ElEEvT0_T1_T2_iT3_T4_T5_E12temp_storage+24], %rd102;
	add.s64 	%rd207, %rd105, 512;
	mov.b64 	%rd208, 100;
	// begin inline asm
	st.relaxed.gpu.v2.u64 [%rd207], {%rd208, %rd102};
	// end inline asm
$L__BB7_62:
	not.b32 	%r115, %r20;
	add.s32 	%r536, %r1, %r115;
	mov.b32 	%r113, 965;
	// begin inline asm
	nanosleep.u32 %r113;
	// end inline asm
	mul.wide.s32 	%rd213, %r536, 16;
	add.s64 	%rd214, %rd148, %rd213;
	add.s64 	%rd212, %rd214, 512;
	// begin inline asm
	ld.relaxed.gpu.v2.u64 {%rd548, %rd545}, [%rd212];
	// end inline asm
	mov.b32 	%r535, 328;
$L__BB7_63:
	setp.eq.s64 	%p34, %rd548, 99;
	mov.b32 	%r116, -1;
	vote.sync.any.pred 	%p35, %p34, %r116;
	not.pred 	%p36, %p35;
	@%p36 bra 	$L__BB7_65;
	// begin inline asm
	nanosleep.u32 %r535;
	// end inline asm
	shl.b32 	%r535, %r535, 1;
	// begin inline asm
	ld.relaxed.gpu.v2.u64 {%rd548, %rd545}, [%rd212];
	// end inline asm
	bra.uni 	$L__BB7_63;
$L__BB7_65:
	setp.eq.s64 	%p37, %rd548, 101;
	mov.b32 	%r168, -1;
	vote.sync.ballot.b32 	%r169, %p37, %r168;
	// begin inline asm
	mov.u32 %r118, %lanemask_ge;
	// end inline asm
	and.b32  	%r170, %r169, %r118;
	or.b32  	%r171, %r170, -2147483648;
	add.s32 	%r172, %r171, -1;
	not.b32 	%r173, %r171;
	and.b32  	%r174, %r173, %r172;
	popc.b32 	%r122, %r174;
	mov.b64 	{%r120, %r125}, %rd545;
	mov.b32 	%r126, 1;
	// begin inline asm
	shfl.sync.down.b32 %r119, %r120, %r126, %r122, %r168;
	// end inline asm
	// begin inline asm
	shfl.sync.down.b32 %r124, %r125, %r126, %r122, %r168;
	// end inline asm
	mov.b64 	%rd215, {%r119, %r124};
	setp.lt.s32 	%p39, %r56, %r122;
	selp.b64 	%rd216, %rd215, 0, %p39;
	add.s64 	%rd217, %rd216, %rd545;
	mov.b64 	{%r130, %r135}, %rd217;
	mov.b32 	%r136, 2;
	// begin inline asm
	shfl.sync.down.b32 %r129, %r130, %r136, %r122, %r168;
	// end inline asm
	// begin inline asm
	shfl.sync.down.b32 %r134, %r135, %r136, %r122, %r168;
	// end inline asm
	mov.b64 	%rd218, {%r129, %r134};
	add.s32 	%r40, %r56, 2;
	setp.gt.s32 	%p40, %r40, %r122;
	selp.b64 	%rd219, 0, %rd218, %p40;
	add.s64 	%rd220, %rd219, %rd217;
	mov.b64 	{%r140, %r145}, %rd220;
	mov.b32 	%r146, 4;
	// begin inline asm
	shfl.sync.down.b32 %r139, %r140, %r146, %r122, %r168;
	// end inline asm
	// begin inline asm
	shfl.sync.down.b32 %r144, %r145, %r146, %r122, %r168;
	// end inline asm
	mov.b64 	%rd221, {%r139, %r144};
	add.s32 	%r41, %r56, 4;
	setp.gt.s32 	%p41, %r41, %r122;
	selp.b64 	%rd222, 0, %rd221, %p41;
	add.s64 	%rd223, %rd222, %rd220;
	mov.b64 	{%r150, %r155}, %rd223;
	mov.b32 	%r156, 8;
	// begin inline asm
	shfl.sync.down.b32 %r149, %r150, %r156, %r122, %r168;
	// end inline asm
	// begin inline asm
	shfl.sync.down.b32 %r154, %r155, %r156, %r122, %r168;
	// end inline asm
	mov.b64 	%rd224, {%r149, %r154};
	add.s32 	%r175, %r56, 8;
	setp.gt.s32 	%p42, %r175, %r122;
	selp.b64 	%rd225, 0, %rd224, %p42;
	add.s64 	%rd226, %rd225, %rd223;
	mov.b64 	{%r160, %r165}, %rd226;
	mov.b32 	%r166, 16;
	// begin inline asm
	shfl.sync.down.b32 %r159, %r160, %r166, %r122, %r168;
	// end inline asm
	// begin inline asm
	shfl.sync.down.b32 %r164, %r165, %r166, %r122, %r168;
	// end inline asm
	mov.b64 	%rd227, {%r159, %r164};
	add.s32 	%r42, %r56, 16;
	setp.gt.s32 	%p43, %r42, %r122;
	selp.b64 	%rd228, 0, %rd227, %p43;
	add.s64 	%rd546, %rd228, %rd226;
	add.s64 	%rd116, %rd148, 512;
$L__BB7_66:
	setp.ne.s64 	%p44, %rd548, 101;
	mov.b32 	%r176, -1;
	vote.sync.all.pred 	%p45, %p44, %r176;
	not.pred 	%p46, %p45;
	@%p46 bra 	$L__BB7_71;
	mul.wide.s32 	%rd236, %r536, 16;
	add.s64 	%rd237, %rd116, %rd236;
	add.s64 	%rd235, %rd237, -512;
	// begin inline asm
	ld.relaxed.gpu.v2.u64 {%rd548, %rd549}, [%rd235];
	// end inline asm
	mov.b32 	%r537, 328;
$L__BB7_68:
	setp.eq.s64 	%p50, %rd548, 99;
	mov.b32 	%r179, -1;
	vote.sync.any.pred 	%p51, %p50, %r179;
	not.pred 	%p52, %p51;
	@%p52 bra 	$L__BB7_70;
	// begin inline asm
	nanosleep.u32 %r537;
	// end inline asm
	shl.b32 	%r537, %r537, 1;
	// begin inline asm
	ld.relaxed.gpu.v2.u64 {%rd548, %rd549}, [%rd235];
	// end inline asm
	bra.uni 	$L__BB7_68;
$L__BB7_70:
	setp.eq.s64 	%p53, %rd548, 101;
	mov.b32 	%r230, -1;
	vote.sync.ballot.b32 	%r231, %p53, %r230;
	and.b32  	%r232, %r231, %r118;
	or.b32  	%r233, %r232, -2147483648;
	add.s32 	%r234, %r233, -1;
	not.b32 	%r235, %r233;
	and.b32  	%r236, %r235, %r234;
	popc.b32 	%r184, %r236;
	mov.b64 	{%r182, %r187}, %rd549;
	mov.b32 	%r188, 1;
	// begin inline asm
	shfl.sync.down.b32 %r181, %r182, %r188, %r184, %r230;
	// end inline asm
	// begin inline asm
	shfl.sync.down.b32 %r186, %r187, %r188, %r184, %r230;
	// end inline asm
	mov.b64 	%rd238, {%r181, %r186};
	setp.lt.s32 	%p55, %r56, %r184;
	selp.b64 	%rd239, %rd238, 0, %p55;
	add.s64 	%rd240, %rd239, %rd549;
	mov.b64 	{%r192, %r197}, %rd240;
	mov.b32 	%r198, 2;
	// begin inline asm
	shfl.sync.down.b32 %r191, %r192, %r198, %r184, %r230;
	// end inline asm
	// begin inline asm
	shfl.sync.down.b32 %r196, %r197, %r198, %r184, %r230;
	// end inline asm
	mov.b64 	%rd241, {%r191, %r196};
	setp.gt.s32 	%p56, %r40, %r184;
	selp.b64 	%rd242, 0, %rd241, %p56;
	add.s64 	%rd243, %rd240, %rd242;
	mov.b64 	{%r202, %r207}, %rd243;
	mov.b32 	%r208, 4;
	// begin inline asm
	shfl.sync.down.b32 %r201, %r202, %r208, %r184, %r230;
	// end inline asm
	// begin inline asm
	shfl.sync.down.b32 %r206, %r207, %r208, %r184, %r230;
	// end inline asm
	mov.b64 	%rd244, {%r201, %r206};
	setp.gt.s32 	%p57, %r41, %r184;
	selp.b64 	%rd245, 0, %rd244, %p57;
	add.s64 	%rd246, %rd245, %rd243;
	mov.b64 	{%r212, %r217}, %rd246;
	mov.b32 	%r218, 8;
	// begin inline asm
	shfl.sync.down.b32 %r211, %r212, %r218, %r184, %r230;
	// end inline asm
	// begin inline asm
	shfl.sync.down.b32 %r216, %r217, %r218, %r184, %r230;
	// end inline asm
	mov.b64 	%rd247, {%r211, %r216};
	add.s32 	%r237, %r56, 8;
	setp.gt.s32 	%p58, %r237, %r184;
	selp.b64 	%rd248, 0, %rd247, %p58;
	add.s64 	%rd249, %rd248, %rd246;
	mov.b64 	{%r222, %r227}, %rd249;
	mov.b32 	%r228, 16;
	// begin inline asm
	shfl.sync.down.b32 %r221, %r222, %r228, %r184, %r230;
	// end inline asm
	// begin inline asm
	shfl.sync.down.b32 %r226, %r227, %r228, %r184, %r230;
	// end inline asm
	mov.b64 	%rd250, {%r221, %r226};
	setp.gt.s32 	%p59, %r42, %r184;
	selp.b64 	%rd251, 0, %rd250, %p59;
	add.s64 	%rd252, %rd249, %rd546;
	add.s64 	%rd546, %rd252, %rd251;
	add.s32 	%r536, %r536, -32;
	bra.uni 	$L__BB7_66;
$L__BB7_71:
	@%p33 bra 	$L__BB7_73;
	add.s64 	%rd231, %rd546, %rd102;
	add.s64 	%rd229, %rd105, 512;
	mov.b64 	%rd230, 101;
	// begin inline asm
	st.relaxed.gpu.v2.u64 [%rd229], {%rd230, %rd231};
	// end inline asm
	st.shared.u64 	[_ZZN3cub18CUB_300001_SM_10006detail4scan16DeviceScanKernelINS2_10policy_hubIlllmN4cuda3std3__44plusIvEEE10Policy1000EPlSC_NS0_13ScanTileStateIlLb1EEES9_NS1_10InputValueIlSC_EEmlLb0ElEEvT0_T1_T2_iT3_T4_T5_E12temp_storage+8], %rd546;
	st.shared.u64 	[_ZZN3cub18CUB_300001_SM_10006detail4scan16DeviceScanKernelINS2_10policy_hubIlllmN4cuda3std3__44plusIvEEE10Policy1000EPlSC_NS0_13ScanTileStateIlLb1EEES9_NS1_10InputValueIlSC_EEmlLb0ElEEvT0_T1_T2_iT3_T4_T5_E12temp_storage+16], %rd231;
$L__BB7_73:
	setp.ne.s32 	%p48, %r56, 0;
	mov.u64 	%rd550, %rd104;
	@%p48 bra 	$L__BB7_75;
	st.shared.u64 	[_ZZN3cub18CUB_300001_SM_10006detail4scan16DeviceScanKernelINS2_10policy_hubIlllmN4cuda3std3__44plusIvEEE10Policy1000EPlSC_NS0_13ScanTileStateIlLb1EEES9_NS1_10InputValueIlSC_EEmlLb0ElEEvT0_T1_T2_iT3_T4_T5_E12temp_storage+128], %rd546;
	mov.u64 	%rd550, %rd546;
$L__BB7_75:
	bar.sync 	0;
	setp.eq.s32 	%p49, %r20, 0;
	@%p49 bra 	$L__BB7_77;
	ld.shared.u64 	%rd232, [_ZZN3cub18CUB_300001_SM_10006detail4scan16DeviceScanKernelINS2_10policy_hubIlllmN4cuda3std3__44plusIvEEE10Policy1000EPlSC_NS0_13ScanTileStateIlLb1EEES9_NS1_10InputValueIlSC_EEmlLb0ElEEvT0_T1_T2_iT3_T4_T5_E12temp_storage+128];
	add.s64 	%rd550, %rd232, %rd550;
$L__BB7_77:
	add.s64 	%rd552, %rd85, %rd550;
$L__BB7_78:
	add.s64 	%rd311, %rd86, %rd552;
	add.s64 	%rd312, %rd87, %rd311;
	add.s64 	%rd313, %rd88, %rd312;
	add.s64 	%rd314, %rd89, %rd313;
	add.s64 	%rd315, %rd90, %rd314;
	add.s64 	%rd316, %rd91, %rd315;
	add.s64 	%rd317, %rd92, %rd316;
	add.s64 	%rd318, %rd93, %rd317;
	add.s64 	%rd319, %rd94, %rd318;
	bar.sync 	0;
	st.shared.u64 	[%r35], %rd550;
	st.shared.u64 	[%r35+8], %rd552;
	st.shared.u64 	[%r35+16], %rd311;
	st.shared.u64 	[%r35+24], %rd312;
	st.shared.u64 	[%r35+32], %rd313;
	st.shared.u64 	[%r35+40], %rd314;
	st.shared.u64 	[%r35+48], %rd315;
	st.shared.u64 	[%r35+56], %rd316;
	st.shared.u64 	[%r35+64], %rd317;
	st.shared.u64 	[%r35+72], %rd318;
	st.shared.u64 	[%r35+80], %rd319;
	bar.warp.sync 	-1;
	ld.shared.u64 	%rd135, [%r34];
	ld.shared.u64 	%rd136, [%r34+256];
	ld.shared.u64 	%rd137, [%r34+512];
	ld.shared.u64 	%rd138, [%r34+768];
	ld.shared.u64 	%rd139, [%r34+1024];
	ld.shared.u64 	%rd140, [%r34+1280];
	ld.shared.u64 	%rd141, [%r34+1536];
	ld.shared.u64 	%rd142, [%r34+1792];
	ld.shared.u64 	%rd143, [%r34+2048];
	ld.shared.u64 	%rd144, [%r34+2304];
	ld.shared.u64 	%rd145, [%r34+2560];
	setp.ne.s32 	%p76, %r20, 0;
	@%p76 bra 	$L__BB7_80;
	st.volatile.shared.u32 	[_ZZN3cub18CUB_300001_SM_10006detail4scan16DeviceScanKernelINS2_10policy_hubIlllmN4cuda3std3__44plusIvEEE10Policy1000EPlSC_NS0_13ScanTileStateIlLb1EEES9_NS1_10InputValueIlSC_EEmlLb0ElEEvT0_T1_T2_iT3_T4_T5_E12temp_storage+28160], %r19;
$L__BB7_80:
	ld.param.u64 	%rd521, [_ZN3cub18CUB_300001_SM_10006detail4scan16DeviceScanKernelINS2_10policy_hubIlllmN4cuda3std3__44plusIvEEE10Policy1000EPlSC_NS0_13ScanTileStateIlLb1EEES9_NS1_10InputValueIlSC_EEmlLb0ElEEvT0_T1_T2_iT3_T4_T5__param_1];
	bar.sync 	0;
	ld.volatile.shared.u32 	%r47, [_ZZN3cub18CUB_300001_SM_10006detail4scan16DeviceScanKernelINS2_10policy_hubIlllmN4cuda3std3__44plusIvEEE10Policy1000EPlSC_NS0_13ScanTileStateIlLb1EEES9_NS1_10InputValueIlSC_EEmlLb0ElEEvT0_T1_T2_iT3_T4_T5_E12temp_storage+28160];
	setp.ge.s32 	%p77, %r21, %r47;
	cvt.u64.u32 	%rd320, %r21;
	add.s64 	%rd321, %rd7, %rd320;
	cvta.to.global.u64 	%rd322, %rd521;
	shl.b64 	%rd323, %rd321, 3;
	add.s64 	%rd146, %rd322, %rd323;
	@%p77 bra 	$L__BB7_82;
	st.global.u64 	[%rd146], %rd135;
$L__BB7_82:
	setp.ge.s32 	%p78, %r22, %r47;
	@%p78 bra 	$L__BB7_84;
	st.global.u64 	[%rd146+256], %rd136;
$L__BB7_84:
	setp.ge.s32 	%p79, %r23, %r47;
	@%p79 bra 	$L__BB7_86;
	st.global.u64 	[%rd146+512], %rd137;
$L__BB7_86:
	setp.ge.s32 	%p80, %r24, %r47;
	@%p80 bra 	$L__BB7_88;
	st.global.u64 	[%rd146+768], %rd138;
$L__BB7_88:
	setp.ge.s32 	%p81, %r25, %r47;
	@%p81 bra 	$L__BB7_90;
	st.global.u64 	[%rd146+1024], %rd139;
$L__BB7_90:
	setp.ge.s32 	%p82, %r26, %r47;
	@%p82 bra 	$L__BB7_92;
	st.global.u64 	[%rd146+1280], %rd140;
$L__BB7_92:
	setp.ge.s32 	%p83, %r27, %r47;
	@%p83 bra 	$L__BB7_94;
	st.global.u64 	[%rd146+1536], %rd141;
$L__BB7_94:
	setp.ge.s32 	%p84, %r28, %r47;
	@%p84 bra 	$L__BB7_96;
	st.global.u64 	[%rd146+1792], %rd142;
$L__BB7_96:
	setp.ge.s32 	%p85, %r29, %r47;
	@%p85 bra 	$L__BB7_98;
	st.global.u64 	[%rd146+2048], %rd143;
$L__BB7_98:
	setp.ge.s32 	%p86, %r30, %r47;
	@%p86 bra 	$L__BB7_100;
	st.global.u64 	[%rd146+2304], %rd144;
$L__BB7_100:
	setp.ge.s32 	%p87, %r31, %r47;
	@%p87 bra 	$L__BB7_102;
	st.global.u64 	[%rd146+2560], %rd145;
$L__BB7_102:
	ret;

}
	// .globl	_ZN3cub18CUB_300001_SM_10006detail4scan16DeviceScanKernelINS2_10policy_hubIllljN4cuda3std3__44plusIvEEE10Policy1000EN6thrust24THRUST_300001_SM_1000_NS17counting_iteratorIlNSD_11use_defaultESF_SF_EEPlNS0_13ScanTileStateIlLb1EEES9_NS1_10InputValueIlSH_EEjlLb0ElEEvT0_T1_T2_iT3_T4_T5_
.visible .entry _ZN3cub18CUB_300001_SM_10006detail4scan16DeviceScanKernelINS2_10policy_hubIllljN4cuda3std3__44plusIvEEE10Policy1000EN6thrust24THRUST_300001_SM_1000_NS17counting_iteratorIlNSD_11use_defaultESF_SF_EEPlNS0_13ScanTileStateIlLb1EEES9_NS1_10InputValueIlSH_EEjlLb0ElEEvT0_T1_T2_iT3_T4_T5_(
	.param .align 8 .b8 _ZN3cub18CUB_300001_SM_10006detail4scan16DeviceScanKernelINS2_10policy_hubIllljN4cuda3std3__44plusIvEEE10Policy1000EN6thrust24THRUST_300001_SM_1000_NS17counting_iteratorIlNSD_11use_defaultESF_SF_EEPlNS0_13ScanTileStateIlLb1EEES9_NS1_10InputValueIlSH_EEjlLb0ElEEvT0_T1_T2_iT3_T4_T5__param_0[8],
	.param .u64 .ptr .align 1 _ZN3cub18CUB_300001_SM_10006detail4scan16DeviceScanKernelINS2_10policy_hubIllljN4cuda3std3__44plusIvEEE10Policy1000EN6thrust24THRUST_300001_SM_1000_NS17counting_iteratorIlNSD_11use_defaultESF_SF_EEPlNS0_13ScanTileStateIlLb1EEES9_NS1_10InputValueIlSH_EEjlLb0ElEEvT0_T1_T2_iT3_T4_T5__param_1,
	.param .align 8 .b8 _ZN3cub18CUB_300001_SM_10006detail4scan16DeviceScanKernelINS2_10policy_hubIllljN4cuda3std3__44plusIvEEE10Policy1000EN6thrust24THRUST_300001_SM_1000_NS17counting_iteratorIlNSD_11use_defaultESF_SF_EEPlNS0_13ScanTileStateIlLb1EEES9_NS1_10InputValueIlSH_EEjlLb0ElEEvT0_T1_T2_iT3_T4_T5__param_2[8],
	.param .u32 _ZN3cub18CUB_300001_SM_10006detail4scan16DeviceScanKernelINS2_10policy_hubIllljN4cuda3std3__44plusIvEEE10Policy1000EN6thrust24THRUST_300001_SM_1000_NS17counting_iteratorIlNSD_11use_defaultESF_SF_EEPlNS0_13ScanTileStateIlLb1EEES9_NS1_10InputValueIlSH_EEjlLb0ElEEvT0_T1_T2_iT3_T4_T5__param_3,
	.param .align 1 .b8 _ZN3cub18CUB_300001_SM_10006detail4scan16DeviceScanKernelINS2_10policy_hubIllljN4cuda3std3__44plusIvEEE10Policy1000EN6thrust24THRUST_300001_SM_1000_NS17counting_iteratorIlNSD_11use_defaultESF_SF_EEPlNS0_13ScanTileStateIlLb1EEES9_NS1_10InputValueIlSH_EEjlLb0ElEEvT0_T1_T2_iT3_T4_T5__param_4[1],
	.param .align 8 .b8 _ZN3cub18CUB_300001_SM_10006detail4scan16DeviceScanKernelINS2_10policy_hubIllljN4cuda3std3__44plusIvEEE10Policy1000EN6thrust24THRUST_300001_SM_1000_NS17counting_iteratorIlNSD_11use_defaultESF_SF_EEPlNS0_13ScanTileStateIlLb1EEES9_NS1_10InputValueIlSH_EEjlLb0ElEEvT0_T1_T2_iT3_T4_T5__param_5[16],
	.param .u32 _ZN3cub18CUB_300001_SM_10006detail4scan16DeviceScanKernelINS2_10policy_hubIllljN4cuda3std3__44plusIvEEE10Policy1000EN6thrust24THRUST_300001_SM_1000_NS17counting_iteratorIlNSD_11use_defaultESF_SF_EEPlNS0_13ScanTileStateIlLb1EEES9_NS1_10InputValueIlSH_EEjlLb0ElEEvT0_T1_T2_iT3_T4_T5__param_6
)
.maxntid 416
{
	.reg .pred 	%p<162>;
	.reg .b16 	%rs<3>;
	.reg .b32 	%r<685>;
	.reg .b64 	%rd<583>;
	// demoted variable
	.shared .align 16 .b8 _ZZN3cub18CUB_300001_SM_10006detail4scan16DeviceScanKernelINS2_10policy_hubIllljN4cuda3std3__44plusIvEEE10Policy1000EN6thrust24THRUST_300001_SM_1000_NS17counting_iteratorIlNSD_11use_defaultESF_SF_EEPlNS0_13ScanTileStateIlLb1EEES9_NS1_10InputValueIlSH_EEjlLb0ElEEvT0_T1_T2_iT3_T4_T5_E12temp_storage[36624];
	ld.param.u32 	%r47, [_ZN3cub18CUB_300001_SM_10006detail4scan16DeviceScanKernelINS2_10policy_hubIllljN4cuda3std3__44plusIvEEE10Policy1000EN6thrust24THRUST_300001_SM_1000_NS17counting_iteratorIlNSD_11use_defaultESF_SF_EEPlNS0_13ScanTileStateIlLb1EEES9_NS1_10InputValueIlSH_EEjlLb0ElEEvT0_T1_T2_iT3_T4_T5__param_5];
	bfe.u32 	%r48, %r47, 0, 8;
	cvt.u16.u32 	%rs1, %r48;
	and.b16  	%rs2, %rs1, 255;
	ld.param.u64 	%rd109, [_ZN3cub18CUB_300001_SM_10006detail4scan16DeviceScanKernelINS2_10policy_hubIllljN4cuda3std3__44plusIvEEE10Policy1000EN6thrust24THRUST_300001_SM_1000_NS17counting_iteratorIlNSD_11use_defaultESF_SF_EEPlNS0_13ScanTileStateIlLb1EEES9_NS1_10InputValueIlSH_EEjlLb0ElEEvT0_T1_T2_iT3_T4_T5__param_2];
	ld.param.u64 	%rd107, [_ZN3cub18CUB_300001_SM_10006detail4scan16DeviceScanKernelINS2_10policy_hubIllljN4cuda3std3__44plusIvEEE10Policy1000EN6thrust24THRUST_300001_SM_1000_NS17counting_iteratorIlNSD_11use_defaultESF_SF_EEPlNS0_13ScanTileStateIlLb1EEES9_NS1_10InputValueIlSH_EEjlLb0ElEEvT0_T1_T2_iT3_T4_T5__param_0];
	ld.param.u64 	%rd566, [_ZN3cub18CUB_300001_SM_10006detail4scan16DeviceScanKernelINS2_10policy_hubIllljN4cuda3std3__44plusIvEEE10Policy1000EN6thrust24THRUST_300001_SM_1000_NS17counting_iteratorIlNSD_11use_defaultESF_SF_EEPlNS0_13ScanTileStateIlLb1EEES9_NS1_10InputValueIlSH_EEjlLb0ElEEvT0_T1_T2_iT3_T4_T5__param_5+8];
	ld.param.u32 	%r46, [_ZN3cub18CUB_300001_SM_10006detail4scan16DeviceScanKernelINS2_10policy_hubIllljN4cuda3std3__44plusIvEEE10Policy1000EN6thrust24THRUST_300001_SM_1000_NS17counting_iteratorIlNSD_11use_defaultESF_SF_EEPlNS0_13ScanTileStateIlLb1EEES9_NS1_10InputValueIlSH_EEjlLb0ElEEvT0_T1_T2_iT3_T4_T5__param_6];
	setp.eq.s16 	%p1, %rs2, 0;
	@%p1 bra 	$L__BB8_2;
	cvta.to.global.u64 	%rd110, %rd566;
	ld.global.u64 	%rd566, [%rd110];
$L__BB8_2:
	ld.param.u32 	%r668, [_ZN3cub18CUB_300001_SM_10006detail4scan16DeviceScanKernelINS2_10policy_hubIllljN4cuda3std3__44plusIvEEE10Policy1000EN6thrust24THRUST_300001_SM_1000_NS17counting_iteratorIlNSD_11use_defaultESF_SF_EEPlNS0_13ScanTileStateIlLb1EEES9_NS1_10InputValueIlSH_EEjlLb0ElEEvT0_T1_T2_iT3_T4_T5__param_3];
	mov.u32 	%r49, %ctaid.x;
	add.s32 	%r671, %r668, %r49;
	mul.lo.s32 	%r2, %r671, 4576;
	sub.s32 	%r3, %r46, %r2;
	setp.lt.u32 	%p2, %r3, 4577;
	@%p2 bra 	$L__BB8_28;
	cvt.u64.u32 	%rd329, %r2;
	add.s64 	%rd330, %rd107, %rd329;
	mov.u32 	%r4, %tid.x;
	and.b32  	%r396, %r4, 31;
	and.b32  	%r397, %r4, 992;
	mul.lo.s32 	%r398, %r397, 11;
	or.b32  	%r399, %r398, %r396;
	cvt.u64.u32 	%rd331, %r399;
	add.s64 	%rd332, %rd330, %rd331;
	add.s32 	%r400, %r399, 32;
	cvt.u64.u32 	%rd333, %r400;
	add.s64 	%rd334, %rd330, %rd333;
	add.s32 	%r401, %r399, 64;
	cvt.u64.u32 	%rd335, %r401;
	add.s64 	%rd336, %rd330, %rd335;
	add.s32 	%r402, %r399, 96;
	cvt.u64.u32 	%rd337, %r402;
	add.s64 	%rd338, %rd330, %rd337;
	add.s32 	%r403, %r399, 128;
	cvt.u64.u32 	%rd339, %r403;
	add.s64 	%rd340, %rd330, %rd339;
	add.s32 	%r404, %r399, 160;
	cvt.u64.u32 	%rd341, %r404;
	add.s64 	%rd342, %rd330, %rd341;
	add.s32 	%r405, %r399, 192;
	cvt.u64.u32 	%rd343, %r405;
	add.s64 	%rd344, %rd330, %rd343;
	add.s32 	%r406, %r399, 224;
	cvt.u64.u32 	%rd345, %r406;
	add.s64 	%rd346, %rd330, %rd345;
	add.s32 	%r407, %r399, 256;
	cvt.u64.u32 	%rd347, %r407;
	add.s64 	%rd348, %rd330, %rd347;
	add.s32 	%r408, %r399, 288;
	cvt.u64.u32 	%rd349, %r408;
	add.s64 	%rd350, %rd330, %rd349;
	add.s32 	%r409, %r399, 320;
	cvt.u64.u32 	%rd351, %r409;
	add.s64 	%rd352, %rd330, %rd351;
	// begin inline asm
	mov.u32 %r395, %laneid;
	// end inline asm
	shr.u32 	%r6, %r4, 5;
	mad.lo.s32 	%r410, %r6, 352, %r395;
	shl.b32 	%r411, %r410, 3;
	mov.u32 	%r412, _ZZN3cub18CUB_300001_SM_10006detail4scan16DeviceScanKernelINS2_10policy_hubIllljN4cuda3std3__44plusIvEEE10Policy1000EN6thrust24THRUST_300001_SM_1000_NS17counting_iteratorIlNSD_11use_defaultESF_SF_EEPlNS0_13ScanTileStateIlLb1EEES9_NS1_10InputValueIlSH_EEjlLb0ElEEvT0_T1_T2_iT3_T4_T5_E12temp_storage;
	add.s32 	%r7, %r412, %r411;
	st.shared.u64 	[%r7], %rd332;
	st.shared.u64 	[%r7+256], %rd334;
	st.shared.u64 	[%r7+512], %rd336;
	st.shared.u64 	[%r7+768], %rd338;
	st.shared.u64 	[%r7+1024], %rd340;
	st.shared.u64 	[%r7+1280], %rd342;
	st.shared.u64 	[%r7+1536], %rd344;
	st.shared.u64 	[%r7+1792], %rd346;
	st.shared.u64 	[%r7+2048], %rd348;
	st.shared.u64 	[%r7+2304], %rd350;
	st.shared.u64 	[%r7+2560], %rd352;
	bar.warp.sync 	-1;
	mad.lo.s32 	%r8, %r395, 80, %r7;
	ld.shared.u64 	%rd6, [%r8];
	ld.shared.u64 	%rd7, [%r8+8];
	ld.shared.u64 	%rd8, [%r8+16];
	ld.shared.u64 	%rd9, [%r8+24];
	ld.shared.u64 	%rd10, [%r8+32];
	ld.shared.u64 	%rd11, [%r8+40];
	ld.shared.u64 	%rd12, [%r8+48];
	ld.shared.u64 	%rd13, [%r8+56];
	ld.shared.u64 	%rd14, [%r8+64];
	ld.shared.u64 	%rd15, [%r8+72];
	ld.shared.u64 	%rd16, [%r8+80];
	bar.sync 	0;
	setp.ne.s32 	%p94, %r671, 0;
	@%p94 bra 	$L__BB8_8;
	add.s64 	%rd471, %rd7, %rd6;
	add.s64 	%rd472, %rd8, %rd471;
	add.s64 	%rd473, %rd9, %rd472;
	add.s64 	%rd474, %rd10, %rd473;
	add.s64 	%rd475, %rd11, %rd474;
	add.s64 	%rd476, %rd12, %rd475;
	add.s64 	%rd477, %rd13, %rd476;
	add.s64 	%rd478, %rd14, %rd477;
	add.s64 	%rd479, %rd15, %rd478;
	add.s64 	%rd17, %rd16, %rd479;
	mov.b64 	{%r608, %r613}, %rd17;
	mov.b32 	%r614, 1;
	mov.b32 	%r655, 0;
	mov.b32 	%r656, -1;
	// begin inline asm
	shfl.sync.up.b32 %r607, %r608, %r614, %r655, %r656;
	// end inline asm
	// begin inline asm
	shfl.sync.up.b32 %r612, %r613, %r614, %r655, %r656;
	// end inline asm
	mov.b64 	%rd480, {%r607, %r612};
	setp.lt.s32 	%p142, %r395, 1;
	selp.b64 	%rd481, 0, %rd480, %p142;
	add.s64 	%rd482, %rd481, %rd17;
	mov.b64 	{%r618, %r623}, %rd482;
	mov.b32 	%r624, 2;
	// begin inline asm
	shfl.sync.up.b32 %r617, %r618, %r624, %r655, %r656;
	// end inline asm
	// begin inline asm
	shfl.sync.up.b32 %r622, %r623, %r624, %r655, %r656;
	// end inline asm
	mov.b64 	%rd483, {%r617, %r622};
	setp.lt.s32 	%p143, %r395, 2;
	selp.b64 	%rd484, 0, %rd483, %p143;
	add.s64 	%rd485, %rd484, %rd482;
	mov.b64 	{%r628, %r633}, %rd485;
	mov.b32 	%r634, 4;
	// begin inline asm
	shfl.sync.up.b32 %r627, %r628, %r634, %r655, %r656;
	// end inline asm
	// begin inline asm
	shfl.sync.up.b32 %r632, %r633, %r634, %r655, %r656;
	// end inline asm
	mov.b64 	%rd486, {%r627, %r632};
	setp.lt.s32 	%p144, %r395, 4;
	selp.b64 	%rd487, 0, %rd486, %p144;
	add.s64 	%rd488, %rd487, %rd485;
	mov.b64 	{%r638, %r643}, %rd488;
	mov.b32 	%r644, 8;
	// begin inline asm
	shfl.sync.up.b32 %r637, %r638, %r644, %r655, %r656;
	// end inline asm
	// begin inline asm
	shfl.sync.up.b32 %r642, %r643, %r644, %r655, %r656;
	// end inline asm
	mov.b64 	%rd489, {%r637, %r642};
	setp.lt.s32 	%p145, %r395, 8;
	selp.b64 	%rd490, 0, %rd489, %p145;
	add.s64 	%rd491, %rd490, %rd488;
	mov.b64 	{%r648, %r653}, %rd491;
	mov.b32 	%r654, 16;
	// begin inline asm
	shfl.sync.up.b32 %r647, %r648, %r654, %r655, %r656;
	// end inline asm
	// begin inline asm
	shfl.sync.up.b32 %r652, %r653, %r654, %r655, %r656;
	// end inline asm
	mov.b64 	%rd492, {%r647, %r652};
	setp.lt.s32 	%p146, %r395, 16;
	selp.b64 	%rd493, 0, %rd492, %p146;
	add.s64 	%rd18, %rd493, %rd491;
	setp.ne.s32 	%p147, %r395, 31;
	@%p147 bra 	$L__BB8_6;
	shl.b32 	%r657, %r6, 3;
	mov.u32 	%r658, _ZZN3cub18CUB_300001_SM_10006detail4scan16DeviceScanKernelINS2_10policy_hubIllljN4cuda3std3__44plusIvEEE10Policy1000EN6thrust24THRUST_300001_SM_1000_NS17counting_iteratorIlNSD_11use_defaultESF_SF_EEPlNS0_13ScanTileStateIlLb1EEES9_NS1_10InputValueIlSH_EEjlLb0ElEEvT0_T1_T2_iT3_T4_T5_E12temp_storage;
	add.s32 	%r659, %r658, %r657;
	st.shared.u64 	[%r659+32], %rd18;
$L__BB8_6:
	bar.sync 	0;
	ld.shared.v2.u64 	{%rd494, %rd495}, [_ZZN3cub18CUB_300001_SM_10006detail4scan16DeviceScanKernelINS2_10policy_hubIllljN4cuda3std3__44plusIvEEE10Policy1000EN6thrust24THRUST_300001_SM_1000_NS17counting_iteratorIlNSD_11use_defaultESF_SF_EEPlNS0_13ScanTileStateIlLb1EEES9_NS1_10InputValueIlSH_EEjlLb0ElEEvT0_T1_T2_iT3_T4_T5_E12temp_storage+32];
	add.s64 	%rd496, %rd495, %rd494;
	setp.eq.s32 	%p148, %r6, 2;
	selp.b64 	%rd497, %rd496, %rd494, %p148;
	ld.shared.v2.u64 	{%rd498, %rd499}, [_ZZN3cub18CUB_300001_SM_10006detail4scan16DeviceScanKernelINS2_10policy_hubIllljN4cuda3std3__44plusIvEEE10Policy1000EN6thrust24THRUST_300001_SM_1000_NS17counting_iteratorIlNSD_11use_defaultESF_SF_EEPlNS0_13ScanTileStateIlLb1EEES9_NS1_10InputValueIlSH_EEjlLb0ElEEvT0_T1_T2_iT3_T4_T5_E12temp_storage+48];
	add.s64 	%rd500, %rd496, %rd498;
	setp.eq.s32 	%p149, %r6, 3;
	selp.b64 	%rd501, %rd500, %rd497, %p149;
	add.s64 	%rd502, %rd500, %rd499;
	setp.eq.s32 	%p150, %r6, 4;
	selp.b64 	%rd503, %rd502, %rd501, %p150;
	ld.shared.v2.u64 	{%rd504, %rd505}, [_ZZN3cub18CUB_300001_SM_10006detail4scan16DeviceScanKernelINS2_10policy_hubIllljN4cuda3std3__44plusIvEEE10Policy1000EN6thrust24THRUST_300001_SM_1000_NS17counting_iteratorIlNSD_11use_defaultESF_SF_EEPlNS0_13ScanTileStateIlLb1EEES9_NS1_10InputValueIlSH_EEjlLb0ElEEvT0_T1_T2_iT3_T4_T5_E12temp_storage+64];
	add.s64 	%rd506, %rd502, %rd504;
	setp.eq.s32 	%p151, %r6, 5;
	selp.b64 	%rd507, %rd506, %rd503, %p151;
	add.s64 	%rd508, %rd506, %rd505;
	setp.eq.s32 	%p152, %r6, 6;
	selp.b64 	%rd509, %rd508, %rd507, %p152;
	ld.shared.v2.u64 	{%rd510, %rd511}, [_ZZN3cub18CUB_300001_SM_10006detail4scan16DeviceScanKernelINS2_10policy_hubIllljN4cuda3std3__44plusIvEEE10Policy1000EN6thrust24THRUST_300001_SM_1000_NS17counting_iteratorIlNSD_11use_defaultESF_SF_EEPlNS0_13ScanTileStateIlLb1EEES9_NS1_10InputValueIlSH_EEjlLb0ElEEvT0_T1_T2_iT3_T4_T5_E12temp_storage+80];
	add.s64 	%rd512, %rd508, %rd510;
	setp.eq.s32 	%p153, %r6, 7;
	selp.b64 	%rd513, %rd512, %rd509, %p153;
	add.s64 	%rd514, %rd512, %rd511;
	setp.eq.s32 	%p154, %r6, 8;
	selp.b64 	%rd515, %rd514, %rd513, %p154;
	ld.shared.v2.u64 	{%rd516, %rd517}, [_ZZN3cub18CUB_300001_SM_10006detail4scan16DeviceScanKernelINS2_10policy_hubIllljN4cuda3std3__44plusIvEEE10Policy1000EN6thrust24THRUST_300001_SM_1000_NS17counting_iteratorIlNSD_11use_defaultESF_SF_EEPlNS0_13ScanTileStateIlLb1EEES9_NS1_10InputValueIlSH_EEjlLb0ElEEvT0_T1_T2_iT3_T4_T5_E12temp_storage+96];
	add.s64 	%rd518, %rd514, %rd516;
	setp.eq.s32 	%p155, %r6, 9;
	selp.b64 	%rd519, %rd518, %rd515, %p155;
	add.s64 	%rd520, %rd518, %rd517;
	setp.eq.s32 	%p156, %r6, 10;
	selp.b64 	%rd521, %rd520, %rd519, %p156;
	ld.shared.v2.u64 	{%rd522, %rd523}, [_ZZN3cub18CUB_300001_SM_10006detail4scan16DeviceScanKernelINS2_10policy_hubIllljN4cuda3std3__44plusIvEEE10Policy1000EN6thrust24THRUST_300001_SM_1000_NS17counting_iteratorIlNSD_11use_defaultESF_SF_EEPlNS0_13ScanTileStateIlLb1EEES9_NS1_10InputValueIlSH_EEjlLb0ElEEvT0_T1_T2_iT3_T4_T5_E12temp_storage+112];
	add.s64 	%rd524, %rd520, %rd522;
	setp.eq.s32 	%p157, %r6, 11;
	selp.b64 	%rd525, %rd524, %rd521, %p157;
	add.s64 	%rd526, %rd524, %rd523;
	setp.eq.s32 	%p158, %r6, 12;
	selp.b64 	%rd527, %rd526, %rd525, %p158;
	ld.shared.u64 	%rd528, [_ZZN3cub18CUB_300001_SM_10006detail4scan16DeviceScanKernelINS2_10policy_hubIllljN4cuda3std3__44plusIvEEE10Policy1000EN6thrust24THRUST_300001_SM_1000_NS17counting_iteratorIlNSD_11use_defaultESF_SF_EEPlNS0_13ScanTileStateIlLb1EEES9_NS1_10InputValueIlSH_EEjlLb0ElEEvT0_T1_T2_iT3_T4_T5_E12temp_storage+128];
	setp.lt.u32 	%p159, %r4, 32;
	selp.b64 	%rd529, 0, %rd527, %p159;
	setp.eq.s32 	%p160, %r395, 0;
	sub.s64 	%rd530, %rd18, %rd17;
	selp.b64 	%rd531, 0, %rd530, %p160;
	add.s64 	%rd532, %rd531, %rd566;
	add.s64 	%rd574, %rd532, %rd529;
	add.s64 	%rd533, %rd528, %rd566;
	add.s64 	%rd20, %rd533, %rd526;
	setp.ne.s32 	%p161, %r4, 0;
	@%p161 bra 	$L__BB8_27;
	add.s64 	%rd534, %rd109, 512;
	mov.b64 	%rd535, 101;
	// begin inline asm
	st.relaxed.gpu.v2.u64 [%rd534], {%rd535, %rd20};
	// end inline asm
	bra.uni 	$L__BB8_27;
$L__BB8_8:
	add.s64 	%rd353, %rd7, %rd6;
	add.s64 	%rd354, %rd8, %rd353;
	add.s64 	%rd355, %rd9, %rd354;
	add.s64 	%rd356, %rd10, %rd355;
	add.s64 	%rd357, %rd11, %rd356;
	add.s64 	%rd358, %rd12, %rd357;
	add.s64 	%rd359, %rd13, %rd358;
	add.s64 	%rd360, %rd14, %rd359;
	add.s64 	%rd361, %rd15, %rd360;
	add.s64 	%rd21, %rd16, %rd361;
	mov.b64 	{%r414, %r419}, %rd21;
	mov.b32 	%r420, 1;
	mov.b32 	%r461, 0;
	mov.b32 	%r462, -1;
	// begin inline asm
	shfl.sync.up.b32 %r413, %r414, %r420, %r461, %r462;
	// end inline asm
	// begin inline asm
	shfl.sync.up.b32 %r418, %r419, %r420, %r461, %r462;
	// end inline asm
	mov.b64 	%rd362, {%r413, %r418};
	setp.lt.s32 	%p95, %r395, 1;
	selp.b64 	%rd363, 0, %rd362, %p95;
	add.s64 	%rd364, %rd363, %rd21;
	mov.b64 	{%r424, %r429}, %rd364;
	mov.b32 	%r430, 2;
	// begin inline asm
	shfl.sync.up.b32 %r423, %r424, %r430, %r461, %r462;
	// end inline asm
	// begin inline asm
	shfl.sync.up.b32 %r428, %r429, %r430, %r461, %r462;
	// end inline asm
	mov.b64 	%rd365, {%r423, %r428};
	setp.lt.s32 	%p96, %r395, 2;
	selp.b64 	%rd366, 0, %rd365, %p96;
	add.s64 	%rd367, %rd366, %rd364;
	mov.b64 	{%r434, %r439}, %rd367;
	mov.b32 	%r440, 4;
	// begin inline asm
	shfl.sync.up.b32 %r433, %r434, %r440, %r461, %r462;
	// end inline asm
	// begin inline asm
	shfl.sync.up.b32 %r438, %r439, %r440, %r461, %r462;
	// end inline asm
	mov.b64 	%rd368, {%r433, %r438};
	setp.lt.s32 	%p97, %r395, 4;
	selp.b64 	%rd369, 0, %rd368, %p97;
	add.s64 	%rd370, %rd369, %rd367;
	mov.b64 	{%r444, %r449}, %rd370;
	mov.b32 	%r450, 8;
	// begin inline asm
	shfl.sync.up.b32 %r443, %r444, %r450, %r461, %r462;
	// end inline asm
	// begin inline asm
	shfl.sync.up.b32 %r448, %r449, %r450, %r461, %r462;
	// end inline asm
	mov.b64 	%rd371, {%r443, %r448};
	setp.lt.s32 	%p98, %r395, 8;
	selp.b64 	%rd372, 0, %rd371, %p98;
	add.s64 	%rd373, %rd372, %rd370;
	mov.b64 	{%r454, %r459}, %rd373;
	mov.b32 	%r460, 16;
	// begin inline asm
	shfl.sync.up.b32 %r453, %r454, %r460, %r461, %r462;
	// end inline asm
	// begin inline asm
	shfl.sync.up.b32 %r458, %r459, %r460, %r461, %r462;
	// end inline asm
	mov.b64 	%rd374, {%r453, %r458};
	setp.lt.s32 	%p99, %r395, 16;
	selp.b64 	%rd375, 0, %rd374, %p99;
	add.s64 	%rd22, %rd375, %rd373;
	setp.ne.s32 	%p100, %r395, 31;
	@%p100 bra 	$L__BB8_10;
	shl.b32 	%r463, %r6, 3;
	mov.u32 	%r464, _ZZN3cub18CUB_300001_SM_10006detail4scan16DeviceScanKernelINS2_10policy_hubIllljN4cuda3std3__44plusIvEEE10Policy1000EN6thrust24THRUST_300001_SM_1000_NS17counting_iteratorIlNSD_11use_defaultESF_SF_EEPlNS0_13ScanTileStateIlLb1EEES9_NS1_10InputValueIlSH_EEjlLb0ElEEvT0_T1_T2_iT3_T4_T5_E12temp_storage;
	add.s32 	%r465, %r464, %r463;
	st.shared.u64 	[%r465+32], %rd22;
$L__BB8_10:
	sub.s64 	%rd376, %rd22, %rd21;
	bar.sync 	0;
	ld.shared.v2.u64 	{%rd377, %rd378}, [_ZZN3cub18CUB_300001_SM_10006detail4scan16DeviceScanKernelINS2_10policy_hubIllljN4cuda3std3__44plusIvEEE10Policy1000EN6thrust24THRUST_300001_SM_1000_NS17counting_iteratorIlNSD_11use_defaultESF_SF_EEPlNS0_13ScanTileStateIlLb1EEES9_NS1_10InputValueIlSH_EEjlLb0ElEEvT0_T1_T2_iT3_T4_T5_E12temp_storage+32];
	add.s64 	%rd379, %rd378, %rd377;
	setp.eq.s32 	%p101, %r6, 2;
	selp.b64 	%rd380, %rd379, %rd377, %p101;
	ld.shared.v2.u64 	{%rd381, %rd382}, [_ZZN3cub18CUB_300001_SM_10006detail4scan16DeviceScanKernelINS2_10policy_hubIllljN4cuda3std3__44plusIvEEE10Policy1000EN6thrust24THRUST_300001_SM_1000_NS17counting_iteratorIlNSD_11use_defaultESF_SF_EEPlNS0_13ScanTileStateIlLb1EEES9_NS1_10InputValueIlSH_EEjlLb0ElEEvT0_T1_T2_iT3_T4_T5_E12temp_storage+48];
	add.s64 	%rd383, %rd379, %rd381;
	setp.eq.s32 	%p102, %r6, 3;
	selp.b64 	%rd384, %rd383, %rd380, %p102;
	add.s64 	%rd385, %rd383, %rd382;
	setp.eq.s32 	%p103, %r6, 4;
	selp.b64 	%rd386, %rd385, %rd384, %p103;
	ld.shared.v2.u64 	{%rd387, %rd388}, [_ZZN3cub18CUB_300001_SM_10006detail4scan16DeviceScanKernelINS2_10policy_hubIllljN4cuda3std3__44plusIvEEE10Policy1000EN6thrust24THRUST_300001_SM_1000_NS17counting_iteratorIlNSD_11use_defaultESF_SF_EEPlNS0_13ScanTileStateIlLb1EEES9_NS1_10InputValueIlSH_EEjlLb0ElEEvT0_T1_T2_iT3_T4_T5_E12temp_storage+64];
	add.s64 	%rd389, %rd385, %rd387;
	setp.eq.s32 	%p104, %r6, 5;
	selp.b64 	%rd390, %rd389, %rd386, %p104;
	add.s64 	%rd391, %rd389, %rd388;
	setp.eq.s32 	%p105, %r6, 6;
	selp.b64 	%rd392, %rd391, %rd390, %p105;
	ld.shared.v2.u64 	{%rd393, %rd394}, [_ZZN3cub18CUB_300001_SM_10006detail4scan16DeviceScanKernelINS2_10policy_hubIllljN4cuda3std3__44plusIvEEE10Policy1000EN6thrust24THRUST_300001_SM_1000_NS17counting_iteratorIlNSD_11use_defaultESF_SF_EEPlNS0_13ScanTileStateIlLb1EEES9_NS1_10InputValueIlSH_EEjlLb0ElEEvT0_T1_T2_iT3_T4_T5_E12temp_storage+80];
	add.s64 	%rd395, %rd391, %rd393;
	setp.eq.s32 	%p106, %r6, 7;
	selp.b64 	%rd396, %rd395, %rd392, %p106;
	add.s64 	%rd397, %rd395, %rd394;
	setp.eq.s32 	%p107, %r6, 8;
	selp.b64 	%rd398, %rd397, %rd396, %p107;
	ld.shared.v2.u64 	{%rd399, %rd400}, [_ZZN3cub18CUB_300001_SM_10006detail4scan16DeviceScanKernelINS2_10policy_hubIllljN4cuda3std3__44plusIvEEE10Policy1000EN6thrust24THRUST_300001_SM_1000_NS17counting_iteratorIlNSD_11use_defaultESF_SF_EEPlNS0_13ScanTileStateIlLb1EEES9_NS1_10InputValueIlSH_EEjlLb0ElEEvT0_T1_T2_iT3_T4_T5_E12temp_storage+96];
	add.s64 	%rd401, %rd397, %rd399;
	setp.eq.s32 	%p108, %r6, 9;
	selp.b64 	%rd402, %rd401, %rd398, %p108;
	add.s64 	%rd403, %rd401, %rd400;
	setp.eq.s32 	%p109, %r6, 10;
	selp.b64 	%rd404, %rd403, %rd402, %p109;
	ld.shared.v2.u64 	{%rd405, %rd406}, [_ZZN3cub18CUB_300001_SM_10006detail4scan16DeviceScanKernelINS2_10policy_hubIllljN4cuda3std3__44plusIvEEE10Policy1000EN6thrust24THRUST_300001_SM_1000_NS17counting_iteratorIlNSD_11use_defaultESF_SF_EEPlNS0_13ScanTileStateIlLb1EEES9_NS1_10InputValueIlSH_EEjlLb0ElEEvT0_T1_T2_iT3_T4_T5_E12temp_storage+112];
	add.s64 	%rd407, %rd403, %rd405;
	setp.eq.s32 	%p110, %r6, 11;
	selp.b64 	%rd408, %rd407, %rd404, %p110;
	add.s64 	%rd409, %rd407, %rd406;
	setp.eq.s32 	%p111, %r6, 12;
	selp.b64 	%rd410, %rd409, %rd408, %p111;
	ld.shared.u64 	%rd411, [_ZZN3cub18CUB_300001_SM_10006detail4scan16DeviceScanKernelINS2_10policy_hubIllljN4cuda3std3__44plusIvEEE10Policy1000EN6thrust24THRUST_300001_SM_1000_NS17counting_iteratorIlNSD_11use_defaultESF_SF_EEPlNS0_13ScanTileStateIlLb1EEES9_NS1_10InputValueIlSH_EEjlLb0ElEEvT0_T1_T2_iT3_T4_T5_E12temp_storage+128];
	add.s64 	%rd23, %rd409, %rd411;
	setp.gt.u32 	%p112, %r4, 31;
	setp.lt.u32 	%p113, %r4, 32;
	setp.eq.s32 	%p114, %r395, 0;
	selp.b64 	%rd412, 0, %rd376, %p114;
	add.s64 	%rd573, %rd410, %rd412;
	selp.b64 	%rd25, %rd376, %rd573, %p113;
	@%p112 bra 	$L__BB8_26;
	setp.ne.s32 	%p115, %r4, 0;
	mul.wide.s32 	%rd413, %r671, 16;
	add.s64 	%rd26, %rd109, %rd413;
	@%p115 bra 	$L__BB8_13;
	st.shared.u64 	[_ZZN3cub18CUB_300001_SM_10006detail4scan16DeviceScanKernelINS2_10policy_hubIllljN4cuda3std3__44plusIvEEE10Policy1000EN6thrust24THRUST_300001_SM_1000_NS17counting_iteratorIlNSD_11use_defaultESF_SF_EEPlNS0_13ScanTileStateIlLb1EEES9_NS1_10InputValueIlSH_EEjlLb0ElEEvT0_T1_T2_iT3_T4_T5_E12temp_storage+24], %rd23;
	add.s64 	%rd414, %rd26, 512;
	mov.b64 	%rd415, 100;
	// begin inline asm
	st.relaxed.gpu.v2.u64 [%rd414], {%rd415, %rd23};
	// end inline asm
$L__BB8_13:
	not.b32 	%r468, %r4;
	add.s32 	%r675, %r671, %r468;
	mov.b32 	%r466, 710;
	// begin inline asm
	nanosleep.u32 %r466;
	// end inline asm
	mul.wide.s32 	%rd420, %r675, 16;
	add.s64 	%rd421, %rd109, %rd420;
	add.s64 	%rd419, %rd421, 512;
	// begin inline asm
	ld.relaxed.gpu.v2.u64 {%rd571, %rd568}, [%rd419];
	// end inline asm
	mov.b32 	%r672, 386;
$L__BB8_14:
	setp.eq.s64 	%p116, %rd571, 99;
	mov.b32 	%r469, -1;
	vote.sync.any.pred 	%p117, %p116, %r469;
	not.pred 	%p118, %p117;
	@%p118 bra 	$L__BB8_16;
	shr.u32 	%r12, %r672, 1;
	mul.lo.s32 	%r603, %r671, 16807;
	and.b32  	%r671, %r603, 2147483647;
	sub.s32 	%r604, %r672, %r12;
	add.s32 	%r605, %r604, 1;
	rem.u32 	%r606, %r671, %r605;
	add.s32 	%r602, %r606, %r12;
	// begin inline asm
	nanosleep.u32 %r602;
	// end inline asm
	// begin inline asm
	ld.relaxed.gpu.v2.u64 {%rd571, %rd568}, [%rd419];
	// end inline asm
	mov.u32 	%r672, %r12;
	bra.uni 	$L__BB8_14;
$L__BB8_16:
	setp.eq.s64 	%p119, %rd571, 101;
	mov.b32 	%r521, -1;
	vote.sync.ballot.b32 	%r523, %p119, %r521;
	// begin inline asm
	mov.u32 %r471, %lanemask_ge;
	// end inline asm
	and.b32  	%r524, %r523, %r471;
	or.b32  	%r525, %r524, -2147483648;
	add.s32 	%r526, %r525, -1;
	not.b32 	%r527, %r525;
	and.b32  	%r528, %r527, %r526;
	popc.b32 	%r475, %r528;
	mov.b64 	{%r473, %r478}, %rd568;
	mov.b32 	%r479, 1;
	// begin inline asm
	shfl.sync.down.b32 %r472, %r473, %r479, %r475, %r521;
	// end inline asm
	// begin inline asm
	shfl.sync.down.b32 %r477, %r478, %r479, %r475, %r521;
	// end inline asm
	mov.b64 	%rd422, {%r472, %r477};
	setp.lt.s32 	%p121, %r395, %r475;
	selp.b64 	%rd423, %rd422, 0, %p121;
	add.s64 	%rd424, %rd423, %rd568;
	mov.b64 	{%r483, %r488}, %rd424;
	mov.b32 	%r489, 2;
	// begin inline asm
	shfl.sync.down.b32 %r482, %r483, %r489, %r475, %r521;
	// end inline asm
	// begin inline asm
	shfl.sync.down.b32 %r487, %r488, %r489, %r475, %r521;
	// end inline asm
	mov.b64 	%rd425, {%r482, %r487};
	add.s32 	%r529, %r395, 2;
	setp.gt.s32 	%p122, %r529, %r475;
	selp.b64 	%rd426, 0, %rd425, %p122;
	add.s64 	%rd427, %rd426, %rd424;
	mov.b64 	{%r493, %r498}, %rd427;
	mov.b32 	%r499, 4;
	// begin inline asm
	shfl.sync.down.b32 %r492, %r493, %r499, %r475, %r521;
	// end inline asm
	// begin inline asm
	shfl.sync.down.b32 %r497, %r498, %r499, %r475, %r521;
	// end inline asm
	mov.b64 	%rd428, {%r492, %r497};
	add.s32 	%r530, %r395, 4;
	setp.gt.s32 	%p123, %r530, %r475;
	selp.b64 	%rd429, 0, %rd428, %p123;
	add.s64 	%rd430, %rd429, %rd427;
	mov.b64 	{%r503, %r508}, %rd430;
	mov.b32 	%r509, 8;
	// begin inline asm
	shfl.sync.down.b32 %r502, %r503, %r509, %r475, %r521;
	// end inline asm
	// begin inline asm
	shfl.sync.down.b32 %r507, %r508, %r509, %r475, %r521;
	// end inline asm
	mov.b64 	%rd431, {%r502, %r507};
	add.s32 	%r531, %r395, 8;
	setp.gt.s32 	%p124, %r531, %r475;
	selp.b64 	%rd432, 0, %rd431, %p124;
	add.s64 	%rd433, %rd432, %rd430;
	mov.b64 	{%r513, %r518}, %rd433;
	mov.b32 	%r519, 16;
	// begin inline asm
	shfl.sync.down.b32 %r512, %r513, %r519, %r475, %r521;
	// end inline asm
	// begin inline asm
	shfl.sync.down.b32 %r517, %r518, %r519, %r475, %r521;
	// end inline asm
	mov.b64 	%rd434, {%r512, %r517};
	add.s32 	%r532, %r395, 16;
	setp.gt.s32 	%p125, %r532, %r475;
	selp.b64 	%rd435, 0, %rd434, %p125;
	add.s64 	%rd570, %rd435, %rd433;
	add.s64 	%rd36, %rd109, 512;
	mov.b32 	%r674, 386;
$L__BB8_17:
	setp.ne.s64 	%p126, %rd571, 101;
	mov.b32 	%r533, -1;
	vote.sync.all.pred 	%p127, %p126, %r533;
	not.pred 	%p128, %p127;
	@%p128 bra 	$L__BB8_22;
	shr.u32 	%r674, %r674, 1;
	mul.wide.s32 	%rd444, %r675, 16;
	add.s64 	%rd445, %rd36, %rd444;
	add.s64 	%rd443, %rd445, -512;
	// begin inline asm
	ld.relaxed.gpu.v2.u64 {%rd571, %rd572}, [%rd443];
	// end inline asm
	mov.u32 	%r677, %r674;
$L__BB8_19:
	setp.eq.s64 	%p132, %rd571, 99;
	mov.b32 	%r535, -1;
	vote.sync.any.pred 	%p133, %p132, %r535;
	not.pred 	%p134, %p133;
	@%p134 bra 	$L__BB8_21;
	shr.u32 	%r21, %r677, 1;
	mul.lo.s32 	%r598, %r671, 16807;
	and.b32  	%r671, %r598, 2147483647;
	sub.s32 	%r599, %r677, %r21;
	add.s32 	%r600, %r599, 1;
	rem.u32 	%r601, %r671, %r600;
	add.s32 	%r597, %r601, %r21;
	// begin inline asm
	nanosleep.u32 %r597;
	// end inline asm
	mul.wide.s32 	%rd464, %r675, 16;
	add.s64 	%rd465, %rd36, %rd464;
	add.s64 	%rd463, %rd465, -512;
	// begin inline asm
	ld.relaxed.gpu.v2.u64 {%rd571, %rd572}, [%rd463];
	// end inline asm
	mov.u32 	%r677, %r21;
	bra.uni 	$L__BB8_19;
$L__BB8_21:
	setp.eq.s64 	%p135, %rd571, 101;
	mov.b32 	%r586, -1;
	vote.sync.ballot.b32 	%r587, %p135, %r586;
	and.b32  	%r588, %r587, %r471;
	or.b32  	%r589, %r588, -2147483648;
	add.s32 	%r590, %r589, -1;
	not.b32 	%r591, %r589;
	and.b32  	%r592, %r591, %r590;
	popc.b32 	%r540, %r592;
	mov.b64 	{%r538, %r543}, %rd572;
	mov.b32 	%r544, 1;
	// begin inline asm
	shfl.sync.down.b32 %r537, %r538, %r544, %r540, %r586;
	// end inline asm
	// begin inline asm
	shfl.sync.down.b32 %r542, %r543, %r544, %r540, %r586;
	// end inline asm
	mov.b64 	%rd446, {%r537, %r542};
	setp.lt.s32 	%p137, %r395, %r540;
	selp.b64 	%rd447, %rd446, 0, %p137;
	add.s64 	%rd448, %rd447, %rd572;
	mov.b64 	{%r548, %r553}, %rd448;
	mov.b32 	%r554, 2;
	// begin inline asm
	shfl.sync.down.b32 %r547, %r548, %r554, %r540, %r586;
	// end inline asm
	// begin inline asm
	shfl.sync.down.b32 %r552, %r553, %r554, %r540, %r586;
	// end inline asm
	mov.b64 	%rd449, {%r547, %r552};
	add.s32 	%r593, %r395, 2;
	setp.gt.s32 	%p138, %r593, %r540;
	selp.b64 	%rd450, 0, %rd449, %p138;
	add.s64 	%rd451, %rd448, %rd450;
	mov.b64 	{%r558, %r563}, %rd451;
	mov.b32 	%r564, 4;
	// begin inline asm
	shfl.sync.down.b32 %r557, %r558, %r564, %r540, %r586;
	// end inline asm
	// begin inline asm
	shfl.sync.down.b32 %r562, %r563, %r564, %r540, %r586;
	// end inline asm
	mov.b64 	%rd452, {%r557, %r562};
	add.s32 	%r594, %r395, 4;
	setp.gt.s32 	%p139, %r594, %r540;
	selp.b64 	%rd453, 0, %rd452, %p139;
	add.s64 	%rd454, %rd453, %rd451;
	mov.b64 	{%r568, %r573}, %rd454;
	mov.b32 	%r574, 8;
	// begin inline asm
	shfl.sync.down.b32 %r567, %r568, %r574, %r540, %r586;
	// end inline asm
	// begin inline asm
	shfl.sync.down.b32 %r572, %r573, %r574, %r540, %r586;
	// end inline asm
	mov.b64 	%rd455, {%r567, %r572};
	add.s32 	%r595, %r395, 8;
	setp.gt.s32 	%p140, %r595, %r540;
	selp.b64 	%rd456, 0, %rd455, %p140;
	add.s64 	%rd457, %rd456, %rd454;
	mov.b64 	{%r578, %r583}, %rd457;
	mov.b32 	%r584, 16;
	// begin inline asm
	shfl.sync.down.b32 %r577, %r578, %r584, %r540, %r586;
	// end inline asm
	// begin inline asm
	shfl.sync.down.b32 %r582, %r583, %r584, %r540, %r586;
	// end inline asm
	mov.b64 	%rd458, {%r577, %r582};
	add.s32 	%r596, %r395, 16;
	setp.gt.s32 	%p141, %r596, %r540;
	selp.b64 	%rd459, 0, %rd458, %p141;
	add.s64 	%rd460, %rd457, %rd570;
	add.s64 	%rd570, %rd460, %rd459;
	add.s32 	%r675, %r675, -32;
	bra.uni 	$L__BB8_17;
$L__BB8_22:
	@%p115 bra 	$L__BB8_24;
	add.s64 	%rd438, %rd570, %rd23;
	add.s64 	%rd436, %rd26, 512;
	mov.b64 	%rd437, 101;
	// begin inline asm
	st.relaxed.gpu.v2.u64 [%rd436], {%rd437, %rd438};
	// end inline asm
	st.shared.u64 	[_ZZN3cub18CUB_300001_SM_10006detail4scan16DeviceScanKernelINS2_10policy_hubIllljN4cuda3std3__44plusIvEEE10Policy1000EN6thrust24THRUST_300001_SM_1000_NS17counting_iteratorIlNSD_11use_defaultESF_SF_EEPlNS0_13ScanTileStateIlLb1EEES9_NS1_10InputValueIlSH_EEjlLb0ElEEvT0_T1_T2_iT3_T4_T5_E12temp_storage+8], %rd570;
	st.shared.u64 	[_ZZN3cub18CUB_300001_SM_10006detail4scan16DeviceScanKernelINS2_10policy_hubIllljN4cuda3std3__44plusIvEEE10Policy1000EN6thrust24THRUST_300001_SM_1000_NS17counting_iteratorIlNSD_11use_defaultESF_SF_EEPlNS0_13ScanTileStateIlLb1EEES9_NS1_10InputValueIlSH_EEjlLb0ElEEvT0_T1_T2_iT3_T4_T5_E12temp_storage+16], %rd438;
$L__BB8_24:
	setp.ne.s32 	%p130, %r395, 0;
	mov.u64 	%rd573, %rd25;
	@%p130 bra 	$L__BB8_26;
	st.shared.u64 	[_ZZN3cub18CUB_300001_SM_10006detail4scan16DeviceScanKernelINS2_10policy_hubIllljN4cuda3std3__44plusIvEEE10Policy1000EN6thrust24THRUST_300001_SM_1000_NS17counting_iteratorIlNSD_11use_defaultESF_SF_EEPlNS0_13ScanTileStateIlLb1EEES9_NS1_10InputValueIlSH_EEjlLb0ElEEvT0_T1_T2_iT3_T4_T5_E12temp_storage+152], %rd570;
	mov.u64 	%rd573, %rd570;
$L__BB8_26:
	bar.sync 	0;
	setp.eq.s32 	%p131, %r4, 0;
	ld.shared.u64 	%rd439, [_ZZN3cub18CUB_300001_SM_10006detail4scan16DeviceScanKernelINS2_10policy_hubIllljN4cuda3std3__44plusIvEEE10Policy1000EN6thrust24THRUST_300001_SM_1000_NS17counting_iteratorIlNSD_11use_defaultESF_SF_EEPlNS0_13ScanTileStateIlLb1EEES9_NS1_10InputValueIlSH_EEjlLb0ElEEvT0_T1_T2_iT3_T4_T5_E12temp_storage+152];
	selp.b64 	%rd440, 0, %rd439, %p131;
	add.s64 	%rd574, %rd440, %rd573;
$L__BB8_27:
	ld.param.u32 	%r670, [_ZN3cub18CUB_300001_SM_10006detail4scan16DeviceScanKernelINS2_10policy_hubIllljN4cuda3std3__44plusIvEEE10Policy1000EN6thrust24THRUST_300001_SM_1000_NS17counting_iteratorIlNSD_11use_defaultESF_SF_EEPlNS0_13ScanTileStateIlLb1EEES9_NS1_10InputValueIlSH_EEjlLb0ElEEvT0_T1_T2_iT3_T4_T5__param_3];
	ld.param.u64 	%rd565, [_ZN3cub18CUB_300001_SM_10006detail4scan16DeviceScanKernelINS2_10policy_hubIllljN4cuda3std3__44plusIvEEE10Policy1000EN6thrust24THRUST_300001_SM_1000_NS17counting_iteratorIlNSD_11use_defaultESF_SF_EEPlNS0_13ScanTileStateIlLb1EEES9_NS1_10InputValueIlSH_EEjlLb0ElEEvT0_T1_T2_iT3_T4_T5__param_1];
	add.s64 	%rd537, %rd574, %rd6;
	add.s64 	%rd538, %rd7, %rd537;
	add.s64 	%rd539, %rd8, %rd538;
	add.s64 	%rd540, %rd9, %rd539;
	add.s64 	%rd541, %rd10, %rd540;
	add.s64 	%rd542, %rd11, %rd541;
	add.s64 	%rd543, %rd12, %rd542;
	add.s64 	%rd544, %rd13, %rd543;
	add.s64 	%rd545, %rd14, %rd544;
	add.s64 	%rd546, %rd15, %rd545;
	bar.sync 	0;
	st.shared.u64 	[%r8], %rd574;
	st.shared.u64 	[%r8+8], %rd537;
	st.shared.u64 	[%r8+16], %rd538;
	st.shared.u64 	[%r8+24], %rd539;
	st.shared.u64 	[%r8+32], %rd540;
	st.shared.u64 	[%r8+40], %rd541;
	st.shared.u64 	[%r8+48], %rd542;
	st.shared.u64 	[%r8+56], %rd543;
	st.shared.u64 	[%r8+64], %rd544;
	st.shared.u64 	[%r8+72], %rd545;
	st.shared.u64 	[%r8+80], %rd546;
	bar.warp.sync 	-1;
	ld.shared.u64 	%rd547, [%r7];
	ld.shared.u64 	%rd548, [%r7+256];
	ld.shared.u64 	%rd549, [%r7+512];
	ld.shared.u64 	%rd550, [%r7+768];
	ld.shared.u64 	%rd551, [%r7+1024];
	ld.shared.u64 	%rd552, [%r7+1280];
	ld.shared.u64 	%rd553, [%r7+1536];
	ld.shared.u64 	%rd554, [%r7+1792];
	ld.shared.u64 	%rd555, [%r7+2048];
	ld.shared.u64 	%rd556, [%r7+2304];
	ld.shared.u64 	%rd557, [%r7+2560];
	mov.u32 	%r660, %tid.x;
	and.b32  	%r661, %r660, 992;
	mul.lo.s32 	%r662, %r661, 11;
	and.b32  	%r663, %r660, 31;
	or.b32  	%r664, %r662, %r663;
	cvt.u64.u32 	%rd558, %r664;
	mov.u32 	%r665, %ctaid.x;
	add.s32 	%r666, %r670, %r665;
	mul.lo.s32 	%r667, %r666, 4576;
	cvt.u64.u32 	%rd559, %r667;
	add.s64 	%rd560, %rd558, %rd559;
	cvta.to.global.u64 	%rd561, %rd565;
	shl.b64 	%rd562, %rd560, 3;
	add.s64 	%rd563, %rd561, %rd562;
	st.global.u64 	[%rd563], %rd547;
	st.global.u64 	[%rd563+256], %rd548;
	st.global.u64 	[%rd563+512], %rd549;
	st.global.u64 	[%rd563+768], %rd550;
	st.global.u64 	[%rd563+1024], %rd551;
	st.global.u64 	[%rd563+1280], %rd552;
	st.global.u64 	[%rd563+1536], %rd553;
	st.global.u64 	[%rd563+1792], %rd554;
	st.global.u64 	[%rd563+2048], %rd555;
	st.global.u64 	[%rd563+2304], %rd556;
	st.global.u64 	[%rd563+2560], %rd557;
	bra.uni 	$L__BB8_76;
$L__BB8_28:
	setp.eq.s32 	%p3, %r3, 0;
	@%p3 bra 	$L__BB8_76;
	mul.lo.s32 	%r51, %r671, 4576;
	cvt.u64.u32 	%rd111, %r51;
	add.s64 	%rd112, %rd107, %rd111;
	mov.u32 	%r24, %tid.x;
	and.b32  	%r52, %r24, 31;
	and.b32  	%r53, %r24, 992;
	mul.lo.s32 	%r54, %r53, 11;
	or.b32  	%r55, %r54, %r52;
	setp.lt.u32 	%p4, %r55, %r3;
	selp.b32 	%r56, %r55, 0, %p4;
	cvt.u64.u32 	%rd113, %r56;
	add.s64 	%rd114, %rd112, %rd113;
	add.s32 	%r57, %r55, 32;
	setp.lt.u32 	%p5, %r57, %r3;
	selp.b32 	%r58, %r57, 0, %p5;
	cvt.u64.u32 	%rd115, %r58;
	add.s64 	%rd116, %rd112, %rd115;
	add.s32 	%r59, %r55, 64;
	setp.lt.u32 	%p6, %r59, %r3;
	selp.b32 	%r60, %r59, 0, %p6;
	cvt.u64.u32 	%rd117, %r60;
	add.s64 	%rd118, %rd112, %rd117;
	add.s32 	%r61, %r55, 96;
	setp.lt.u32 	%p7, %r61, %r3;
	selp.b32 	%r62, %r61, 0, %p7;
	cvt.u64.u32 	%rd119, %r62;
	add.s64 	%rd120, %rd112, %rd119;
	add.s32 	%r63, %r55, 128;
	setp.lt.u32 	%p8, %r63, %r3;
	selp.b32 	%r64, %r63, 0, %p8;
	cvt.u64.u32 	%rd121, %r64;
	add.s64 	%rd122, %rd112, %rd121;
	add.s32 	%r65, %r55, 160;
	setp.lt.u32 	%p9, %r65, %r3;
	selp.b32 	%r66, %r65, 0, %p9;
	cvt.u64.u32 	%rd123, %r66;
	add.s64 	%rd124, %rd112, %rd123;
	add.s32 	%r67, %r55, 192;
	setp.lt.u32 	%p10, %r67, %r3;
	selp.b32 	%r68, %r67, 0, %p10;
	cvt.u64.u32 	%rd125, %r68;
	add.s64 	%rd126, %rd112, %rd125;
	add.s32 	%r69, %r55, 224;
	setp.lt.u32 	%p11, %r69, %r3;
	selp.b32 	%r70, %r69, 0, %p11;
	cvt.u64.u32 	%rd127, %r70;
	add.s64 	%rd128, %rd112, %rd127;
	add.s32 	%r71, %r55, 256;
	setp.lt.u32 	%p12, %r71, %r3;
	selp.b32 	%r72, %r71, 0, %p12;
	cvt.u64.u32 	%rd129, %r72;
	add.s64 	%rd130, %rd112, %rd129;
	add.s32 	%r73, %r55, 288;
	setp.lt.u32 	%p13, %r73, %r3;
	selp.b32 	%r74, %r73, 0, %p13;
	cvt.u64.u32 	%rd131, %r74;
	add.s64 	%rd132, %rd112, %rd131;
	add.s32 	%r75, %r55, 320;
	setp.lt.u32 	%p14, %r75, %r3;
	selp.b32 	%r76, %r75, 0, %p14;
	cvt.u64.u32 	%rd133, %r76;
	add.s64 	%rd134, %rd112, %rd133;
	// begin inline asm
	mov.u32 %r50, %laneid;
	// end inline asm
	shr.u32 	%r26, %r24, 5;
	mad.lo.s32 	%r77, %r26, 352, %r50;
	shl.b32 	%r78, %r77, 3;
	mov.u32 	%r79, _ZZN3cub18CUB_300001_SM_10006detail4scan16DeviceScanKernelINS2_10policy_hubIllljN4cuda3std3__44plusIvEEE10Policy1000EN6thrust24THRUST_300001_SM_1000_NS17counting_iteratorIlNSD_11use_defaultESF_SF_EEPlNS0_13ScanTileStateIlLb1EEES9_NS1_10InputValueIlSH_EEjlLb0ElEEvT0_T1_T2_iT3_T4_T5_E12temp_storage;
	add.s32 	%r27, %r79, %r78;
	st.shared.u64 	[%r27], %rd114;
	st.shared.u64 	[%r27+256], %rd116;
	st.shared.u64 	[%r27+512], %rd118;
	st.shared.u64 	[%r27+768], %rd120;
	st.shared.u64 	[%r27+1024], %rd122;
	st.shared.u64 	[%r27+1280], %rd124;
	st.shared.u64 	[%r27+1536], %rd126;
	st.shared.u64 	[%r27+1792], %rd128;
	st.shared.u64 	[%r27+2048], %rd130;
	st.shared.u64 	[%r27+2304], %rd132;
	st.shared.u64 	[%r27+2560], %rd134;
	bar.warp.sync 	-1;
	mad.lo.s32 	%r28, %r50, 80, %r27;
	ld.shared.u64 	%rd51, [%r28];
	ld.shared.u64 	%rd52, [%r28+8];
	ld.shared.u64 	%rd53, [%r28+16];
	ld.shared.u64 	%rd54, [%r28+24];
	ld.shared.u64 	%rd55, [%r28+32];
	ld.shared.u64 	%rd56, [%r28+40];
	ld.shared.u64 	%rd57, [%r28+48];
	ld.shared.u64 	%rd58, [%r28+56];
	ld.shared.u64 	%rd59, [%r28+64];
	ld.shared.u64 	%rd60, [%r28+72];
	ld.shared.u64 	%rd61, [%r28+80];
	bar.sync 	0;
	setp.ne.s32 	%p15, %r671, 0;
	@%p15 bra 	$L__BB8_33;
	add.s64 	%rd253, %rd52, %rd51;
	add.s64 	%rd254, %rd53, %rd253;
	add.s64 	%rd255, %rd54, %rd254;
	add.s64 	%rd256, %rd55, %rd255;
	add.s64 	%rd257, %rd56, %rd256;
	add.s64 	%rd258, %rd57, %rd257;
	add.s64 	%rd259, %rd58, %rd258;
	add.s64 	%rd260, %rd59, %rd259;
	add.s64 	%rd261, %rd60, %rd260;
	add.s64 	%rd62, %rd61, %rd261;
	mov.b64 	{%r275, %r280}, %rd62;
	mov.b32 	%r281, 1;
	mov.b32 	%r322, 0;
	mov.b32 	%r323, -1;
	// begin inline asm
	shfl.sync.up.b32 %r274, %r275, %r281, %r322, %r323;
	// end inline asm
	// begin inline asm
	shfl.sync.up.b32 %r279, %r280, %r281, %r322, %r323;
	// end inline asm
	mov.b64 	%rd262, {%r274, %r279};
	setp.lt.s32 	%p63, %r50, 1;
	selp.b64 	%rd263, 0, %rd262, %p63;
	add.s64 	%rd264, %rd263, %rd62;
	mov.b64 	{%r285, %r290}, %rd264;
	mov.b32 	%r291, 2;
	// begin inline asm
	shfl.sync.up.b32 %r284, %r285, %r291, %r322, %r323;
	// end inline asm
	// begin inline asm
	shfl.sync.up.b32 %r289, %r290, %r291, %r322, %r323;
	// end inline asm
	mov.b64 	%rd265, {%r284, %r289};
	setp.lt.s32 	%p64, %r50, 2;
	selp.b64 	%rd266, 0, %rd265, %p64;
	add.s64 	%rd267, %rd266, %rd264;
	mov.b64 	{%r295, %r300}, %rd267;
	mov.b32 	%r301, 4;
	// begin inline asm
	shfl.sync.up.b32 %r294, %r295, %r301, %r322, %r323;
	// end inline asm
	// begin inline asm
	shfl.sync.up.b32 %r299, %r300, %r301, %r322, %r323;
	// end inline asm
	mov.b64 	%rd268, {%r294, %r299};
	setp.lt.s32 	%p65, %r50, 4;
	selp.b64 	%rd269, 0, %rd268, %p65;
	add.s64 	%rd270, %rd269, %rd267;
	mov.b64 	{%r305, %r310}, %rd270;
	mov.b32 	%r311, 8;
	// begin inline asm
	shfl.sync.up.b32 %r304, %r305, %r311, %r322, %r323;
	// end inline asm
	// begin inline asm
	shfl.sync.up.b32 %r309, %r310, %r311, %r322, %r323;
	// end inline asm
	mov.b64 	%rd271, {%r304, %r309};
	setp.lt.s32 	%p66, %r50, 8;
	selp.b64 	%rd272, 0, %rd271, %p66;
	add.s64 	%rd273, %rd272, %rd270;
	mov.b64 	{%r315, %r320}, %rd273;
	mov.b32 	%r321, 16;
	// begin inline asm
	shfl.sync.up.b32 %r314, %r315, %r321, %r322, %r323;
	// end inline asm
	// begin inline asm
	shfl.sync.up.b32 %r319, %r320, %r321, %r322, %r323;
	// end inline asm
	mov.b64 	%rd274, {%r314, %r319};
	setp.lt.s32 	%p67, %r50, 16;
	selp.b64 	%rd275, 0, %rd274, %p67;
	add.s64 	%rd63, %rd275, %rd273;
	setp.ne.s32 	%p68, %r50, 31;
	@%p68 bra 	$L__BB8_32;
	shl.b32 	%r324, %r26, 3;
	mov.u32 	%r325, _ZZN3cub18CUB_300001_SM_10006detail4scan16DeviceScanKernelINS2_10policy_hubIllljN4cuda3std3__44plusIvEEE10Policy1000EN6thrust24THRUST_300001_SM_1000_NS17counting_iteratorIlNSD_11use_defaultESF_SF_EEPlNS0_13ScanTileStateIlLb1EEES9_NS1_10InputValueIlSH_EEjlLb0ElEEvT0_T1_T2_iT3_T4_T5_E12temp_storage;
	add.s32 	%r326, %r325, %r324;
	st.shared.u64 	[%r326+32], %rd63;
$L__BB8_32:
	bar.sync 	0;
	ld.shared.v2.u64 	{%rd276, %rd277}, [_ZZN3cub18CUB_300001_SM_10006detail4scan16DeviceScanKernelINS2_10policy_hubIllljN4cuda3std3__44plusIvEEE10Policy1000EN6thrust24THRUST_300001_SM_1000_NS17counting_iteratorIlNSD_11use_defaultESF_SF_EEPlNS0_13ScanTileStateIlLb1EEES9_NS1_10InputValueIlSH_EEjlLb0ElEEvT0_T1_T2_iT3_T4_T5_E12temp_storage+32];
	add.s64 	%rd278, %rd277, %rd276;
	setp.eq.s32 	%p69, %r26, 2;
	selp.b64 	%rd279, %rd278, %rd276, %p69;
	ld.shared.v2.u64 	{%rd280, %rd281}, [_ZZN3cub18CUB_300001_SM_10006detail4scan16DeviceScanKernelINS2_10policy_hubIllljN4cuda3std3__44plusIvEEE10Policy1000EN6thrust24THRUST_300001_SM_1000_NS17counting_iteratorIlNSD_11use_defaultESF_SF_EEPlNS0_13ScanTileStateIlLb1EEES9_NS1_10InputValueIlSH_EEjlLb0ElEEvT0_T1_T2_iT3_T4_T5_E12temp_storage+48];
	add.s64 	%rd282, %rd278, %rd280;
	setp.eq.s32 	%p70, %r26, 3;
	selp.b64 	%rd283, %rd282, %rd279, %p70;
	add.s64 	%rd284, %rd282, %rd281;
	setp.eq.s32 	%p71, %r26, 4;
	selp.b64 	%rd285, %rd284, %rd283, %p71;
	ld.shared.v2.u64 	{%rd286, %rd287}, [_ZZN3cub18CUB_300001_SM_10006detail4scan16DeviceScanKernelINS2_10policy_hubIllljN4cuda3std3__44plusIvEEE10Policy1000EN6thrust24THRUST_300001_SM_1000_NS17counting_iteratorIlNSD_11use_defaultESF_SF_EEPlNS0_13ScanTileStateIlLb1EEES9_NS1_10InputValueIlSH_EEjlLb0ElEEvT0_T1_T2_iT3_T4_T5_E12temp_storage+64];
	add.s64 	%rd288, %rd284, %rd286;
	setp.eq.s32 	%p72, %r26, 5;
	selp.b64 	%rd289, %rd288, %rd285, %p72;
	add.s64 	%rd290, %rd288, %rd287;
	setp.eq.s32 	%p73, %r26, 6;
	selp.b64 	%rd291, %rd290, %rd289, %p73;
	ld.shared.v2.u64 	{%rd292, %rd293}, [_ZZN3cub18CUB_300001_SM_10006detail4scan16DeviceScanKernelINS2_10policy_hubIllljN4cuda3std3__44plusIvEEE10Policy1000EN6thrust24THRUST_300001_SM_1000_NS17counting_iteratorIlNSD_11use_defaultESF_SF_EEPlNS0_13ScanTileStateIlLb1EEES9_NS1_10InputValueIlSH_EEjlLb0ElEEvT0_T1_T2_iT3_T4_T5_E12temp_storage+80];
	add.s64 	%rd294, %rd290, %rd292;
	setp.eq.s32 	%p74, %r26, 7;
	selp.b64 	%rd295, %rd294, %rd291, %p74;
	add.s64 	%rd296, %rd294, %rd293;
	setp.eq.s32 	%p75, %r26, 8;
	selp.b64 	%rd297, %rd296, %rd295, %p75;
	ld.shared.v2.u64 	{%rd298, %rd299}, [_ZZN3cub18CUB_300001_SM_10006detail4scan16DeviceScanKernelINS2_10policy_hubIllljN4cuda3std3__44plusIvEEE10Policy1000EN6thrust24THRUST_300001_SM_1000_NS17counting_iteratorIlNSD_11use_defaultESF_SF_EEPlNS0_13ScanTileStateIlLb1EEES9_NS1_10InputValueIlSH_EEjlLb0ElEEvT0_T1_T2_iT3_T4_T5_E12temp_storage+96];
	add.s64 	%rd300, %rd296, %rd298;
	setp.eq.s32 	%p76, %r26, 9;
	selp.b64 	%rd301, %rd300, %rd297, %p76;
	add.s64 	%rd302, %rd300, %rd299;
	setp.eq.s32 	%p77, %r26, 10;
	selp.b64 	%rd303, %rd302, %rd301, %p77;
	ld.shared.v2.u64 	{%rd304, %rd305}, [_ZZN3cub18CUB_300001_SM_10006detail4scan16DeviceScanKernelINS2_10policy_hubIllljN4cuda3std3__44plusIvEEE10Policy1000EN6thrust24THRUST_300001_SM_1000_NS17counting_iteratorIlNSD_11use_defaultESF_SF_EEPlNS0_13ScanTileStateIlLb1EEES9_NS1_10InputValueIlSH_EEjlLb0ElEEvT0_T1_T2_iT3_T4_T5_E12temp_storage+112];
	add.s64 	%rd306, %rd302, %rd304;
	setp.eq.s32 	%p78, %r26, 11;
	selp.b64 	%rd307, %rd306, %rd303, %p78;
	add.s64 	%rd308, %rd306, %rd305;
	setp.eq.s32 	%p79, %r26, 12;
	selp.b64 	%rd309, %rd308, %rd307, %p79;
	setp.lt.u32 	%p80, %r24, 32;
	selp.b64 	%rd310, 0, %rd309, %p80;
	setp.eq.s32 	%p81, %r50, 0;
	sub.s64 	%rd311, %rd63, %rd62;
	selp.b64 	%rd312, 0, %rd311, %p81;
	add.s64 	%rd313, %rd312, %rd566;
	add.s64 	%rd582, %rd313, %rd310;
	bra.uni 	$L__BB8_52;
$L__BB8_33:
	add.s64 	%rd135, %rd52, %rd51;
	add.s64 	%rd136, %rd53, %rd135;
	add.s64 	%rd137, %rd54, %rd136;
	add.s64 	%rd138, %rd55, %rd137;
	add.s64 	%rd139, %rd56, %rd138;
	add.s64 	%rd140, %rd57, %rd139;
	add.s64 	%rd141, %rd58, %rd140;
	add.s64 	%rd142, %rd59, %rd141;
	add.s64 	%rd143, %rd60, %rd142;
	add.s64 	%rd65, %rd61, %rd143;
	mov.b64 	{%r81, %r86}, %rd65;
	mov.b32 	%r87, 1;
	mov.b32 	%r128, 0;
	mov.b32 	%r129, -1;
	// begin inline asm
	shfl.sync.up.b32 %r80, %r81, %r87, %r128, %r129;
	// end inline asm
	// begin inline asm
	shfl.sync.up.b32 %r85, %r86, %r87, %r128, %r129;
	// end inline asm
	mov.b64 	%rd144, {%r80, %r85};
	setp.lt.s32 	%p16, %r50, 1;
	selp.b64 	%rd145, 0, %rd144, %p16;
	add.s64 	%rd146, %rd145, %rd65;
	mov.b64 	{%r91, %r96}, %rd146;
	mov.b32 	%r97, 2;
	// begin inline asm
	shfl.sync.up.b32 %r90, %r91, %r97, %r128, %r129;
	// end inline asm
	// begin inline asm
	shfl.sync.up.b32 %r95, %r96, %r97, %r128, %r129;
	// end inline asm
	mov.b64 	%rd147, {%r90, %r95};
	setp.lt.s32 	%p17, %r50, 2;
	selp.b64 	%rd148, 0, %rd147, %p17;
	add.s64 	%rd149, %rd148, %rd146;
	mov.b64 	{%r101, %r106}, %rd149;
	mov.b32 	%r107, 4;
	// begin inline asm
	shfl.sync.up.b32 %r100, %r101, %r107, %r128, %r129;
	// end inline asm
	// begin inline asm
	shfl.sync.up.b32 %r105, %r106, %r107, %r128, %r129;
	// end inline asm
	mov.b64 	%rd150, {%r100, %r105};
	setp.lt.s32 	%p18, %r50, 4;
	selp.b64 	%rd151, 0, %rd150, %p18;
	add.s64 	%rd152, %rd151, %rd149;
	mov.b64 	{%r111, %r116}, %rd152;
	mov.b32 	%r117, 8;
	// begin inline asm
	shfl.sync.up.b32 %r110, %r111, %r117, %r128, %r129;
	// end inline asm
	// begin inline asm
	shfl.sync.up.b32 %r115, %r116, %r117, %r128, %r129;
	// end inline asm
	mov.b64 	%rd153, {%r110, %r115};
	setp.lt.s32 	%p19, %r50, 8;
	selp.b64 	%rd154, 0, %rd153, %p19;
	add.s64 	%rd155, %rd154, %rd152;
	mov.b64 	{%r121, %r126}, %rd155;
	mov.b32 	%r127, 16;
	// begin inline asm
	shfl.sync.up.b32 %r120, %r121, %r127, %r128, %r129;
	// end inline asm
	// begin inline asm
	shfl.sync.up.b32 %r125, %r126, %r127, %r128, %r129;
	// end inline asm
	mov.b64 	%rd156, {%r120, %r125};
	setp.lt.s32 	%p20, %r50, 16;
	selp.b64 	%rd157, 0, %rd156, %p20;
	add.s64 	%rd66, %rd157, %rd155;
	setp.ne.s32 	%p21, %r50, 31;
	@%p21 bra 	$L__BB8_35;
	shl.b32 	%r130, %r26, 3;
	mov.u32 	%r131, _ZZN3cub18CUB_300001_SM_10006detail4scan16DeviceScanKernelINS2_10policy_hubIllljN4cuda3std3__44plusIvEEE10Policy1000EN6thrust24THRUST_300001_SM_1000_NS17counting_iteratorIlNSD_11use_defaultESF_SF_EEPlNS0_13ScanTileStateIlLb1EEES9_NS1_10InputValueIlSH_EEjlLb0ElEEvT0_T1_T2_iT3_T4_T5_E12temp_storage;
	add.s32 	%r132, %r131, %r130;
	st.shared.u64 	[%r132+32], %rd66;
$L__BB8_35:
	sub.s64 	%rd158, %rd66, %rd65;
	bar.sync 	0;
	ld.shared.v2.u64 	{%rd159, %rd160}, [_ZZN3cub18CUB_300001_SM_10006detail4scan16DeviceScanKernelINS2_10policy_hubIllljN4cuda3std3__44plusIvEEE10Policy1000EN6thrust24THRUST_300001_SM_1000_NS17counting_iteratorIlNSD_11use_defaultESF_SF_EEPlNS0_13ScanTileStateIlLb1EEES9_NS1_10InputValueIlSH_EEjlLb0ElEEvT0_T1_T2_iT3_T4_T5_E12temp_storage+32];
	add.s64 	%rd161, %rd160, %rd159;
	setp.eq.s32 	%p22, %r26, 2;
	selp.b64 	%rd162, %rd161, %rd159, %p22;
	ld.shared.v2.u64 	{%rd163, %rd164}, [_ZZN3cub18CUB_300001_SM_10006detail4scan16DeviceScanKernelINS2_10policy_hubIllljN4cuda3std3__44plusIvEEE10Policy1000EN6thrust24THRUST_300001_SM_1000_NS17counting_iteratorIlNSD_11use_defaultESF_SF_EEPlNS0_13ScanTileStateIlLb1EEES9_NS1_10InputValueIlSH_EEjlLb0ElEEvT0_T1_T2_iT3_T4_T5_E12temp_storage+48];
	add.s64 	%rd165, %rd161, %rd163;
	setp.eq.s32 	%p23, %r26, 3;
	selp.b64 	%rd166, %rd165, %rd162, %p23;
	add.s64 	%rd167, %rd165, %rd164;
	setp.eq.s32 	%p24, %r26, 4;
	selp.b64 	%rd168, %rd167, %rd166, %p24;
	ld.shared.v2.u64 	{%rd169, %rd170}, [_ZZN3cub18CUB_300001_SM_10006detail4scan16DeviceScanKernelINS2_10policy_hubIllljN4cuda3std3__44plusIvEEE10Policy1000EN6thrust24THRUST_300001_SM_1000_NS17counting_iteratorIlNSD_11use_defaultESF_SF_EEPlNS0_13ScanTileStateIlLb1EEES9_NS1_10InputValueIlSH_EEjlLb0ElEEvT0_T1_T2_iT3_T4_T5_E12temp_storage+64];
	add.s64 	%rd171, %rd167, %rd169;
	setp.eq.s32 	%p25, %r26, 5;
	selp.b64 	%rd172, %rd171, %rd168, %p25;
	add.s64 	%rd173, %rd171, %rd170;
	setp.eq.s32 	%p26, %r26, 6;
	selp.b64 	%rd174, %rd173, %rd172, %p26;
	ld.shared.v2.u64 	{%rd175, %rd176}, [_ZZN3cub18CUB_300001_SM_10006detail4scan16DeviceScanKernelINS2_10policy_hubIllljN4cuda3std3__44plusIvEEE10Policy1000EN6thrust24THRUST_300001_SM_1000_NS17counting_iteratorIlNSD_11use_defaultESF_SF_EEPlNS0_13ScanTileStateIlLb1EEES9_NS1_10InputValueIlSH_EEjlLb0ElEEvT0_T1_T2_iT3_T4_T5_E12temp_storage+80];
	add.s64 	%rd177, %rd173, %rd175;
	setp.eq.s32 	%p27, %r26, 7;
	selp.b64 	%rd178, %rd177, %rd174, %p27;
	add.s64 	%rd179, %rd177, %rd176;
	setp.eq.s32 	%p28, %r26, 8;
	selp.b64 	%rd180, %rd179, %rd178, %p28;
	ld.shared.v2.u64 	{%rd181, %rd182}, [_ZZN3cub18CUB_300001_SM_10006detail4scan16DeviceScanKernelINS2_10policy_hubIllljN4cuda3std3__44plusIvEEE10Policy1000EN6thrust24THRUST_300001_SM_1000_NS17counting_iteratorIlNSD_11use_defaultESF_SF_EEPlNS0_13ScanTileStateIlLb1EEES9_NS1_10InputValueIlSH_EEjlLb0ElEEvT0_T1_T2_iT3_T4_T5_E12temp_storage+96];
	add.s64 	%rd183, %rd179, %rd181;
	setp.eq.s32 	%p29, %r26, 9;
	selp.b64 	%rd184, %rd183, %rd180, %p29;
	add.s64 	%rd185, %rd183, %rd182;
	setp.eq.s32 	%p30, %r26, 10;
	selp.b64 	%rd186, %rd185, %rd184, %p30;
	ld.shared.v2.u64 	{%rd187, %rd188}, [_ZZN3cub18CUB_300001_SM_10006detail4scan16DeviceScanKernelINS2_10policy_hubIllljN4cuda3std3__44plusIvEEE10Policy1000EN6thrust24THRUST_300001_SM_1000_NS17counting_iteratorIlNSD_11use_defaultESF_SF_EEPlNS0_13ScanTileStateIlLb1EEES9_NS1_10InputValueIlSH_EEjlLb0ElEEvT0_T1_T2_iT3_T4_T5_E12temp_storage+112];
	add.s64 	%rd189, %rd185, %rd187;
	setp.eq.s32 	%p31, %r26, 11;
	selp.b64 	%rd190, %rd189, %rd186, %p31;
	add.s64 	%rd191, %rd189, %rd188;
	setp.eq.s32 	%p32, %r26, 12;
	selp.b64 	%rd192, %rd191, %rd190, %p32;
	ld.shared.u64 	%rd193, [_ZZN3cub18CUB_300001_SM_10006detail4scan16DeviceScanKernelINS2_10policy_hubIllljN4cuda3std3__44plusIvEEE10Policy1000EN6thrust24THRUST_300001_SM_1000_NS17counting_iteratorIlNSD_11use_defaultESF_SF_EEPlNS0_13ScanTileStateIlLb1EEES9_NS1_10InputValueIlSH_EEjlLb0ElEEvT0_T1_T2_iT3_T4_T5_E12temp_storage+128];
	add.s64 	%rd67, %rd191, %rd193;
	setp.gt.u32 	%p33, %r24, 31;
	setp.lt.u32 	%p34, %r24, 32;
	setp.eq.s32 	%p35, %r50, 0;
	selp.b64 	%rd194, 0, %rd158, %p35;
	add.s64 	%rd581, %rd192, %rd194;
	selp.b64 	%rd69, %rd158, %rd581, %p34;
	@%p33 bra 	$L__BB8_51;
	setp.ne.s32 	%p36, %r24, 0;
	mul.wide.s32 	%rd195, %r671, 16;
	add.s64 	%rd70, %rd109, %rd195;
	@%p36 bra 	$L__BB8_38;
	st.shared.u64 	[_ZZN3cub18CUB_300001_SM_10006detail4scan16DeviceScanKernelINS2_10policy_hubIllljN4cuda3std3__44plusIvEEE10Policy1000EN6thrust24THRUST_300001_SM_1000_NS17counting_iteratorIlNSD_11use_defaultESF_SF_EEPlNS0_13ScanTileStateIlLb1EEES9_NS1_10InputValueIlSH_EEjlLb0ElEEvT0_T1_T2_iT3_T4_T5_E12temp_storage+24], %rd67;
	add.s64 	%rd196, %rd70, 512;
	mov.b64 	%rd197, 100;
	// begin inline asm
	st.relaxed.gpu.v2.u64 [%rd196], {%rd197, %rd67};
	// end inline asm
$L__BB8_38:
	not.b32 	%r135, %r24;
	add.s32 	%r682, %r671, %r135;
	mov.b32 	%r133, 710;
	// begin inline asm
	nanosleep.u32 %r133;
	// end inline asm
	mul.wide.s32 	%rd202, %r682, 16;
	add.s64 	%rd203, %rd109, %rd202;
	add.s64 	%rd201, %rd203, 512;
	// begin inline asm
	ld.relaxed.gpu.v2.u64 {%rd579, %rd576}, [%rd201];
	// end inline asm
	mov.b32 	%r679, 386;
$L__BB8_39:
	setp.eq.s64 	%p37, %rd579, 99;
	mov.b32 	%r136, -1;
	vote.sync.any.pred 	%p38, %p37, %r136;
	not.pred 	%p39, %p38;
	@%p39 bra 	$L__BB8_41;
	shr.u32 	%r32, %r679, 1;
	mul.lo.s32 	%r270, %r671, 16807;
	and.b32  	%r671, %r270, 2147483647;
	sub.s32 	%r271, %r679, %r32;
	add.s32 	%r272, %r271, 1;
	rem.u32 	%r273, %r671, %r272;
	add.s32 	%r269, %r273, %r32;
	// begin inline asm
	nanosleep.u32 %r269;
	// end inline asm
	// begin inline asm
	ld.relaxed.gpu.v2.u64 {%rd579, %rd576}, [%rd201];
	// end inline asm
	mov.u32 	%r679, %r32;
	bra.uni 	$L__BB8_39;
$L__BB8_41:
	setp.eq.s64 	%p40, %rd579, 101;
	mov.b32 	%r188, -1;
	vote.sync.ballot.b32 	%r190, %p40, %r188;
	// begin inline asm
	mov.u32 %r138, %lanemask_ge;
	// end inline asm
	and.b32  	%r191, %r190, %r138;
	or.b32  	%r192, %r191, -2147483648;
	add.s32 	%r193, %r192, -1;
	not.b32 	%r194, %r192;
	and.b32  	%r195, %r194, %r193;
	popc.b32 	%r142, %r195;
	mov.b64 	{%r140, %r145}, %rd576;
	mov.b32 	%r146, 1;
	// begin inline asm
	shfl.sync.down.b32 %r139, %r140, %r146, %r142, %r188;
	// end inline asm
	// begin inline asm
	shfl.sync.down.b32 %r144, %r145, %r146, %r142, %r188;
	// end inline asm
	mov.b64 	%rd204, {%r139, %r144};
	setp.lt.s32 	%p42, %r50, %r142;
	selp.b64 	%rd205, %rd204, 0, %p42;
	add.s64 	%rd206, %rd205, %rd576;
	mov.b64 	{%r150, %r155}, %rd206;
	mov.b32 	%r156, 2;
	// begin inline asm
	shfl.sync.down.b32 %r149, %r150, %r156, %r142, %r188;
	// end inline asm
	// begin inline asm
	shfl.sync.down.b32 %r154, %r155, %r156, %r142, %r188;
	// end inline asm
	mov.b64 	%rd207, {%r149, %r154};
	add.s32 	%r196, %r50, 2;
	setp.gt.s32 	%p43, %r196, %r142;
	selp.b64 	%rd208, 0, %rd207, %p43;
	add.s64 	%rd209, %rd208, %rd206;
	mov.b64 	{%r160, %r165}, %rd209;
	mov.b32 	%r166, 4;
	// begin inline asm
	shfl.sync.down.b32 %r159, %r160, %r166, %r142, %r188;
	// end inline asm
	// begin inline asm
	shfl.sync.down.b32 %r164, %r165, %r166, %r142, %r188;
	// end inline asm
	mov.b64 	%rd210, {%r159, %r164};
	add.s32 	%r197, %r50, 4;
	setp.gt.s32 	%p44, %r197, %r142;
	selp.b64 	%rd211, 0, %rd210, %p44;
	add.s64 	%rd212, %rd211, %rd209;
	mov.b64 	{%r170, %r175}, %rd212;
	mov.b32 	%r176, 8;
	// begin inline asm
	shfl.sync.down.b32 %r169, %r170, %r176, %r142, %r188;
	// end inline asm
	// begin inline asm
	shfl.sync.down.b32 %r174, %r175, %r176, %r142, %r188;
	// end inline asm
	mov.b64 	%rd213, {%r169, %r174};
	add.s32 	%r198, %r50, 8;
	setp.gt.s32 	%p45, %r198, %r142;
	selp.b64 	%rd214, 0, %rd213, %p45;
	add.s64 	%rd215, %rd214, %rd212;
	mov.b64 	{%r180, %r185}, %rd215;
	mov.b32 	%r186, 16;
	// begin inline asm
	shfl.sync.down.b32 %r179, %r180, %r186, %r142, %r188;
	// end inline asm
	// begin inline asm
	shfl.sync.down.b32 %r184, %r185, %r186, %r142, %r188;
	// end inline asm
	mov.b64 	%rd216, {%r179, %r184};
	add.s32 	%r199, %r50, 16;
	setp.gt.s32 	%p46, %r199, %r142;
	selp.b64 	%rd217, 0, %rd216, %p46;
	add.s64 	%rd577, %rd217, %rd215;
	add.s64 	%rd80, %rd109, 512;
	mov.b32 	%r681, 386;
$L__BB8_42:
	setp.ne.s64 	%p47, %rd579, 101;
	mov.b32 	%r200, -1;
	vote.sync.all.pred 	%p48, %p47, %r200;
	not.pred 	%p49, %p48;
	@%p49 bra 	$L__BB8_47;
	shr.u32 	%r681, %r681, 1;
	mul.wide.s32 	%rd226, %r682, 16;
	add.s64 	%rd227, %rd80, %rd226;
	add.s64 	%rd225, %rd227, -512;
	// begin inline asm
	ld.relaxed.gpu.v2.u64 {%rd579, %rd580}, [%rd225];
	// end inline asm
	mov.u32 	%r684, %r681;
$L__BB8_44:
	setp.eq.s64 	%p53, %rd579, 99;
	mov.b32 	%r202, -1;
	vote.sync.any.pred 	%p54, %p53, %r202;
	not.pred 	%p55, %p54;
	@%p55 bra 	$L__BB8_46;
	shr.u32 	%r41, %r684, 1;
	mul.lo.s32 	%r265, %r671, 16807;
	and.b32  	%r671, %r265, 2147483647;
	sub.s32 	%r266, %r684, %r41;
	add.s32 	%r267, %r266, 1;
	rem.u32 	%r268, %r671, %r267;
	add.s32 	%r264, %r268, %r41;
	// begin inline asm
	nanosleep.u32 %r264;
	// end inline asm
	mul.wide.s32 	%rd246, %r682, 16;
	add.s64 	%rd247, %rd80, %rd246;
	add.s64 	%rd245, %rd247, -512;
	// begin inline asm
	ld.relaxed.gpu.v2.u64 {%rd579, %rd580}, [%rd245];
	// end inline asm
	mov.u32 	%r684, %r41;
	bra.uni 	$L__BB8_44;
$L__BB8_46:
	setp.eq.s64 	%p56, %rd579, 101;
	mov.b32 	%r253, -1;
	vote.sync.ballot.b32 	%r254, %p56, %r253;
	and.b32  	%r255, %r254, %r138;
	or.b32  	%r256, %r255, -2147483648;
	add.s32 	%r257, %r256, -1;
	not.b32 	%r258, %r256;
	and.b32  	%r259, %r258, %r257;
	popc.b32 	%r207, %r259;
	mov.b64 	{%r205, %r210}, %rd580;
	mov.b32 	%r211, 1;
	// begin inline asm
	shfl.sync.down.b32 %r204, %r205, %r211, %r207, %r253;
	// end inline asm
	// begin inline asm
	shfl.sync.down.b32 %r209, %r210, %r211, %r207, %r253;
	// end inline asm
	mov.b64 	%rd228, {%r204, %r209};
	setp.lt.s32 	%p58, %r50, %r207;
	selp.b64 	%rd229, %rd228, 0, %p58;
	add.s64 	%rd230, %rd229, %rd580;
	mov.b64 	{%r215, %r220}, %rd230;
	mov.b32 	%r221, 2;
	// begin inline asm
	shfl.sync.down.b32 %r214, %r215, %r221, %r207, %r253;
	// end inline asm
	// begin inline asm
	shfl.sync.down.b32 %r219, %r220, %r221, %r207, %r253;
	// end inline asm
	mov.b64 	%rd231, {%r214, %r219};
	add.s32 	%r260, %r50, 2;
	setp.gt.s32 	%p59, %r260, %r207;
	selp.b64 	%rd232, 0, %rd231, %p59;
	add.s64 	%rd233, %rd230, %rd232;
	mov.b64 	{%r225, %r230}, %rd233;
	mov.b32 	%r231, 4;
	// begin inline asm
	shfl.sync.down.b32 %r224, %r225, %r231, %r207, %r253;
	// end inline asm
	// begin inline asm
	shfl.sync.down.b32 %r229, %r230, %r231, %r207, %r253;
	// end inline asm
	mov.b64 	%rd234, {%r224, %r229};
	add.s32 	%r261, %r50, 4;
	setp.gt.s32 	%p60, %r261, %r207;
	selp.b64 	%rd235, 0, %rd234, %p60;
	add.s64 	%rd236, %rd235, %rd233;
	mov.b64 	{%r235, %r240}, %rd236;
	mov.b32 	%r241, 8;
	// begin inline asm
	shfl.sync.down.b32 %r234, %r235, %r241, %r207, %r253;
	// end inline asm
	// begin inline asm
	shfl.sync.down.b32 %r239, %r240, %r241, %r207, %r253;
	// end inline asm
	mov.b64 	%rd237, {%r234, %r239};
	add.s32 	%r262, %r50, 8;
	setp.gt.s32 	%p61, %r262, %r207;
	selp.b64 	%rd238, 0, %rd237, %p61;
	add.s64 	%rd239, %rd238, %rd236;
	mov.b64 	{%r245, %r250}, %rd239;
	mov.b32 	%r251, 16;
	// begin inline asm
	shfl.sync.down.b32 %r244, %r245, %r251, %r207, %r253;
	// end inline asm
	// begin inline asm
	shfl.sync.down.b32 %r249, %r250, %r251, %r207, %r253;
	// end inline asm
	mov.b64 	%rd240, {%r244, %r249};
	add.s32 	%r263, %r50, 16;
	setp.gt.s32 	%p62, %r263, %r207;
	selp.b64 	%rd241, 0, %rd240, %p62;
	add.s64 	%rd242, %rd239, %rd577;
	add.s64 	%rd577, %rd242, %rd241;
	add.s32 	%r682, %r682, -32;
	bra.uni 	$L__BB8_42;
$L__BB8_47:
	@%p36 bra 	$L__BB8_49;
	add.s64 	%rd220, %rd577, %rd67;
	add.s64 	%rd218, %rd70, 512;
	mov.b64 	%rd219, 101;
	// begin inline asm
	st.relaxed.gpu.v2.u64 [%rd218], {%rd219, %rd220};
	// end inline asm
	st.shared.u64 	[_ZZN3cub18CUB_300001_SM_10006detail4scan16DeviceScanKernelINS2_10policy_hubIllljN4cuda3std3__44plusIvEEE10Policy1000EN6thrust24THRUST_300001_SM_1000_NS17counting_iteratorIlNSD_11use_defaultESF_SF_EEPlNS0_13ScanTileStateIlLb1EEES9_NS1_10InputValueIlSH_EEjlLb0ElEEvT0_T1_T2_iT3_T4_T5_E12temp_storage+8], %rd577;
	st.shared.u64 	[_ZZN3cub18CUB_300001_SM_10006detail4scan16DeviceScanKernelINS2_10policy_hubIllljN4cuda3std3__44plusIvEEE10Policy1000EN6thrust24THRUST_300001_SM_1000_NS17counting_iteratorIlNSD_11use_defaultESF_SF_EEPlNS0_13ScanTileStateIlLb1EEES9_NS1_10InputValueIlSH_EEjlLb0ElEEvT0_T1_T2_iT3_T4_T5_E12temp_storage+16], %rd220;
$L__BB8_49:
	setp.ne.s32 	%p51, %r50, 0;
	mov.u64 	%rd581, %rd69;
	@%p51 bra 	$L__BB8_51;
	st.shared.u64 	[_ZZN3cub18CUB_300001_SM_10006detail4scan16DeviceScanKernelINS2_10policy_hubIllljN4cuda3std3__44plusIvEEE10Policy1000EN6thrust24THRUST_300001_SM_1000_NS17counting_iteratorIlNSD_11use_defaultESF_SF_EEPlNS0_13ScanTileStateIlLb1EEES9_NS1_10InputValueIlSH_EEjlLb0ElEEvT0_T1_T2_iT3_T4_T5_E12temp_storage+152], %rd577;
	mov.u64 	%rd581, %rd577;
$L__BB8_51:
	bar.sync 	0;
	setp.eq.s32 	%p52, %r24, 0;
	ld.shared.u64 	%rd221, [_ZZN3cub18CUB_300001_SM_10006detail4scan16DeviceScanKernelINS2_10policy_hubIllljN4cuda3std3__44plusIvEEE10Policy1000EN6thrust24THRUST_300001_SM_1000_NS17counting_iteratorIlNSD_11use_defaultESF_SF_EEPlNS0_13ScanTileStateIlLb1EEES9_NS1_10InputValueIlSH_EEjlLb0ElEEvT0_T1_T2_iT3_T4_T5_E12temp_storage+152];
	selp.b64 	%rd222, 0, %rd221, %p52;
	add.s64 	%rd582, %rd222, %rd581;
$L__BB8_52:
	add.s64 	%rd314, %rd582, %rd51;
	add.s64 	%rd315, %rd52, %rd314;
	add.s64 	%rd316, %rd53, %rd315;
	add.s64 	%rd317, %rd54, %rd316;
	add.s64 	%rd318, %rd55, %rd317;
	add.s64 	%rd319, %rd56, %rd318;
	add.s64 	%rd320, %rd57, %rd319;
	add.s64 	%rd321, %rd58, %rd320;
	add.s64 	%rd322, %rd59, %rd321;
	add.s64 	%rd323, %rd60, %rd322;
	bar.sync 	0;
	st.shared.u64 	[%r28], %rd582;
	st.shared.u64 	[%r28+8], %rd314;
	st.shared.u64 	[%r28+16], %rd315;
	st.shared.u64 	[%r28+24], %rd316;
	st.shared.u64 	[%r28+32], %rd317;
	st.shared.u64 	[%r28+40], %rd318;
	st.shared.u64 	[%r28+48], %rd319;
	st.shared.u64 	[%r28+56], %rd320;
	st.shared.u64 	[%r28+64], %rd321;
	st.shared.u64 	[%r28+72], %rd322;
	st.shared.u64 	[%r28+80], %rd323;
	bar.warp.sync 	-1;
	ld.shared.u64 	%rd95, [%r27];
	ld.shared.u64 	%rd96, [%r27+256];
	ld.shared.u64 	%rd97, [%r27+512];
	ld.shared.u64 	%rd98, [%r27+768];
	ld.shared.u64 	%rd99, [%r27+1024];
	ld.shared.u64 	%rd100, [%r27+1280];
	ld.shared.u64 	%rd101, [%r27+1536];
	ld.shared.u64 	%rd102, [%r27+1792];
	ld.shared.u64 	%rd103, [%r27+2048];
	ld.shared.u64 	%rd104, [%r27+2304];
	ld.shared.u64 	%rd105, [%r27+2560];
	setp.ne.s32 	%p82, %r24, 0;
	@%p82 bra 	$L__BB8_54;
	st.volatile.shared.u32 	[_ZZN3cub18CUB_300001_SM_10006detail4scan16DeviceScanKernelINS2_10policy_hubIllljN4cuda3std3__44plusIvEEE10Policy1000EN6thrust24THRUST_300001_SM_1000_NS17counting_iteratorIlNSD_11use_defaultESF_SF_EEPlNS0_13ScanTileStateIlLb1EEES9_NS1_10InputValueIlSH_EEjlLb0ElEEvT0_T1_T2_iT3_T4_T5_E12temp_storage+36608], %r3;
$L__BB8_54:
	ld.param.u32 	%r669, [_ZN3cub18CUB_300001_SM_10006detail4scan16DeviceScanKernelINS2_10policy_hubIllljN4cuda3std3__44plusIvEEE10Policy1000EN6thrust24THRUST_300001_SM_1000_NS17counting_iteratorIlNSD_11use_defaultESF_SF_EEPlNS0_13ScanTileStateIlLb1EEES9_NS1_10InputValueIlSH_EEjlLb0ElEEvT0_T1_T2_iT3_T4_T5__param_3];
	ld.param.u64 	%rd564, [_ZN3cub18CUB_300001_SM_10006detail4scan16DeviceScanKernelINS2_10policy_hubIllljN4cuda3std3__44plusIvEEE10Policy1000EN6thrust24THRUST_300001_SM_1000_NS17counting_iteratorIlNSD_11use_defaultESF_SF_EEPlNS0_13ScanTileStateIlLb1EEES9_NS1_10InputValueIlSH_EEjlLb0ElEEvT0_T1_T2_iT3_T4_T5__param_1];
	bar.sync 	0;
	ld.volatile.shared.u32 	%r44, [_ZZN3cub18CUB_300001_SM_10006detail4scan16DeviceScanKernelINS2_10policy_hubIllljN4cuda3std3__44plusIvEEE10Policy1000EN6thrust24THRUST_300001_SM_1000_NS17counting_iteratorIlNSD_11use_defaultESF_SF_EEPlNS0_13ScanTileStateIlLb1EEES9_NS1_10InputValueIlSH_EEjlLb0ElEEvT0_T1_T2_iT3_T4_T5_E12temp_storage+36608];
	mov.u32 	%r327, %tid.x;
	and.b32  	%r328, %r327, 992;
	mul.lo.s32 	%r329, %r328, 11;
	and.b32  	%r330, %r327, 31;
	or.b32  	%r331, %r329, %r330;
	setp.ge.s32 	%p83, %r331, %r44;
	cvt.u64.u32 	%rd324, %r331;
	mov.u32 	%r332, %ctaid.x;
	add.s32 	%r333, %r669, %r332;
	mul.lo.s32 	%r334, %r333, 4576;
	cvt.u64.u32 	%rd325, %r334;
	add.s64 	%rd326, %rd324, %rd325;
	cvta.to.global.u64 	%rd327, %rd564;
	shl.b64 	%rd328, %rd326, 3;
	add.s64 	%rd106, %rd327, %rd328;
	@%p83 bra 	$L__BB8_56;
	st.global.u64 	[%rd106], %rd95;
$L__BB8_56:
	add.s32 	%r340, %r331, 32;
	setp.ge.s32 	%p84, %r340, %r44;
	@%p84 bra 	$L__BB8_58;
	st.global.u64 	[%rd106+256], %rd96;
$L__BB8_58:
	add.s32 	%r346, %r331, 64;
	setp.ge.s32 	%p85, %r346, %r44;
	@%p85 bra 	$L__BB8_60;
	st.global.u64 	[%rd106+512], %rd97;
$L__BB8_60:
	add.s32 	%r352, %r331, 96;
	setp.ge.s32 	%p86, %r352, %r44;
	@%p86 bra 	$L__BB8_62;
	st.global.u64 	[%rd106+768], %rd98;
$L__BB8_62:
	add.s32 	%r358, %r331, 128;
	setp.ge.s32 	%p87, %r358, %r44;
	@%p87 bra 	$L__BB8_64;
	st.global.u64 	[%rd106+1024], %rd99;
$L__BB8_64:
	add.s32 	%r364, %r331, 160;
	setp.ge.s32 	%p88, %r364, %r44;
	@%p88 bra 	$L__BB8_66;
	st.global.u64 	[%rd106+1280], %rd100;
$L__BB8_66:
	add.s32 	%r370, %r331, 192;
	setp.ge.s32 	%p89, %r370, %r44;
	@%p89 bra 	$L__BB8_68;
	st.global.u64 	[%rd106+1536], %rd101;
$L__BB8_68:
	add.s32 	%r376, %r331, 224;
	setp.ge.s32 	%p90, %r376, %r44;
	@%p90 bra 	$L__BB8_70;
	st.global.u64 	[%rd106+1792], %rd102;
$L__BB8_70:
	add.s32 	%r382, %r331, 256;
	setp.ge.s32 	%p91, %r382, %r44;
	@%p91 bra 	$L__BB8_72;
	st.global.u64 	[%rd106+2048], %rd103;
$L__BB8_72:
	add.s32 	%r388, %r331, 288;
	setp.ge.s32 	%p92, %r388, %r44;
	@%p92 bra 	$L__BB8_74;
	st.global.u64 	[%rd106+2304], %rd104;
$L__BB8_74:
	add.s32 	%r394, %r331, 320;
	setp.ge.s32 	%p93, %r394, %r44;
	@%p93 bra 	$L__BB8_76;
	st.global.u64 	[%rd106+2560], %rd105;
$L__BB8_76:
	ret;

}
	// .globl	_ZN3cub18CUB_300001_SM_10006detail4scan16DeviceScanKernelINS2_10policy_hubIlllmN4cuda3std3__44plusIvEEE10Policy1000EN6thrust24THRUST_300001_SM_1000_NS17counting_iteratorIlNSD_11use_defaultESF_SF_EEPlNS0_13ScanTileStateIlLb1EEES9_NS1_10InputValueIlSH_EEmlLb0ElEEvT0_T1_T2_iT3_T4_T5_
.visible .entry _ZN3cub18CUB_300001_SM_10006detail4scan16DeviceScanKernelINS2_10policy_hubIlllmN4cuda3std3__44plusIvEEE10Policy1000EN6thrust24THRUST_300001_SM_1000_NS17counting_iteratorIlNSD_11use_defaultESF_SF_EEPlNS0_13ScanTileStateIlLb1EEES9_NS1_10InputValueIlSH_EEmlLb0ElEEvT0_T1_T2_iT3_T4_T5_(
	.param .align 8 .b8 _ZN3cub18CUB_300001_SM_10006detail4scan16DeviceScanKernelINS2_10policy_hubIlllmN4cuda3std3__44plusIvEEE10Policy1000EN6thrust24THRUST_300001_SM_1000_NS17counting_iteratorIlNSD_11use_defaultESF_SF_EEPlNS0_13ScanTileStateIlLb1EEES9_NS1_10InputValueIlSH_EEmlLb0ElEEvT0_T1_T2_iT3_T4_T5__param_0[8],
	.param .u64 .ptr .align 1 _ZN3cub18CUB_300001_SM_10006detail4scan16DeviceScanKernelINS2_10policy_hubIlllmN4cuda3std3__44plusIvEEE10Policy1000EN6thrust24THRUST_300001_SM_1000_NS17counting_iteratorIlNSD_11use_defaultESF_SF_EEPlNS0_13ScanTileStateIlLb1EEES9_NS1_10InputValueIlSH_EEmlLb0ElEEvT0_T1_T2_iT3_T4_T5__param_1,
	.param .align 8 .b8 _ZN3cub18CUB_300001_SM_10006detail4scan16DeviceScanKernelINS2_10policy_hubIlllmN4cuda3std3__44plusIvEEE10Policy1000EN6thrust24THRUST_300001_SM_1000_NS17counting_iteratorIlNSD_11use_defaultESF_SF_EEPlNS0_13ScanTileStateIlLb1EEES9_NS1_10InputValueIlSH_EEmlLb0ElEEvT0_T1_T2_iT3_T4_T5__param_2[8],
	.param .u32 _ZN3cub18CUB_300001_SM_10006detail4scan16DeviceScanKernelINS2_10policy_hubIlllmN4cuda3std3__44plusIvEEE10Policy1000EN6thrust24THRUST_300001_SM_1000_NS17counting_iteratorIlNSD_11use_defaultESF_SF_EEPlNS0_13ScanTileStateIlLb1EEES9_NS1_10InputValueIlSH_EEmlLb0ElEEvT0_T1_T2_iT3_T4_T5__param_3,
	.param .align 1 .b8 _ZN3cub18CUB_300001_SM_10006detail4scan16DeviceScanKernelINS2_10policy_hubIlllmN4cuda3std3__44plusIvEEE10Policy1000EN6thrust24THRUST_300001_SM_1000_NS17counting_iteratorIlNSD_11use_defaultESF_SF_EEPlNS0_13ScanTileStateIlLb1EEES9_NS1_10InputValueIlSH_EEmlLb0ElEEvT0_T1_T2_iT3_T4_T5__param_4[1],
	.param .align 8 .b8 _ZN3cub18CUB_300001_SM_10006detail4scan16DeviceScanKernelINS2_10policy_hubIlllmN4cuda3std3__44plusIvEEE10Policy1000EN6thrust24THRUST_300001_SM_1000_NS17counting_iteratorIlNSD_11use_defaultESF_SF_EEPlNS0_13ScanTileStateIlLb1EEES9_NS1_10InputValueIlSH_EEmlLb0ElEEvT0_T1_T2_iT3_T4_T5__param_5[16],
	.param .u64 _ZN3cub18CUB_300001_SM_10006detail4scan16DeviceScanKernelINS2_10policy_hubIlllmN4cuda3std3__44plusIvEEE10Policy1000EN6thrust24THRUST_300001_SM_1000_NS17counting_iteratorIlNSD_11use_defaultESF_SF_EEPlNS0_13ScanTileStateIlLb1EEES9_NS1_10InputValueIlSH_EEmlLb0ElEEvT0_T1_T2_iT3_T4_T5__param_6
)
.maxntid 320
{
	.reg .pred 	%p<150>;
	.reg .b16 	%rs<3>;
	.reg .b32 	%r<558>;
	.reg .b64 	%rd<548>;
	// demoted variable
	.shared .align 16 .b8 _ZZN3cub18CUB_300001_SM_10006detail4scan16DeviceScanKernelINS2_10policy_hubIlllmN4cuda3std3__44plusIvEEE10Policy1000EN6thrust24THRUST_300001_SM_1000_NS17counting_iteratorIlNSD_11use_defaultESF_SF_EEPlNS0_13ScanTileStateIlLb1EEES9_NS1_10InputValueIlSH_EEmlLb0ElEEvT0_T1_T2_iT3_T4_T5_E12temp_storage[28176];
	ld.param.u32 	%r49, [_ZN3cub18CUB_300001_SM_10006detail4scan16DeviceScanKernelINS2_10policy_hubIlllmN4cuda3std3__44plusIvEEE10Policy1000EN6thrust24THRUST_300001_SM_1000_NS17counting_iteratorIlNSD_11use_defaultESF_SF_EEPlNS0_13ScanTileStateIlLb1EEES9_NS1_10InputValueIlSH_EEmlLb0ElEEvT0_T1_T2_iT3_T4_T5__param_5];
	bfe.u32 	%r50, %r49, 0, 8;
	cvt.u16.u32 	%rs1, %r50;
	and.b16  	%rs2, %rs1, 255;
	ld.param.u64 	%rd125, [_ZN3cub18CUB_300001_SM_10006detail4scan16DeviceScanKernelINS2_10policy_hubIlllmN4cuda3std3__44plusIvEEE10Policy1000EN6thrust24THRUST_300001_SM_1000_NS17counting_iteratorIlNSD_11use_defaultESF_SF_EEPlNS0_13ScanTileStateIlLb1EEES9_NS1_10InputValueIlSH_EEmlLb0ElEEvT0_T1_T2_iT3_T4_T5__param_2];
	ld.param.u64 	%rd123, [_ZN3cub18CUB_300001_SM_10006detail4scan16DeviceScanKernelINS2_10policy_hubIlllmN4cuda3std3__44plusIvEEE10Policy1000EN6thrust24THRUST_300001_SM_1000_NS17counting_iteratorIlNSD_11use_defaultESF_SF_EEPlNS0_13ScanTileStateIlLb1EEES9_NS1_10InputValueIlSH_EEmlLb0ElEEvT0_T1_T2_iT3_T4_T5__param_0];
	ld.param.u64 	%rd527, [_ZN3cub18CUB_300001_SM_10006detail4scan16DeviceScanKernelINS2_10policy_hubIlllmN4cuda3std3__44plusIvEEE10Policy1000EN6thrust24THRUST_300001_SM_1000_NS17counting_iteratorIlNSD_11use_defaultESF_SF_EEPlNS0_13ScanTileStateIlLb1EEES9_NS1_10InputValueIlSH_EEmlLb0ElEEvT0_T1_T2_iT3_T4_T5__param_5+8];
	ld.param.u64 	%rd124, [_ZN3cub18CUB_300001_SM_10006detail4scan16DeviceScanKernelINS2_10policy_hubIlllmN4cuda3std3__44plusIvEEE10Policy1000EN6thrust24THRUST_300001_SM_1000_NS17counting_iteratorIlNSD_11use_defaultESF_SF_EEPlNS0_13ScanTileStateIlLb1EEES9_NS1_10InputValueIlSH_EEmlLb0ElEEvT0_T1_T2_iT3_T4_T5__param_1];
	ld.param.u32 	%r48, [_ZN3cub18CUB_300001_SM_10006detail4scan16DeviceScanKernelINS2_10policy_hubIlllmN4cuda3std3__44plusIvEEE10Policy1000EN6thrust24THRUST_300001_SM_1000_NS17counting_iteratorIlNSD_11use_defaultESF_SF_EEPlNS0_13ScanTileStateIlLb1EEES9_NS1_10InputValueIlSH_EEmlLb0ElEEvT0_T1_T2_iT3_T4_T5__param_3];
	ld.param.u64 	%rd126, [_ZN3cub18CUB_300001_SM_10006detail4scan16DeviceScanKernelINS2_10policy_hubIlllmN4cuda3std3__44plusIvEEE10Policy1000EN6thrust24THRUST_300001_SM_1000_NS17counting_iteratorIlNSD_11use_defaultESF_SF_EEPlNS0_13ScanTileStateIlLb1EEES9_NS1_10InputValueIlSH_EEmlLb0ElEEvT0_T1_T2_iT3_T4_T5__param_6];
	cvta.to.global.u64 	%rd1, %rd124;
	setp.eq.s16 	%p1, %rs2, 0;
	@%p1 bra 	$L__BB9_2;
	cvta.to.global.u64 	%rd127, %rd527;
	ld.global.u64 	%rd527, [%rd127];
$L__BB9_2:
	mov.u32 	%r51, %ctaid.x;
	add.s32 	%r1, %r48, %r51;
	mul.wide.s32 	%rd7, %r1, 3520;
	sub.s64 	%rd8, %rd126, %rd7;
	setp.lt.u64 	%p2, %rd8, 3521;
	@%p2 bra 	$L__BB9_30;
	add.s64 	%rd320, %rd7, %rd123;
	mov.u32 	%r2, %tid.x;
	and.b32  	%r304, %r2, 31;
	and.b32  	%r305, %r2, 992;
	mul.lo.s32 	%r306, %r305, 11;
	or.b32  	%r307, %r306, %r304;
	cvt.u64.u32 	%rd9, %r307;
	add.s64 	%rd321, %rd320, %rd9;
	add.s32 	%r308, %r307, 32;
	cvt.u64.u32 	%rd322, %r308;
	add.s64 	%rd323, %rd320, %rd322;
	add.s32 	%r309, %r307, 64;
	cvt.u64.u32 	%rd324, %r309;
	add.s64 	%rd325, %rd320, %rd324;
	add.s32 	%r310, %r307, 96;
	cvt.u64.u32 	%rd326, %r310;
	add.s64 	%rd327, %rd320, %rd326;
	add.s32 	%r311, %r307, 128;
	cvt.u64.u32 	%rd328, %r311;
	add.s64 	%rd329, %rd320, %rd328;
	add.s32 	%r312, %r307, 160;
	cvt.u64.u32 	%rd330, %r312;
	add.s64 	%rd331, %rd320, %rd330;
	add.s32 	%r313, %r307, 192;
	cvt.u64.u32 	%rd332, %r313;
	add.s64 	%rd333, %rd320, %rd332;
	add.s32 	%r314, %r307, 224;
	cvt.u64.u32 	%rd334, %r314;
	add.s64 	%rd335, %rd320, %rd334;
	add.s32 	%r315, %r307, 256;
	cvt.u64.u32 	%rd336, %r315;
	add.s64 	%rd337, %rd320, %rd336;
	add.s32 	%r316, %r307, 288;
	cvt.u64.u32 	%rd338, %r316;
	add.s64 	%rd339, %rd320, %rd338;
	add.s32 	%r317, %r307, 320;
	cvt.u64.u32 	%rd340, %r317;
	add.s64 	%rd341, %rd320, %rd340;
	// begin inline asm
	mov.u32 %r303, %laneid;
	// end inline asm
	shr.u32 	%r4, %r2, 5;
	mad.lo.s32 	%r318, %r4, 352, %r303;
	shl.b32 	%r319, %r318, 3;
	mov.u32 	%r320, _ZZN3cub18CUB_300001_SM_10006detail4scan16DeviceScanKernelINS2_10policy_hubIlllmN4cuda3std3__44plusIvEEE10Policy1000EN6thrust24THRUST_300001_SM_1000_NS17counting_iteratorIlNSD_11use_defaultESF_SF_EEPlNS0_13ScanTileStateIlLb1EEES9_NS1_10InputValueIlSH_EEmlLb0ElEEvT0_T1_T2_iT3_T4_T5_E12temp_storage;
	add.s32 	%r5, %r320, %r319;
	st.shared.u64 	[%r5], %rd321;
	st.shared.u64 	[%r5+256], %rd323;
	st.shared.u64 	[%r5+512], %rd325;
	st.shared.u64 	[%r5+768], %rd327;
	st.shared.u64 	[%r5+1024], %rd329;
	st.shared.u64 	[%r5+1280], %rd331;
	st.shared.u64 	[%r5+1536], %rd333;
	st.shared.u64 	[%r5+1792], %rd335;
	st.shared.u64 	[%r5+2048], %rd337;
	st.shared.u64 	[%r5+2304], %rd339;
	st.shared.u64 	[%r5+2560], %rd341;
	bar.warp.sync 	-1;
	mad.lo.s32 	%r6, %r303, 80, %r5;
	ld.shared.u64 	%rd10, [%r6];
	ld.shared.u64 	%rd11, [%r6+8];
	ld.shared.u64 	%rd12, [%r6+16];
	ld.shared.u64 	%rd13, [%r6+24];
	ld.shared.u64 	%rd14, [%r6+32];
	ld.shared.u64 	%rd15, [%r6+40];
	ld.shared.u64 	%rd16, [%r6+48];
	ld.shared.u64 	%rd17, [%r6+56];
	ld.shared.u64 	%rd18, [%r6+64];
	ld.shared.u64 	%rd19, [%r6+72];
	ld.shared.u64 	%rd20, [%r6+80];
	bar.sync 	0;
	setp.ne.s32 	%p88, %r1, 0;
	@%p88 bra 	$L__BB9_8;
	add.s64 	%rd446, %rd11, %rd10;
	add.s64 	%rd447, %rd12, %rd446;
	add.s64 	%rd448, %rd13, %rd447;
	add.s64 	%rd449, %rd14, %rd448;
	add.s64 	%rd450, %rd15, %rd449;
	add.s64 	%rd451, %rd16, %rd450;
	add.s64 	%rd452, %rd17, %rd451;
	add.s64 	%rd453, %rd18, %rd452;
	add.s64 	%rd454, %rd19, %rd453;
	add.s64 	%rd21, %rd20, %rd454;
	mov.b64 	{%r500, %r505}, %rd21;
	mov.b32 	%r506, 1;
	mov.b32 	%r547, 0;
	mov.b32 	%r548, -1;
	// begin inline asm
	shfl.sync.up.b32 %r499, %r500, %r506, %r547, %r548;
	// end inline asm
	// begin inline asm
	shfl.sync.up.b32 %r504, %r505, %r506, %r547, %r548;
	// end inline asm
	mov.b64 	%rd455, {%r499, %r504};
	setp.lt.s32 	%p133, %r303, 1;
	selp.b64 	%rd456, 0, %rd455, %p133;
	add.s64 	%rd457, %rd456, %rd21;
	mov.b64 	{%r510, %r515}, %rd457;
	mov.b32 	%r516, 2;
	// begin inline asm
	shfl.sync.up.b32 %r509, %r510, %r516, %r547, %r548;
	// end inline asm
	// begin inline asm
	shfl.sync.up.b32 %r514, %r515, %r516, %r547, %r548;
	// end inline asm
	mov.b64 	%rd458, {%r509, %r514};
	setp.lt.s32 	%p134, %r303, 2;
	selp.b64 	%rd459, 0, %rd458, %p134;
	add.s64 	%rd460, %rd459, %rd457;
	mov.b64 	{%r520, %r525}, %rd460;
	mov.b32 	%r526, 4;
	// begin inline asm
	shfl.sync.up.b32 %r519, %r520, %r526, %r547, %r548;
	// end inline asm
	// begin inline asm
	shfl.sync.up.b32 %r524, %r525, %r526, %r547, %r548;
	// end inline asm
	mov.b64 	%rd461, {%r519, %r524};
	setp.lt.s32 	%p135, %r303, 4;
	selp.b64 	%rd462, 0, %rd461, %p135;
	add.s64 	%rd463, %rd462, %rd460;
	mov.b64 	{%r530, %r535}, %rd463;
	mov.b32 	%r536, 8;
	// begin inline asm
	shfl.sync.up.b32 %r529, %r530, %r536, %r547, %r548;
	// end inline asm
	// begin inline asm
	shfl.sync.up.b32 %r534, %r535, %r536, %r547, %r548;
	// end inline asm
	mov.b64 	%rd464, {%r529, %r534};
	setp.lt.s32 	%p136, %r303, 8;
	selp.b64 	%rd465, 0, %rd464, %p136;
	add.s64 	%rd466, %rd465, %rd463;
	mov.b64 	{%r540, %r545}, %rd466;
	mov.b32 	%r546, 16;
	// begin inline asm
	shfl.sync.up.b32 %r539, %r540, %r546, %r547, %r548;
	// end inline asm
	// begin inline asm
	shfl.sync.up.b32 %r544, %r545, %r546, %r547, %r548;
	// end inline asm
	mov.b64 	%rd467, {%r539, %r544};
	setp.lt.s32 	%p137, %r303, 16;
	selp.b64 	%rd468, 0, %rd467, %p137;
	add.s64 	%rd22, %rd468, %rd466;
	setp.ne.s32 	%p138, %r303, 31;
	@%p138 bra 	$L__BB9_6;
	shl.b32 	%r549, %r4, 3;
	add.s32 	%r551, %r320, %r549;
	st.shared.u64 	[%r551+32], %rd22;
$L__BB9_6:
	bar.sync 	0;
	ld.shared.v2.u64 	{%rd469, %rd470}, [_ZZN3cub18CUB_300001_SM_10006detail4scan16DeviceScanKernelINS2_10policy_hubIlllmN4cuda3std3__44plusIvEEE10Policy1000EN6thrust24THRUST_300001_SM_1000_NS17counting_iteratorIlNSD_11use_defaultESF_SF_EEPlNS0_13ScanTileStateIlLb1EEES9_NS1_10InputValueIlSH_EEmlLb0ElEEvT0_T1_T2_iT3_T4_T5_E12temp_storage+32];
	add.s64 	%rd471, %rd470, %rd469;
	setp.eq.s32 	%p139, %r4, 2;
	selp.b64 	%rd472, %rd471, %rd469, %p139;
	ld.shared.v2.u64 	{%rd473, %rd474}, [_ZZN3cub18CUB_300001_SM_10006detail4scan16DeviceScanKernelINS2_10policy_hubIlllmN4cuda3std3__44plusIvEEE10Policy1000EN6thrust24THRUST_300001_SM_1000_NS17counting_iteratorIlNSD_11use_defaultESF_SF_EEPlNS0_13ScanTileStateIlLb1EEES9_NS1_10InputValueIlSH_EEmlLb0ElEEvT0_T1_T2_iT3_T4_T5_E12temp_storage+48];
	add.s64 	%rd475, %rd471, %rd473;
	setp.eq.s32 	%p140, %r4, 3;
	selp.b64 	%rd476, %rd475, %rd472, %p140;
	add.s64 	%rd477, %rd475, %rd474;
	setp.eq.s32 	%p141, %r4, 4;
	selp.b64 	%rd478, %rd477, %rd476, %p141;
	ld.shared.v2.u64 	{%rd479, %rd480}, [_ZZN3cub18CUB_300001_SM_10006detail4scan16DeviceScanKernelINS2_10policy_hubIlllmN4cuda3std3__44plusIvEEE10Policy1000EN6thrust24THRUST_300001_SM_1000_NS17counting_iteratorIlNSD_11use_defaultESF_SF_EEPlNS0_13ScanTileStateIlLb1EEES9_NS1_10InputValueIlSH_EEmlLb0ElEEvT0_T1_T2_iT3_T4_T5_E12temp_storage+64];
	add.s64 	%rd481, %rd477, %rd479;
	setp.eq.s32 	%p142, %r4, 5;
	selp.b64 	%rd482, %rd481, %rd478, %p142;
	add.s64 	%rd483, %rd481, %rd480;
	setp.eq.s32 	%p143, %r4, 6;
	selp.b64 	%rd484, %rd483, %rd482, %p143;
	ld.shared.v2.u64 	{%rd485, %rd486}, [_ZZN3cub18CUB_300001_SM_10006detail4scan16DeviceScanKernelINS2_10policy_hubIlllmN4cuda3std3__44plusIvEEE10Policy1000EN6thrust24THRUST_300001_SM_1000_NS17counting_iteratorIlNSD_11use_defaultESF_SF_EEPlNS0_13ScanTileStateIlLb1EEES9_NS1_10InputValueIlSH_EEmlLb0ElEEvT0_T1_T2_iT3_T4_T5_E12temp_storage+80];
	add.s64 	%rd487, %rd483, %rd485;
	setp.eq.s32 	%p144, %r4, 7;
	selp.b64 	%rd488, %rd487, %rd484, %p144;
	add.s64 	%rd489, %rd487, %rd486;
	setp.eq.s32 	%p145, %r4, 8;
	selp.b64 	%rd490, %rd489, %rd488, %p145;
	ld.shared.v2.u64 	{%rd491, %rd492}, [_ZZN3cub18CUB_300001_SM_10006detail4scan16DeviceScanKernelINS2_10policy_hubIlllmN4cuda3std3__44plusIvEEE10Policy1000EN6thrust24THRUST_300001_SM_1000_NS17counting_iteratorIlNSD_11use_defaultESF_SF_EEPlNS0_13ScanTileStateIlLb1EEES9_NS1_10InputValueIlSH_EEmlLb0ElEEvT0_T1_T2_iT3_T4_T5_E12temp_storage+96];
	add.s64 	%rd493, %rd489, %rd491;
	setp.eq.s32 	%p146, %r4, 9;
	selp.b64 	%rd494, %rd493, %rd490, %p146;
	setp.lt.u32 	%p147, %r2, 32;
	selp.b64 	%rd495, 0, %rd494, %p147;
	setp.eq.s32 	%p148, %r303, 0;
	sub.s64 	%rd496, %rd22, %rd21;
	selp.b64 	%rd497, 0, %rd496, %p148;
	add.s64 	%rd498, %rd497, %rd527;
	add.s64 	%rd534, %rd498, %rd495;
	add.s64 	%rd536, %rd534, %rd10;
	add.s64 	%rd499, %rd492, %rd527;
	add.s64 	%rd25, %rd499, %rd493;
	setp.ne.s32 	%p149, %r2, 0;
	@%p149 bra 	$L__BB9_29;
	add.s64 	%rd500, %rd125, 512;
	mov.b64 	%rd501, 101;
	// begin inline asm
	st.relaxed.gpu.v2.u64 [%rd500], {%rd501, %rd25};
	// end inline asm
	bra.uni 	$L__BB9_29;
$L__BB9_8:
	add.s64 	%rd342, %rd11, %rd10;
	add.s64 	%rd343, %rd12, %rd342;
	add.s64 	%rd344, %rd13, %rd343;
	add.s64 	%rd345, %rd14, %rd344;
	add.s64 	%rd346, %rd15, %rd345;
	add.s64 	%rd347, %rd16, %rd346;
	add.s64 	%rd348, %rd17, %rd347;
	add.s64 	%rd349, %rd18, %rd348;
	add.s64 	%rd350, %rd19, %rd349;
	add.s64 	%rd26, %rd20, %rd350;
	mov.b64 	{%r322, %r327}, %rd26;
	mov.b32 	%r328, 1;
	mov.b32 	%r369, 0;
	mov.b32 	%r370, -1;
	// begin inline asm
	shfl.sync.up.b32 %r321, %r322, %r328, %r369, %r370;
	// end inline asm
	// begin inline asm
	shfl.sync.up.b32 %r326, %r327, %r328, %r369, %r370;
	// end inline asm
	mov.b64 	%rd351, {%r321, %r326};
	setp.lt.s32 	%p89, %r303, 1;
	selp.b64 	%rd352, 0, %rd351, %p89;
	add.s64 	%rd353, %rd352, %rd26;
	mov.b64 	{%r332, %r337}, %rd353;
	mov.b32 	%r338, 2;
	// begin inline asm
	shfl.sync.up.b32 %r331, %r332, %r338, %r369, %r370;
	// end inline asm
	// begin inline asm
	shfl.sync.up.b32 %r336, %r337, %r338, %r369, %r370;
	// end inline asm
	mov.b64 	%rd354, {%r331, %r336};
	setp.lt.s32 	%p90, %r303, 2;
	selp.b64 	%rd355, 0, %rd354, %p90;
	add.s64 	%rd356, %rd355, %rd353;
	mov.b64 	{%r342, %r347}, %rd356;
	mov.b32 	%r348, 4;
	// begin inline asm
	shfl.sync.up.b32 %r341, %r342, %r348, %r369, %r370;
	// end inline asm
	// begin inline asm
	shfl.sync.up.b32 %r346, %r347, %r348, %r369, %r370;
	// end inline asm
	mov.b64 	%rd357, {%r341, %r346};
	setp.lt.s32 	%p91, %r303, 4;
	selp.b64 	%rd358, 0, %rd357, %p91;
	add.s64 	%rd359, %rd358, %rd356;
	mov.b64 	{%r352, %r357}, %rd359;
	mov.b32 	%r358, 8;
	// begin inline asm
	shfl.sync.up.b32 %r351, %r352, %r358, %r369, %r370;
	// end inline asm
	// begin inline asm
	shfl.sync.up.b32 %r356, %r357, %r358, %r369, %r370;
	// end inline asm
	mov.b64 	%rd360, {%r351, %r356};
	setp.lt.s32 	%p92, %r303, 8;
	selp.b64 	%rd361, 0, %rd360, %p92;
	add.s64 	%rd362, %rd361, %rd359;
	mov.b64 	{%r362, %r367}, %rd362;
	mov.b32 	%r368, 16;
	// begin inline asm
	shfl.sync.up.b32 %r361, %r362, %r368, %r369, %r370;
	// end inline asm
	// begin inline asm
	shfl.sync.up.b32 %r366, %r367, %r368, %r369, %r370;
	// end inline asm
	mov.b64 	%rd363, {%r361, %r366};
	setp.lt.s32 	%p93, %r303, 16;
	selp.b64 	%rd364, 0, %rd363, %p93;
	add.s64 	%rd27, %rd364, %rd362;
	setp.ne.s32 	%p94, %r303, 31;
	@%p94 bra 	$L__BB9_10;
	shl.b32 	%r371, %r4, 3;
	add.s32 	%r373, %r320, %r371;
	st.shared.u64 	[%r373+32], %rd27;
$L__BB9_10:
	sub.s64 	%rd365, %rd27, %rd26;
	bar.sync 	0;
	ld.shared.v2.u64 	{%rd366, %rd367}, [_ZZN3cub18CUB_300001_SM_10006detail4scan16DeviceScanKernelINS2_10policy_hubIlllmN4cuda3std3__44plusIvEEE10Policy1000EN6thrust24THRUST_300001_SM_1000_NS17counting_iteratorIlNSD_11use_defaultESF_SF_EEPlNS0_13ScanTileStateIlLb1EEES9_NS1_10InputValueIlSH_EEmlLb0ElEEvT0_T1_T2_iT3_T4_T5_E12temp_storage+32];
	add.s64 	%rd368, %rd367, %rd366;
	setp.eq.s32 	%p95, %r4, 2;
	selp.b64 	%rd369, %rd368, %rd366, %p95;
	ld.shared.v2.u64 	{%rd370, %rd371}, [_ZZN3cub18CUB_300001_SM_10006detail4scan16DeviceScanKernelINS2_10policy_hubIlllmN4cuda3std3__44plusIvEEE10Policy1000EN6thrust24THRUST_300001_SM_1000_NS17counting_iteratorIlNSD_11use_defaultESF_SF_EEPlNS0_13ScanTileStateIlLb1EEES9_NS1_10InputValueIlSH_EEmlLb0ElEEvT0_T1_T2_iT3_T4_T5_E12temp_storage+48];
	add.s64 	%rd372, %rd368, %rd370;
	setp.eq.s32 	%p96, %r4, 3;
	selp.b64 	%rd373, %rd372, %rd369, %p96;
	add.s64 	%rd374, %rd372, %rd371;
	setp.eq.s32 	%p97, %r4, 4;
	selp.b64 	%rd375, %rd374, %rd373, %p97;
	ld.shared.v2.u64 	{%rd376, %rd377}, [_ZZN3cub18CUB_300001_SM_10006detail4scan16DeviceScanKernelINS2_10policy_hubIlllmN4cuda3std3__44plusIvEEE10Policy1000EN6thrust24THRUST_300001_SM_1000_NS17counting_iteratorIlNSD_11use_defaultESF_SF_EEPlNS0_13ScanTileStateIlLb1EEES9_NS1_10InputValueIlSH_EEmlLb0ElEEvT0_T1_T2_iT3_T4_T5_E12temp_storage+64];
	add.s64 	%rd378, %rd374, %rd376;
	setp.eq.s32 	%p98, %r4, 5;
	selp.b64 	%rd379, %rd378, %rd375, %p98;
	add.s64 	%rd380, %rd378, %rd377;
	setp.eq.s32 	%p99, %r4, 6;
	selp.b64 	%rd381, %rd380, %rd379, %p99;
	ld.shared.v2.u64 	{%rd382, %rd383}, [_ZZN3cub18CUB_300001_SM_10006detail4scan16DeviceScanKernelINS2_10policy_hubIlllmN4cuda3std3__44plusIvEEE10Policy1000EN6thrust24THRUST_300001_SM_1000_NS17counting_iteratorIlNSD_11use_defaultESF_SF_EEPlNS0_13ScanTileStateIlLb1EEES9_NS1_10InputValueIlSH_EEmlLb0ElEEvT0_T1_T2_iT3_T4_T5_E12temp_storage+80];
	add.s64 	%rd384, %rd380, %rd382;
	setp.eq.s32 	%p100, %r4, 7;
	selp.b64 	%rd385, %rd384, %rd381, %p100;
	add.s64 	%rd386, %rd384, %rd383;
	setp.eq.s32 	%p101, %r4, 8;
	selp.b64 	%rd387, %rd386, %rd385, %p101;
	ld.shared.v2.u64 	{%rd388, %rd389}, [_ZZN3cub18CUB_300001_SM_10006detail4scan16DeviceScanKernelINS2_10policy_hubIlllmN4cuda3std3__44plusIvEEE10Policy1000EN6thrust24THRUST_300001_SM_1000_NS17counting_iteratorIlNSD_11use_defaultESF_SF_EEPlNS0_13ScanTileStateIlLb1EEES9_NS1_10InputValueIlSH_EEmlLb0ElEEvT0_T1_T2_iT3_T4_T5_E12temp_storage+96];
	add.s64 	%rd390, %rd386, %rd388;
	setp.eq.s32 	%p102, %r4, 9;
	selp.b64 	%rd391, %rd390, %rd387, %p102;
	add.s64 	%rd28, %rd390, %rd389;
	setp.gt.u32 	%p103, %r2, 31;
	setp.lt.u32 	%p104, %r2, 32;
	setp.eq.s32 	%p105, %r303, 0;
	selp.b64 	%rd392, 0, %rd365, %p105;
	add.s64 	%rd534, %rd391, %rd392;
	selp.b64 	%rd30, %rd365, %rd534, %p104;
	@%p103 bra 	$L__BB9_26;
	setp.ne.s32 	%p106, %r2, 0;
	mul.wide.s32 	%rd393, %r1, 16;
	add.s64 	%rd31, %rd125, %rd393;
	@%p106 bra 	$L__BB9_13;
	st.shared.u64 	[_ZZN3cub18CUB_300001_SM_10006detail4scan16DeviceScanKernelINS2_10policy_hubIlllmN4cuda3std3__44plusIvEEE10Policy1000EN6thrust24THRUST_300001_SM_1000_NS17counting_iteratorIlNSD_11use_defaultESF_SF_EEPlNS0_13ScanTileStateIlLb1EEES9_NS1_10InputValueIlSH_EEmlLb0ElEEvT0_T1_T2_iT3_T4_T5_E12temp_storage+24], %rd28;
	add.s64 	%rd394, %rd31, 512;
	mov.b64 	%rd395, 100;
	// begin inline asm
	st.relaxed.gpu.v2.u64 [%rd394], {%rd395, %rd28};
	// end inline asm
$L__BB9_13:
	not.b32 	%r376, %r2;
	add.s32 	%r553, %r1, %r376;
	mov.b32 	%r374, 965;
	// begin inline asm
	nanosleep.u32 %r374;
	// end inline asm
	mul.wide.s32 	%rd400, %r553, 16;
	add.s64 	%rd401, %rd125, %rd400;
	add.s64 	%rd399, %rd401, 512;
	// begin inline asm
	ld.relaxed.gpu.v2.u64 {%rd532, %rd529}, [%rd399];
	// end inline asm
	mov.b32 	%r552, 328;
$L__BB9_14:
	setp.eq.s64 	%p107, %rd532, 99;
	mov.b32 	%r377, -1;
	vote.sync.any.pred 	%p108, %p107, %r377;
	not.pred 	%p109, %p108;
	@%p109 bra 	$L__BB9_16;
	// begin inline asm
	nanosleep.u32 %r552;
	// end inline asm
	shl.b32 	%r552, %r552, 1;
	// begin inline asm
	ld.relaxed.gpu.v2.u64 {%rd532, %rd529}, [%rd399];
	// end inline asm
	bra.uni 	$L__BB9_14;
$L__BB9_16:
	setp.eq.s64 	%p110, %rd532, 101;
	mov.b32 	%r429, -1;
	vote.sync.ballot.b32 	%r430, %p110, %r429;
	// begin inline asm
	mov.u32 %r379, %lanemask_ge;
	// end inline asm
	and.b32  	%r431, %r430, %r379;
	or.b32  	%r432, %r431, -2147483648;
	add.s32 	%r433, %r432, -1;
	not.b32 	%r434, %r432;
	and.b32  	%r435, %r434, %r433;
	popc.b32 	%r383, %r435;
	mov.b64 	{%r381, %r386}, %rd529;
	mov.b32 	%r387, 1;
	// begin inline asm
	shfl.sync.down.b32 %r380, %r381, %r387, %r383, %r429;
	// end inline asm
	// begin inline asm
	shfl.sync.down.b32 %r385, %r386, %r387, %r383, %r429;
	// end inline asm
	mov.b64 	%rd402, {%r380, %r385};
	setp.lt.s32 	%p112, %r303, %r383;
	selp.b64 	%rd403, %rd402, 0, %p112;
	add.s64 	%rd404, %rd403, %rd529;
	mov.b64 	{%r391, %r396}, %rd404;
	mov.b32 	%r397, 2;
	// begin inline asm
	shfl.sync.down.b32 %r390, %r391, %r397, %r383, %r429;
	// end inline asm
	// begin inline asm
	shfl.sync.down.b32 %r395, %r396, %r397, %r383, %r429;
	// end inline asm
	mov.b64 	%rd405, {%r390, %r395};
	add.s32 	%r11, %r303, 2;
	setp.gt.s32 	%p113, %r11, %r383;
	selp.b64 	%rd406, 0, %rd405, %p113;
	add.s64 	%rd407, %rd406, %rd404;
	mov.b64 	{%r401, %r406}, %rd407;
	mov.b32 	%r407, 4;
	// begin inline asm
	shfl.sync.down.b32 %r400, %r401, %r407, %r383, %r429;
	// end inline asm
	// begin inline asm
	shfl.sync.down.b32 %r405, %r406, %r407, %r383, %r429;
	// end inline asm
	mov.b64 	%rd408, {%r400, %r405};
	add.s32 	%r12, %r303, 4;
	setp.gt.s32 	%p114, %r12, %r383;
	selp.b64 	%rd409, 0, %rd408, %p114;
	add.s64 	%rd410, %rd409, %rd407;
	mov.b64 	{%r411, %r416}, %rd410;
	mov.b32 	%r417, 8;
	// begin inline asm
	shfl.sync.down.b32 %r410, %r411, %r417, %r383, %r429;
	// end inline asm
	// begin inline asm
	shfl.sync.down.b32 %r415, %r416, %r417, %r383, %r429;
	// end inline asm
	mov.b64 	%rd411, {%r410, %r415};
	add.s32 	%r13, %r303, 8;
	setp.gt.s32 	%p115, %r13, %r383;
	selp.b64 	%rd412, 0, %rd411, %p115;
	add.s64 	%rd413, %rd412, %rd410;
	mov.b64 	{%r421, %r426}, %rd413;
	mov.b32 	%r427, 16;
	// begin inline asm
	shfl.sync.down.b32 %r420, %r421, %r427, %r383, %r429;
	// end inline asm
	// begin inline asm
	shfl.sync.down.b32 %r425, %r426, %r427, %r383, %r429;
	// end inline asm
	mov.b64 	%rd414, {%r420, %r425};
	add.s32 	%r14, %r303, 16;
	setp.gt.s32 	%p116, %r14, %r383;
	selp.b64 	%rd415, 0, %rd414, %p116;
	add.s64 	%rd531, %rd415, %rd413;
	add.s64 	%rd42, %rd125, 512;
$L__BB9_17:
	setp.ne.s64 	%p117, %rd532, 101;
	mov.b32 	%r436, -1;
	vote.sync.all.pred 	%p118, %p117, %r436;
	not.pred 	%p119, %p118;
	@%p119 bra 	$L__BB9_22;
	mul.wide.s32 	%rd423, %r553, 16;
	add.s64 	%rd424, %rd42, %rd423;
	add.s64 	%rd422, %rd424, -512;
	// begin inline asm
	ld.relaxed.gpu.v2.u64 {%rd532, %rd533}, [%rd422];
	// end inline asm
	mov.b32 	%r554, 328;
$L__BB9_19:
	setp.eq.s64 	%p123, %rd532, 99;
	mov.b32 	%r439, -1;
	vote.sync.any.pred 	%p124, %p123, %r439;
	not.pred 	%p125, %p124;
	@%p125 bra 	$L__BB9_21;
	// begin inline asm
	nanosleep.u32 %r554;
	// end inline asm
	shl.b32 	%r554, %r554, 1;
	// begin inline asm
	ld.relaxed.gpu.v2.u64 {%rd532, %rd533}, [%rd422];
	// end inline asm
	bra.uni 	$L__BB9_19;
$L__BB9_21:
	setp.eq.s64 	%p126, %rd532, 101;
	mov.b32 	%r490, -1;
	vote.sync.ballot.b32 	%r491, %p126, %r490;
	and.b32  	%r492, %r491, %r379;
	or.b32  	%r493, %r492, -2147483648;
	add.s32 	%r494, %r493, -1;
	not.b32 	%r495, %r493;
	and.b32  	%r496, %r495, %r494;
	popc.b32 	%r444, %r496;
	mov.b64 	{%r442, %r447}, %rd533;
	mov.b32 	%r448, 1;
	// begin inline asm
	shfl.sync.down.b32 %r441, %r442, %r448, %r444, %r490;
	// end inline asm
	// begin inline asm
	shfl.sync.down.b32 %r446, %r447, %r448, %r444, %r490;
	// end inline asm
	mov.b64 	%rd425, {%r441, %r446};
	setp.lt.s32 	%p128, %r303, %r444;
	selp.b64 	%rd426, %rd425, 0, %p128;
	add.s64 	%rd427, %rd426, %rd533;
	mov.b64 	{%r452, %r457}, %rd427;
	mov.b32 	%r458, 2;
	// begin inline asm
	shfl.sync.down.b32 %r451, %r452, %r458, %r444, %r490;
	// end inline asm
	// begin inline asm
	shfl.sync.down.b32 %r456, %r457, %r458, %r444, %r490;
	// end inline asm
	mov.b64 	%rd428, {%r451, %r456};
	setp.gt.s32 	%p129, %r11, %r444;
	selp.b64 	%rd429, 0, %rd428, %p129;
	add.s64 	%rd430, %rd427, %rd429;
	mov.b64 	{%r462, %r467}, %rd430;
	mov.b32 	%r468, 4;
	// begin inline asm
	shfl.sync.down.b32 %r461, %r462, %r468, %r444, %r490;
	// end inline asm
	// begin inline asm
	shfl.sync.down.b32 %r466, %r467, %r468, %r444, %r490;
	// end inline asm
	mov.b64 	%rd431, {%r461, %r466};
	setp.gt.s32 	%p130, %r12, %r444;
	selp.b64 	%rd432, 0, %rd431, %p130;
	add.s64 	%rd433, %rd432, %rd430;
	mov.b64 	{%r472, %r477}, %rd433;
	mov.b32 	%r478, 8;
	// begin inline asm
	shfl.sync.down.b32 %r471, %r472, %r478, %r444, %r490;
	// end inline asm
	// begin inline asm
	shfl.sync.down.b32 %r476, %r477, %r478, %r444, %r490;
	// end inline asm
	mov.b64 	%rd434, {%r471, %r476};
	setp.gt.s32 	%p131, %r13, %r444;
	selp.b64 	%rd435, 0, %rd434, %p131;
	add.s64 	%rd436, %rd435, %rd433;
	mov.b64 	{%r482, %r487}, %rd436;
	mov.b32 	%r488, 16;
	// begin inline asm
	shfl.sync.down.b32 %r481, %r482, %r488, %r444, %r490;
	// end inline asm
	// begin inline asm
	shfl.sync.down.b32 %r486, %r487, %r488, %r444, %r490;
	// end inline asm
	mov.b64 	%rd437, {%r481, %r486};
	setp.gt.s32 	%p132, %r14, %r444;
	selp.b64 	%rd438, 0, %rd437, %p132;
	add.s64 	%rd439, %rd436, %rd531;
	add.s64 	%rd531, %rd439, %rd438;
	add.s32 	%r553, %r553, -32;
	bra.uni 	$L__BB9_17;
$L__BB9_22:
	setp.ne.s32 	%p120, %r2, 0;
	@%p120 bra 	$L__BB9_24;
	add.s64 	%rd418, %rd531, %rd28;
	add.s64 	%rd416, %rd31, 512;
	mov.b64 	%rd417, 101;
	// begin inline asm
	st.relaxed.gpu.v2.u64 [%rd416], {%rd417, %rd418};
	// end inline asm
	st.shared.u64 	[_ZZN3cub18CUB_300001_SM_10006detail4scan16DeviceScanKernelINS2_10policy_hubIlllmN4cuda3std3__44plusIvEEE10Policy1000EN6thrust24THRUST_300001_SM_1000_NS17counting_iteratorIlNSD_11use_defaultESF_SF_EEPlNS0_13ScanTileStateIlLb1EEES9_NS1_10InputValueIlSH_EEmlLb0ElEEvT0_T1_T2_iT3_T4_T5_E12temp_storage+8], %rd531;
	st.shared.u64 	[_ZZN3cub18CUB_300001_SM_10006detail4scan16DeviceScanKernelINS2_10policy_hubIlllmN4cuda3std3__44plusIvEEE10Policy1000EN6thrust24THRUST_300001_SM_1000_NS17counting_iteratorIlNSD_11use_defaultESF_SF_EEPlNS0_13ScanTileStateIlLb1EEES9_NS1_10InputValueIlSH_EEmlLb0ElEEvT0_T1_T2_iT3_T4_T5_E12temp_storage+16], %rd418;
$L__BB9_24:
	setp.ne.s32 	%p121, %r303, 0;
	mov.u64 	%rd534, %rd30;
	@%p121 bra 	$L__BB9_26;
	st.shared.u64 	[_ZZN3cub18CUB_300001_SM_10006detail4scan16DeviceScanKernelINS2_10policy_hubIlllmN4cuda3std3__44plusIvEEE10Policy1000EN6thrust24THRUST_300001_SM_1000_NS17counting_iteratorIlNSD_11use_defaultESF_SF_EEPlNS0_13ScanTileStateIlLb1EEES9_NS1_10InputValueIlSH_EEmlLb0ElEEvT0_T1_T2_iT3_T4_T5_E12temp_storage+128], %rd531;
	mov.u64 	%rd534, %rd531;
$L__BB9_26:
	bar.sync 	0;
	setp.eq.s32 	%p122, %r2, 0;
	@%p122 bra 	$L__BB9_28;
	ld.shared.u64 	%rd419, [_ZZN3cub18CUB_300001_SM_10006detail4scan16DeviceScanKernelINS2_10policy_hubIlllmN4cuda3std3__44plusIvEEE10Policy1000EN6thrust24THRUST_300001_SM_1000_NS17counting_iteratorIlNSD_11use_defaultESF_SF_EEPlNS0_13ScanTileStateIlLb1EEES9_NS1_10InputValueIlSH_EEmlLb0ElEEvT0_T1_T2_iT3_T4_T5_E12temp_storage+128];
	add.s64 	%rd534, %rd419, %rd534;
$L__BB9_28:
	add.s64 	%rd536, %rd10, %rd534;
$L__BB9_29:
	add.s64 	%rd503, %rd11, %rd536;
	add.s64 	%rd504, %rd12, %rd503;
	add.s64 	%rd505, %rd13, %rd504;
	add.s64 	%rd506, %rd14, %rd505;
	add.s64 	%rd507, %rd15, %rd506;
	add.s64 	%rd508, %rd16, %rd507;
	add.s64 	%rd509, %rd17, %rd508;
	add.s64 	%rd510, %rd18, %rd509;
	add.s64 	%rd511, %rd19, %rd510;
	bar.sync 	0;
	st.shared.u64 	[%r6], %rd534;
	st.shared.u64 	[%r6+8], %rd536;
	st.shared.u64 	[%r6+16], %rd503;
	st.shared.u64 	[%r6+24], %rd504;
	st.shared.u64 	[%r6+32], %rd505;
	st.shared.u64 	[%r6+40], %rd506;
	st.shared.u64 	[%r6+48], %rd507;
	st.shared.u64 	[%r6+56], %rd508;
	st.shared.u64 	[%r6+64], %rd509;
	st.shared.u64 	[%r6+72], %rd510;
	st.shared.u64 	[%r6+80], %rd511;
	bar.warp.sync 	-1;
	ld.shared.u64 	%rd512, [%r5];
	ld.shared.u64 	%rd513, [%r5+256];
	ld.shared.u64 	%rd514, [%r5+512];
	ld.shared.u64 	%rd515, [%r5+768];
	ld.shared.u64 	%rd516, [%r5+1024];
	ld.shared.u64 	%rd517, [%r5+1280];
	ld.shared.u64 	%rd518, [%r5+1536];
	ld.shared.u64 	%rd519, [%r5+1792];
	ld.shared.u64 	%rd520, [%r5+2048];
	ld.shared.u64 	%rd521, [%r5+2304];
	ld.shared.u64 	%rd522, [%r5+2560];
	add.s64 	%rd523, %rd7, %rd9;
	shl.b64 	%rd524, %rd523, 3;
	add.s64 	%rd525, %rd1, %rd524;
	st.global.u64 	[%rd525], %rd512;
	st.global.u64 	[%rd525+256], %rd513;
	st.global.u64 	[%rd525+512], %rd514;
	st.global.u64 	[%rd525+768], %rd515;
	st.global.u64 	[%rd525+1024], %rd516;
	st.global.u64 	[%rd525+1280], %rd517;
	st.global.u64 	[%rd525+1536], %rd518;
	st.global.u64 	[%rd525+1792], %rd519;
	st.global.u64 	[%rd525+2048], %rd520;
	st.global.u64 	[%rd525+2304], %rd521;
	st.global.u64 	[%rd525+2560], %rd522;
	bra.uni 	$L__BB9_80;
$L__BB9_30:
	setp.eq.s64 	%p3, %rd8, 0;
	@%p3 bra 	$L__BB9_80;
	add.s64 	%rd128, %rd7, %rd123;
	cvt.u32.u64 	%r19, %rd8;
	mov.u32 	%r20, %tid.x;
	and.b32  	%r53, %r20, 31;
	and.b32  	%r54, %r20, 992;
	mul.lo.s32 	%r55, %r54, 11;
	or.b32  	%r21, %r55, %r53;
	setp.lt.u32 	%p4, %r21, %r19;
	selp.b32 	%r56, %r21, 0, %p4;
	cvt.u64.u32 	%rd129, %r56;
	add.s64 	%rd130, %rd128, %rd129;
	add.s32 	%r22, %r21, 32;
	setp.lt.u32 	%p5, %r22, %r19;
	selp.b32 	%r57, %r22, 0, %p5;
	cvt.u64.u32 	%rd131, %r57;
	add.s64 	%rd132, %rd128, %rd131;
	add.s32 	%r23, %r21, 64;
	setp.lt.u32 	%p6, %r23, %r19;
	selp.b32 	%r58, %r23, 0, %p6;
	cvt.u64.u32 	%rd133, %r58;
	add.s64 	%rd134, %rd128, %rd133;
	add.s32 	%r24, %r21, 96;
	setp.lt.u32 	%p7, %r24, %r19;
	selp.b32 	%r59, %r24, 0, %p7;
	cvt.u64.u32 	%rd135, %r59;
	add.s64 	%rd136, %rd128, %rd135;
	add.s32 	%r25, %r21, 128;
	setp.lt.u32 	%p8, %r25, %r19;
	selp.b32 	%r60, %r25, 0, %p8;
	cvt.u64.u32 	%rd137, %r60;
	add.s64 	%rd138, %rd128, %rd137;
	add.s32 	%r26, %r21, 160;
	setp.lt.u32 	%p9, %r26, %r19;
	selp.b32 	%r61, %r26, 0, %p9;
	cvt.u64.u32 	%rd139, %r61;
	add.s64 	%rd140, %rd128, %rd139;
	add.s32 	%r27, %r21, 192;
	setp.lt.u32 	%p10, %r27, %r19;
	selp.b32 	%r62, %r27, 0, %p10;
	cvt.u64.u32 	%rd141, %r62;
	add.s64 	%rd142, %rd128, %rd141;
	add.s32 	%r28, %r21, 224;
	setp.lt.u32 	%p11, %r28, %r19;
	selp.b32 	%r63, %r28, 0, %p11;
	cvt.u64.u32 	%rd143, %r63;
	add.s64 	%rd144, %rd128, %rd143;
	add.s32 	%r29, %r21, 256;
	setp.lt.u32 	%p12, %r29, %r19;
	selp.b32 	%r64, %r29, 0, %p12;
	cvt.u64.u32 	%rd145, %r64;
	add.s64 	%rd146, %rd128, %rd145;
	add.s32 	%r30, %r21, 288;
	setp.lt.u32 	%p13, %r30, %r19;
	selp.b32 	%r65, %r30, 0, %p13;
	cvt.u64.u32 	%rd147, %r65;
	add.s64 	%rd148, %rd128, %rd147;
	add.s32 	%r31, %r21, 320;
	setp.lt.u32 	%p14, %r31, %r19;
	selp.b32 	%r66, %r31, 0, %p14;
	cvt.u64.u32 	%rd149, %r66;
	add.s64 	%rd150, %rd128, %rd149;
	// begin inline asm
	mov.u32 %r52, %laneid;
	// end inline asm
	shr.u32 	%r33, %r20, 5;
	mad.lo.s32 	%r67, %r33, 352, %r52;
	shl.b32 	%r68, %r67, 3;
	mov.u32 	%r69, _ZZN3cub18CUB_300001_SM_10006detail4scan16DeviceScanKernelINS2_10policy_hubIlllmN4cuda3std3__44plusIvEEE10Policy1000EN6thrust24THRUST_300001_SM_1000_NS17counting_iteratorIlNSD_11use_defaultESF_SF_EEPlNS0_13ScanTileStateIlLb1EEES9_NS1_10InputValueIlSH_EEmlLb0ElEEvT0_T1_T2_iT3_T4_T5_E12temp_storage;
	add.s32 	%r34, %r69, %r68;
	st.shared.u64 	[%r34], %rd130;
	st.shared.u64 	[%r34+256], %rd132;
	st.shared.u64 	[%r34+512], %rd134;
	st.shared.u64 	[%r34+768], %rd136;
	st.shared.u64 	[%r34+1024], %rd138;
	st.shared.u64 	[%r34+1280], %rd140;
	st.shared.u64 	[%r34+1536], %rd142;
	st.shared.u64 	[%r34+1792], %rd144;
	st.shared.u64 	[%r34+2048], %rd146;
	st.shared.u64 	[%r34+2304], %rd148;
	st.shared.u64 	[%r34+2560], %rd150;
	bar.warp.sync 	-1;
	mad.lo.s32 	%r35, %r52, 80, %r34;
	ld.shared.u64 	%rd61, [%r35];
	ld.shared.u64 	%rd62, [%r35+8];
	ld.shared.u64 	%rd63, [%r35+16];
	ld.shared.u64 	%rd64, [%r35+24];
	ld.shared.u64 	%rd65, [%r35+32];
	ld.shared.u64 	%rd66, [%r35+40];
	ld.shared.u64 	%rd67, [%r35+48];
	ld.shared.u64 	%rd68, [%r35+56];
	ld.shared.u64 	%rd69, [%r35+64];
	ld.shared.u64 	%rd70, [%r35+72];
	ld.shared.u64 	%rd71, [%r35+80];
	bar.sync 	0;
	setp.ne.s32 	%p15, %r1, 0;
	@%p15 bra 	$L__BB9_35;
	add.s64 	%rd255, %rd62, %rd61;
	add.s64 	%rd256, %rd63, %rd255;
	add.s64 	%rd257, %rd64, %rd256;
	add.s64 	%rd258, %rd65, %rd257;
	add.s64 	%rd259, %rd66, %rd258;
	add.s64 	%rd260, %rd67, %rd259;
	add.s64 	%rd261, %rd68, %rd260;
	add.s64 	%rd262, %rd69, %rd261;
	add.s64 	%rd263, %rd70, %rd262;
	add.s64 	%rd72, %rd71, %rd263;
	mov.b64 	{%r251, %r256}, %rd72;
	mov.b32 	%r257, 1;
	mov.b32 	%r298, 0;
	mov.b32 	%r299, -1;
	// begin inline asm
	shfl.sync.up.b32 %r250, %r251, %r257, %r298, %r299;
	// end inline asm
	// begin inline asm
	shfl.sync.up.b32 %r255, %r256, %r257, %r298, %r299;
	// end inline asm
	mov.b64 	%rd264, {%r250, %r255};
	setp.lt.s32 	%p60, %r52, 1;
	selp.b64 	%rd265, 0, %rd264, %p60;
	add.s64 	%rd266, %rd265, %rd72;
	mov.b64 	{%r261, %r266}, %rd266;
	mov.b32 	%r267, 2;
	// begin inline asm
	shfl.sync.up.b32 %r260, %r261, %r267, %r298, %r299;
	// end inline asm
	// begin inline asm
	shfl.sync.up.b32 %r265, %r266, %r267, %r298, %r299;
	// end inline asm
	mov.b64 	%rd267, {%r260, %r265};
	setp.lt.s32 	%p61, %r52, 2;
	selp.b64 	%rd268, 0, %rd267, %p61;
	add.s64 	%rd269, %rd268, %rd266;
	mov.b64 	{%r271, %r276}, %rd269;
	mov.b32 	%r277, 4;
	// begin inline asm
	shfl.sync.up.b32 %r270, %r271, %r277, %r298, %r299;
	// end inline asm
	// begin inline asm
	shfl.sync.up.b32 %r275, %r276, %r277, %r298, %r299;
	// end inline asm
	mov.b64 	%rd270, {%r270, %r275};
	setp.lt.s32 	%p62, %r52, 4;
	selp.b64 	%rd271, 0, %rd270, %p62;
	add.s64 	%rd272, %rd271, %rd269;
	mov.b64 	{%r281, %r286}, %rd272;
	mov.b32 	%r287, 8;
	// begin inline asm
	shfl.sync.up.b32 %r280, %r281, %r287, %r298, %r299;
	// end inline asm
	// begin inline asm
	shfl.sync.up.b32 %r285, %r286, %r287, %r298, %r299;
	// end inline asm
	mov.b64 	%rd273, {%r280, %r285};
	setp.lt.s32 	%p63, %r52, 8;
	selp.b64 	%rd274, 0, %rd273, %p63;
	add.s64 	%rd275, %rd274, %rd272;
	mov.b64 	{%r291, %r296}, %rd275;
	mov.b32 	%r297, 16;
	// begin inline asm
	shfl.sync.up.b32 %r290, %r291, %r297, %r298, %r299;
	// end inline asm
	// begin inline asm
	shfl.sync.up.b32 %r295, %r296, %r297, %r298, %r299;
	// end inline asm
	mov.b64 	%rd276, {%r290, %r295};
	setp.lt.s32 	%p64, %r52, 16;
	selp.b64 	%rd277, 0, %rd276, %p64;
	add.s64 	%rd73, %rd277, %rd275;
	setp.ne.s32 	%p65, %r52, 31;
	@%p65 bra 	$L__BB9_34;
	shl.b32 	%r300, %r33, 3;
	mov.u32 	%r301, _ZZN3cub18CUB_300001_SM_10006detail4scan16DeviceScanKernelINS2_10policy_hubIlllmN4cuda3std3__44plusIvEEE10Policy1000EN6thrust24THRUST_300001_SM_1000_NS17counting_iteratorIlNSD_11use_defaultESF_SF_EEPlNS0_13ScanTileStateIlLb1EEES9_NS1_10InputValueIlSH_EEmlLb0ElEEvT0_T1_T2_iT3_T4_T5_E12temp_storage;
	add.s32 	%r302, %r301, %r300;
	st.shared.u64 	[%r302+32], %rd73;
$L__BB9_34:
	bar.sync 	0;
	ld.shared.v2.u64 	{%rd278, %rd279}, [_ZZN3cub18CUB_300001_SM_10006detail4scan16DeviceScanKernelINS2_10policy_hubIlllmN4cuda3std3__44plusIvEEE10Policy1000EN6thrust24THRUST_300001_SM_1000_NS17counting_iteratorIlNSD_11use_defaultESF_SF_EEPlNS0_13ScanTileStateIlLb1EEES9_NS1_10InputValueIlSH_EEmlLb0ElEEvT0_T1_T2_iT3_T4_T5_E12temp_storage+32];
	add.s64 	%rd280, %rd279, %rd278;
	setp.eq.s32 	%p66, %r33, 2;
	selp.b64 	%rd281, %rd280, %rd278, %p66;
	ld.shared.v2.u64 	{%rd282, %rd283}, [_ZZN3cub18CUB_300001_SM_10006detail4scan16DeviceScanKernelINS2_10policy_hubIlllmN4cuda3std3__44plusIvEEE10Policy1000EN6thrust24THRUST_300001_SM_1000_NS17counting_iteratorIlNSD_11use_defaultESF_SF_EEPlNS0_13ScanTileStateIlLb1EEES9_NS1_10InputValueIlSH_EEmlLb0ElEEvT0_T1_T2_iT3_T4_T5_E12temp_storage+48];
	add.s64 	%rd284, %rd280, %rd282;
	setp.eq.s32 	%p67, %r33, 3;
	selp.b64 	%rd285, %rd284, %rd281, %p67;
	add.s64 	%rd286, %rd284, %rd283;
	setp.eq.s32 	%p68, %r33, 4;
	selp.b64 	%rd287, %rd286, %rd285, %p68;
	ld.shared.v2.u64 	{%rd288, %rd289}, [_ZZN3cub18CUB_300001_SM_10006detail4scan16DeviceScanKernelINS2_10policy_hubIlllmN4cuda3std3__44plusIvEEE10Policy1000EN6thrust24THRUST_300001_SM_1000_NS17counting_iteratorIlNSD_11use_defaultESF_SF_EEPlNS0_13ScanTileStateIlLb1EEES9_NS1_10InputValueIlSH_EEmlLb0ElEEvT0_T1_T2_iT3_T4_T5_E12temp_storage+64];
	add.s64 	%rd290, %rd286, %rd288;
	setp.eq.s32 	%p69, %r33, 5;
	selp.b64 	%rd291, %rd290, %rd287, %p69;
	add.s64 	%rd292, %rd290, %rd289;
	setp.eq.s32 	%p70, %r33, 6;
	selp.b64 	%rd293, %rd292, %rd291, %p70;
	ld.shared.v2.u64 	{%rd294, %rd295}, [_ZZN3cub18CUB_300001_SM_10006detail4scan16DeviceScanKernelINS2_10policy_hubIlllmN4cuda3std3__44plusIvEEE10Policy1000EN6thrust24THRUST_300001_SM_1000_NS17counting_iteratorIlNSD_11use_defaultESF_SF_EEPlNS0_13ScanTileStateIlLb1EEES9_NS1_10InputValueIlSH_EEmlLb0ElEEvT0_T1_T2_iT3_T4_T5_E12temp_storage+80];
	add.s64 	%rd296, %rd292, %rd294;
	setp.eq.s32 	%p71, %r33, 7;
	selp.b64 	%rd297, %rd296, %rd293, %p71;
	add.s64 	%rd298, %rd296, %rd295;
	setp.eq.s32 	%p72, %r33, 8;
	selp.b64 	%rd299, %rd298, %rd297, %p72;
	ld.shared.u64 	%rd300, [_ZZN3cub18CUB_300001_SM_10006detail4scan16DeviceScanKernelINS2_10policy_hubIlllmN4cuda3std3__44plusIvEEE10Policy1000EN6thrust24THRUST_300001_SM_1000_NS17counting_iteratorIlNSD_11use_defaultESF_SF_EEPlNS0_13ScanTileStateIlLb1EEES9_NS1_10InputValueIlSH_EEmlLb0ElEEvT0_T1_T2_iT3_T4_T5_E12temp_storage+96];
	add.s64 	%rd301, %rd298, %rd300;
	setp.eq.s32 	%p73, %r33, 9;
	selp.b64 	%rd302, %rd301, %rd299, %p73;
	setp.lt.u32 	%p74, %r20, 32;
	selp.b64 	%rd303, 0, %rd302, %p74;
	setp.eq.s32 	%p75, %r52, 0;
	sub.s64 	%rd304, %rd73, %rd72;
	selp.b64 	%rd305, 0, %rd304, %p75;
	add.s64 	%rd306, %rd305, %rd527;
	add.s64 	%rd544, %rd306, %rd303;
	add.s64 	%rd546, %rd544, %rd61;
	bra.uni 	$L__BB9_56;
$L__BB9_35:
	add.s64 	%rd151, %rd62, %rd61;
	add.s64 	%rd152, %rd63, %rd151;
	add.s64 	%rd153, %rd64, %rd152;
	add.s64 	%rd154, %rd65, %rd153;
	add.s64 	%rd155, %rd66, %rd154;
	add.s64 	%rd156, %rd67, %rd155;
	add.s64 	%rd157, %rd68, %rd156;
	add.s64 	%rd158, %rd69, %rd157;
	add.s64 	%rd159, %rd70, %rd158;
	add.s64 	%rd76, %rd71, %rd159;
	mov.b64 	{%r71, %r76}, %rd76;
	mov.b32 	%r77, 1;
	mov.b32 	%r118, 0;
	mov.b32 	%r119, -1;
	// begin inline asm
	shfl.sync.up.b32 %r70, %r71, %r77, %r118, %r119;
	// end inline asm
	// begin inline asm
	shfl.sync.up.b32 %r75, %r76, %r77, %r118, %r119;
	// end inline asm
	mov.b64 	%rd160, {%r70, %r75};
	setp.lt.s32 	%p16, %r52, 1;
	selp.b64 	%rd161, 0, %rd160, %p16;
	add.s64 	%rd162, %rd161, %rd76;
	mov.b64 	{%r81, %r86}, %rd162;
	mov.b32 	%r87, 2;
	// begin inline asm
	shfl.sync.up.b32 %r80, %r81, %r87, %r118, %r119;
	// end inline asm
	// begin inline asm
	shfl.sync.up.b32 %r85, %r86, %r87, %r118, %r119;
	// end inline asm
	mov.b64 	%rd163, {%r80, %r85};
	setp.lt.s32 	%p17, %r52, 2;
	selp.b64 	%rd164, 0, %rd163, %p17;
	add.s64 	%rd165, %rd164, %rd162;
	mov.b64 	{%r91, %r96}, %rd165;
	mov.b32 	%r97, 4;
	// begin inline asm
	shfl.sync.up.b32 %r90, %r91, %r97, %r118, %r119;
	// end inline asm
	// begin inline asm
	shfl.sync.up.b32 %r95, %r96, %r97, %r118, %r119;
	// end inline asm
	mov.b64 	%rd166, {%r90, %r95};
	setp.lt.s32 	%p18, %r52, 4;
	selp.b64 	%rd167, 0, %rd166, %p18;
	add.s64 	%rd168, %rd167, %rd165;
	mov.b64 	{%r101, %r106}, %rd168;
	mov.b32 	%r107, 8;
	// begin inline asm
	shfl.sync.up.b32 %r100, %r101, %r107, %r118, %r119;
	// end inline asm
	// begin inline asm
	shfl.sync.up.b32 %r105, %r106, %r107, %r118, %r119;
	// end inline asm
	mov.b64 	%rd169, {%r100, %r105};
	setp.lt.s32 	%p19, %r52, 8;
	selp.b64 	%rd170, 0, %rd169, %p19;
	add.s64 	%rd171, %rd170, %rd168;
	mov.b64 	{%r111, %r116}, %rd171;
	mov.b32 	%r117, 16;
	// begin inline asm
	shfl.sync.up.b32 %r110, %r111, %r117, %r118, %r119;
	// end inline asm
	// begin inline asm
	shfl.sync.up.b32 %r115, %r116, %r117, %r118, %r119;
	// end inline asm
	mov.b64 	%rd172, {%r110, %r115};
	setp.lt.s32 	%p20, %r52, 16;
	selp.b64 	%rd173, 0, %rd172, %p20;
	add.s64 	%rd77, %rd173, %rd171;
	setp.ne.s32 	%p21, %r52, 31;
	@%p21 bra 	$L__BB9_37;
	shl.b32 	%r120, %r33, 3;
	mov.u32 	%r121, _ZZN3cub18CUB_300001_SM_10006detail4scan16DeviceScanKernelINS2_10policy_hubIlllmN4cuda3std3__44plusIvEEE10Policy1000EN6thrust24THRUST_300001_SM_1000_NS17counting_iteratorIlNSD_11use_defaultESF_SF_EEPlNS0_13ScanTileStateIlLb1EEES9_NS1_10InputValueIlSH_EEmlLb0ElEEvT0_T1_T2_iT3_T4_T5_E12temp_storage;
	add.s32 	%r122, %r121, %r120;
	st.shared.u64 	[%r122+32], %rd77;
$L__BB9_37:
	sub.s64 	%rd174, %rd77, %rd76;
	bar.sync 	0;
	ld.shared.v2.u64 	{%rd175, %rd176}, [_ZZN3cub18CUB_300001_SM_10006detail4scan16DeviceScanKernelINS2_10policy_hubIlllmN4cuda3std3__44plusIvEEE10Policy1000EN6thrust24THRUST_300001_SM_1000_NS17counting_iteratorIlNSD_11use_defaultESF_SF_EEPlNS0_13ScanTileStateIlLb1EEES9_NS1_10InputValueIlSH_EEmlLb0ElEEvT0_T1_T2_iT3_T4_T5_E12temp_storage+32];
	add.s64 	%rd177, %rd176, %rd175;
	setp.eq.s32 	%p22, %r33, 2;
	selp.b64 	%rd178, %rd177, %rd175, %p22;
	ld.shared.v2.u64 	{%rd179, %rd180}, [_ZZN3cub18CUB_300001_SM_10006detail4scan16DeviceScanKernelINS2_10policy_hubIlllmN4cuda3std3__44plusIvEEE10Policy1000EN6thrust24THRUST_300001_SM_1000_NS17counting_iteratorIlNSD_11use_defaultESF_SF_EEPlNS0_13ScanTileStateIlLb1EEES9_NS1_10InputValueIlSH_EEmlLb0ElEEvT0_T1_T2_iT3_T4_T5_E12temp_storage+48];
	add.s64 	%rd181, %rd177, %rd179;
	setp.eq.s32 	%p23, %r33, 3;
	selp.b64 	%rd182, %rd181, %rd178, %p23;
	add.s64 	%rd183, %rd181, %rd180;
	setp.eq.s32 	%p24, %r33, 4;
	selp.b64 	%rd184, %rd183, %rd182, %p24;
	ld.shared.v2.u64 	{%rd185, %rd186}, [_ZZN3cub18CUB_300001_SM_10006detail4scan16DeviceScanKernelINS2_10policy_hubIlllmN4cuda3std3__44plusIvEEE10Policy1000EN6thrust24THRUST_300001_SM_1000_NS17counting_iteratorIlNSD_11use_defaultESF_SF_EEPlNS0_13ScanTileStateIlLb1EEES9_NS1_10InputValueIlSH_EEmlLb0ElEEvT0_T1_T2_iT3_T4_T5_E12temp_storage+64];
	add.s64 	%rd187, %rd183, %rd185;
	setp.eq.s32 	%p25, %r33, 5;
	selp.b64 	%rd188, %rd187, %rd184, %p25;
	add.s64 	%rd189, %rd187, %rd186;
	setp.eq.s32 	%p26, %r33, 6;
	selp.b64 	%rd190, %rd189, %rd188, %p26;
	ld.shared.v2.u64 	{%rd191, %rd192}, [_ZZN3cub18CUB_300001_SM_10006detail4scan16DeviceScanKernelINS2_10policy_hubIlllmN4cuda3std3__44plusIvEEE10Policy1000EN6thrust24THRUST_300001_SM_1000_NS17counting_iteratorIlNSD_11use_defaultESF_SF_EEPlNS0_13ScanTileStateIlLb1EEES9_NS1_10InputValueIlSH_EEmlLb0ElEEvT0_T1_T2_iT3_T4_T5_E12temp_storage+80];
	add.s64 	%rd193, %rd189, %rd191;
	setp.eq.s32 	%p27, %r33, 7;
	selp.b64 	%rd194, %rd193, %rd190, %p27;
	add.s64 	%rd195, %rd193, %rd192;
	setp.eq.s32 	%p28, %r33, 8;
	selp.b64 	%rd196, %rd195, %rd194, %p28;
	ld.shared.v2.u64 	{%rd197, %rd198}, [_ZZN3cub18CUB_300001_SM_10006detail4scan16DeviceScanKernelINS2_10policy_hubIlllmN4cuda3std3__44plusIvEEE10Policy1000EN6thrust24THRUST_300001_SM_1000_NS17counting_iteratorIlNSD_11use_defaultESF_SF_EEPlNS0_13ScanTileStateIlLb1EEES9_NS1_10InputValueIlSH_EEmlLb0ElEEvT0_T1_T2_iT3_T4_T5_E12temp_storage+96];
	add.s64 	%rd199, %rd195, %rd197;
	setp.eq.s32 	%p29, %r33, 9;
	selp.b64 	%rd200, %rd199, %rd196, %p29;
	add.s64 	%rd78, %rd199, %rd198;
	setp.gt.u32 	%p30, %r20, 31;
	setp.lt.u32 	%p31, %r20, 32;
	setp.eq.s32 	%p32, %r52, 0;
	selp.b64 	%rd201, 0, %rd174, %p32;
	add.s64 	%rd544, %rd200, %rd201;
	selp.b64 	%rd80, %rd174, %rd544, %p31;
	@%p30 bra 	$L__BB9_53;
	setp.ne.s32 	%p33, %r20, 0;
	mul.wide.s32 	%rd202, %r1, 16;
	add.s64 	%rd81, %rd125, %rd202;
	@%p33 bra 	$L__BB9_40;
	st.shared.u64 	[_ZZN3cub18CUB_300001_SM_10006detail4scan16DeviceScanKernelINS2_10policy_hubIlllmN4cuda3std3__44plusIvEEE10Policy1000EN6thrust24THRUST_300001_SM_1000_NS17counting_iteratorIlNSD_11use_defaultESF_SF_EEPlNS0_13ScanTileStateIlLb1EEES9_NS1_10InputValueIlSH_EEmlLb0ElEEvT0_T1_T2_iT3_T4_T5_E12temp_storage+24], %rd78;
	add.s64 	%rd203, %rd81, 512;
	mov.b64 	%rd204, 100;
	// begin inline asm
	st.relaxed.gpu.v2.u64 [%rd203], {%rd204, %rd78};
	// end inline asm
$L__BB9_40:
	not.b32 	%r125, %r20;
	add.s32 	%r556, %r1, %r125;
	mov.b32 	%r123, 965;
	// begin inline asm
	nanosleep.u32 %r123;
	// end inline asm
	mul.wide.s32 	%rd209, %r556, 16;
	add.s64 	%rd210, %rd125, %rd209;
	add.s64 	%rd208, %rd210, 512;
	// begin inline asm
	ld.relaxed.gpu.v2.u64 {%rd542, %rd539}, [%rd208];
	// end inline asm
	mov.b32 	%r555, 328;
$L__BB9_41:
	setp.eq.s64 	%p34, %rd542, 99;
	mov.b32 	%r126, -1;
	vote.sync.any.pred 	%p35, %p34, %r126;
	not.pred 	%p36, %p35;
	@%p36 bra 	$L__BB9_43;
	// begin inline asm
	nanosleep.u32 %r555;
	// end inline asm
	shl.b32 	%r555, %r555, 1;
	// begin inline asm
	ld.relaxed.gpu.v2.u64 {%rd542, %rd539}, [%rd208];
	// end inline asm
	bra.uni 	$L__BB9_41;
$L__BB9_43:
	setp.eq.s64 	%p37, %rd542, 101;
	mov.b32 	%r178, -1;
	vote.sync.ballot.b32 	%r179, %p37, %r178;
	// begin inline asm
	mov.u32 %r128, %lanemask_ge;
	// end inline asm
	and.b32  	%r180, %r179, %r128;
	or.b32  	%r181, %r180, -2147483648;
	add.s32 	%r182, %r181, -1;
	not.b32 	%r183, %r181;
	and.b32  	%r184, %r183, %r182;
	popc.b32 	%r132, %r184;
	mov.b64 	{%r130, %r135}, %rd539;
	mov.b32 	%r136, 1;
	// begin inline asm
	shfl.sync.down.b32 %r129, %r130, %r136, %r132, %r178;
	// end inline asm
	// begin inline asm
	shfl.sync.down.b32 %r134, %r135, %r136, %r132, %r178;
	// end inline asm
	mov.b64 	%rd211, {%r129, %r134};
	setp.lt.s32 	%p39, %r52, %r132;
	selp.b64 	%rd212, %rd211, 0, %p39;
	add.s64 	%rd213, %rd212, %rd539;
	mov.b64 	{%r140, %r145}, %rd213;
	mov.b32 	%r146, 2;
	// begin inline asm
	shfl.sync.down.b32 %r139, %r140, %r146, %r132, %r178;
	// end inline asm
	// begin inline asm
	shfl.sync.down.b32 %r144, %r145, %r146, %r132, %r178;
	// end inline asm
	mov.b64 	%rd214, {%r139, %r144};
	add.s32 	%r40, %r52, 2;
	setp.gt.s32 	%p40, %r40, %r132;
	selp.b64 	%rd215, 0, %rd214, %p40;
	add.s64 	%rd216, %rd215, %rd213;
	mov.b64 	{%r150, %r155}, %rd216;
	mov.b32 	%r156, 4;
	// begin inline asm
	shfl.sync.down.b32 %r149, %r150, %r156, %r132, %r178;
	// end inline asm
	// begin inline asm
	shfl.sync.down.b32 %r154, %r155, %r156, %r132, %r178;
	// end inline asm
	mov.b64 	%rd217, {%r149, %r154};
	add.s32 	%r41, %r52, 4;
	setp.gt.s32 	%p41, %r41, %r132;
	selp.b64 	%rd218, 0, %rd217, %p41;
	add.s64 	%rd219, %rd218, %rd216;
	mov.b64 	{%r160, %r165}, %rd219;
	mov.b32 	%r166, 8;
	// begin inline asm
	shfl.sync.down.b32 %r159, %r160, %r166, %r132, %r178;
	// end inline asm
	// begin inline asm
	shfl.sync.down.b32 %r164, %r165, %r166, %r132, %r178;
	// end inline asm
	mov.b64 	%rd220, {%r159, %r164};
	add.s32 	%r42, %r52, 8;
	setp.gt.s32 	%p42, %r42, %r132;
	selp.b64 	%rd221, 0, %rd220, %p42;
	add.s64 	%rd222, %rd221, %rd219;
	mov.b64 	{%r170, %r175}, %rd222;
	mov.b32 	%r176, 16;
	// begin inline asm
	shfl.sync.down.b32 %r169, %r170, %r176, %r132, %r178;
	// end inline asm
	// begin inline asm
	shfl.sync.down.b32 %r174, %r175, %r176, %r132, %r178;
	// end inline asm
	mov.b64 	%rd223, {%r169, %r174};
	add.s32 	%r185, %r52, 16;
	setp.gt.s32 	%p43, %r185, %r132;
	selp.b64 	%rd224, 0, %rd223, %p43;
	add.s64 	%rd540, %rd224, %rd222;
	add.s64 	%rd92, %rd125, 512;
$L__BB9_44:
	setp.ne.s64 	%p44, %rd542, 101;
	mov.b32 	%r186, -1;
	vote.sync.all.pred 	%p45, %p44, %r186;
	not.pred 	%p46, %p45;
	@%p46 bra 	$L__BB9_49;
	mul.wide.s32 	%rd232, %r556, 16;
	add.s64 	%rd233, %rd92, %rd232;
	add.s64 	%rd231, %rd233, -512;
	// begin inline asm
	ld.relaxed.gpu.v2.u64 {%rd542, %rd543}, [%rd231];
	// end inline asm
	mov.b32 	%r557, 328;
$L__BB9_46:
	setp.eq.s64 	%p50, %rd542, 99;
	mov.b32 	%r189, -1;
	vote.sync.any.pred 	%p51, %p50, %r189;
	not.pred 	%p52, %p51;
	@%p52 bra 	$L__BB9_48;
	// begin inline asm
	nanosleep.u32 %r557;
	// end inline asm
	shl.b32 	%r557, %r557, 1;
	// begin inline asm
	ld.relaxed.gpu.v2.u64 {%rd542, %rd543}, [%rd231];
	// end inline asm
	bra.uni 	$L__BB9_46;
$L__BB9_48:
	setp.eq.s64 	%p53, %rd542, 101;
	mov.b32 	%r240, -1;
	vote.sync.ballot.b32 	%r241, %p53, %r240;
	and.b32  	%r242, %r241, %r128;
	or.b32  	%r243, %r242, -2147483648;
	add.s32 	%r244, %r243, -1;
	not.b32 	%r245, %r243;
	and.b32  	%r246, %r245, %r244;
	popc.b32 	%r194, %r246;
	mov.b64 	{%r192, %r197}, %rd543;
	mov.b32 	%r198, 1;
	// begin inline asm
	shfl.sync.down.b32 %r191, %r192, %r198, %r194, %r240;
	// end inline asm
	// begin inline asm
	shfl.sync.down.b32 %r196, %r197, %r198, %r194, %r240;
	// end inline asm
	mov.b64 	%rd234, {%r191, %r196};
	setp.lt.s32 	%p55, %r52, %r194;
	selp.b64 	%rd235, %rd234, 0, %p55;
	add.s64 	%rd236, %rd235, %rd543;
	mov.b64 	{%r202, %r207}, %rd236;
	mov.b32 	%r208, 2;
	// begin inline asm
	shfl.sync.down.b32 %r201, %r202, %r208, %r194, %r240;
	// end inline asm
	// begin inline asm
	shfl.sync.down.b32 %r206, %r207, %r208, %r194, %r240;
	// end inline asm
	mov.b64 	%rd237, {%r201, %r206};
	setp.gt.s32 	%p56, %r40, %r194;
	selp.b64 	%rd238, 0, %rd237, %p56;
	add.s64 	%rd239, %rd236, %rd238;
	mov.b64 	{%r212, %r217}, %rd239;
	mov.b32 	%r218, 4;
	// begin inline asm
	shfl.sync.down.b32 %r211, %r212, %r218, %r194, %r240;
	// end inline asm
	// begin inline asm
	shfl.sync.down.b32 %r216, %r217, %r218, %r194, %r240;
	// end inline asm
	mov.b64 	%rd240, {%r211, %r216};
	setp.gt.s32 	%p57, %r41, %r194;
	selp.b64 	%rd241, 0, %rd240, %p57;
	add.s64 	%rd242, %rd241, %rd239;
	mov.b64 	{%r222, %r227}, %rd242;
	mov.b32 	%r228, 8;
	// begin inline asm
	shfl.sync.down.b32 %r221, %r222, %r228, %r194, %r240;
	// end inline asm
	// begin inline asm
	shfl.sync.down.b32 %r226, %r227, %r228, %r194, %r240;
	// end inline asm
	mov.b64 	%rd243, {%r221, %r226};
	setp.gt.s32 	%p58, %r42, %r194;
	selp.b64 	%rd244, 0, %rd243, %p58;
	add.s64 	%rd245, %rd244, %rd242;
	mov.b64 	{%r232, %r237}, %rd245;
	mov.b32 	%r238, 16;
	// begin inline asm
	shfl.sync.down.b32 %r231, %r232, %r238, %r194, %r240;
	// end inline asm
	// begin inline asm
	shfl.sync.down.b32 %r236, %r237, %r238, %r194, %r240;
	// end inline asm
	mov.b64 	%rd246, {%r231, %r236};
	add.s32 	%r247, %r52, 16;
	setp.gt.s32 	%p59, %r247, %r194;
	selp.b64 	%rd247, 0, %rd246, %p59;
	add.s64 	%rd248, %rd245, %rd540;
	add.s64 	%rd540, %rd248, %rd247;
	add.s32 	%r556, %r556, -32;
	bra.uni 	$L__BB9_44;
$L__BB9_49:
	@%p33 bra 	$L__BB9_51;
	add.s64 	%rd227, %rd540, %rd78;
	add.s64 	%rd225, %rd81, 512;
	mov.b64 	%rd226, 101;
	// begin inline asm
	st.relaxed.gpu.v2.u64 [%rd225], {%rd226, %rd227};
	// end inline asm
	st.shared.u64 	[_ZZN3cub18CUB_300001_SM_10006detail4scan16DeviceScanKernelINS2_10policy_hubIlllmN4cuda3std3__44plusIvEEE10Policy1000EN6thrust24THRUST_300001_SM_1000_NS17counting_iteratorIlNSD_11use_defaultESF_SF_EEPlNS0_13ScanTileStateIlLb1EEES9_NS1_10InputValueIlSH_EEmlLb0ElEEvT0_T1_T2_iT3_T4_T5_E12temp_storage+8], %rd540;
	st.shared.u64 	[_ZZN3cub18CUB_300001_SM_10006detail4scan16DeviceScanKernelINS2_10policy_hubIlllmN4cuda3std3__44plusIvEEE10Policy1000EN6thrust24THRUST_300001_SM_1000_NS17counting_iteratorIlNSD_11use_defaultESF_SF_EEPlNS0_13ScanTileStateIlLb1EEES9_NS1_10InputValueIlSH_EEmlLb0ElEEvT0_T1_T2_iT3_T4_T5_E12temp_storage+16], %rd227;
$L__BB9_51:
	setp.ne.s32 	%p48, %r52, 0;
	mov.u64 	%rd544, %rd80;
	@%p48 bra 	$L__BB9_53;
	st.shared.u64 	[_ZZN3cub18CUB_300001_SM_10006detail4scan16DeviceScanKernelINS2_10policy_hubIlllmN4cuda3std3__44plusIvEEE10Policy1000EN6thrust24THRUST_300001_SM_1000_NS17counting_iteratorIlNSD_11use_defaultESF_SF_EEPlNS0_13ScanTileStateIlLb1EEES9_NS1_10InputValueIlSH_EEmlLb0ElEEvT0_T1_T2_iT3_T4_T5_E12temp_storage+128], %rd540;
	mov.u64 	%rd544, %rd540;
$L__BB9_53:
	bar.sync 	0;
	setp.eq.s32 	%p49, %r20, 0;
	@%p49 bra 	$L__BB9_55;
	ld.shared.u64 	%rd228, [_ZZN3cub18CUB_300001_SM_10006detail4scan16DeviceScanKernelINS2_10policy_hubIlllmN4cuda3std3__44plusIvEEE10Policy1000EN6thrust24THRUST_300001_SM_1000_NS17counting_iteratorIlNSD_11use_defaultESF_SF_EEPlNS0_13ScanTileStateIlLb1EEES9_NS1_10InputValueIlSH_EEmlLb0ElEEvT0_T1_T2_iT3_T4_T5_E12temp_storage+128];
	add.s64 	%rd544, %rd228, %rd544;
$L__BB9_55:
	add.s64 	%rd546, %rd61, %rd544;
$L__BB9_56:
	add.s64 	%rd307, %rd62, %rd546;
	add.s64 	%rd308, %rd63, %rd307;
	add.s64 	%rd309, %rd64, %rd308;
	add.s64 	%rd310, %rd65, %rd309;
	add.s64 	%rd311, %rd66, %rd310;
	add.s64 	%rd312, %rd67, %rd311;
	add.s64 	%rd313, %rd68, %rd312;
	add.s64 	%rd314, %rd69, %rd313;
	add.s64 	%rd315, %rd70, %rd314;
	bar.sync 	0;
	st.shared.u64 	[%r35], %rd544;
	st.shared.u64 	[%r35+8], %rd546;
	st.shared.u64 	[%r35+16], %rd307;
	st.shared.u64 	[%r35+24], %rd308;
	st.shared.u64 	[%r35+32], %rd309;
	st.shared.u64 	[%r35+40], %rd310;
	st.shared.u64 	[%r35+48], %rd311;
	st.shared.u64 	[%r35+56], %rd312;
	st.shared.u64 	[%r35+64], %rd313;
	st.shared.u64 	[%r35+72], %rd314;
	st.shared.u64 	[%r35+80], %rd315;
	bar.warp.sync 	-1;
	ld.shared.u64 	%rd111, [%r34];
	ld.shared.u64 	%rd112, [%r34+256];
	ld.shared.u64 	%rd113, [%r34+512];
	ld.shared.u64 	%rd114, [%r34+768];
	ld.shared.u64 	%rd115, [%r34+1024];
	ld.shared.u64 	%rd116, [%r34+1280];
	ld.shared.u64 	%rd117, [%r34+1536];
	ld.shared.u64 	%rd118, [%r34+1792];
	ld.shared.u64 	%rd119, [%r34+2048];
	ld.shared.u64 	%rd120, [%r34+2304];
	ld.shared.u64 	%rd121, [%r34+2560];
	setp.ne.s32 	%p76, %r20, 0;
	@%p76 bra 	$L__BB9_58;
	st.volatile.shared.u32 	[_ZZN3cub18CUB_300001_SM_10006detail4scan16DeviceScanKernelINS2_10policy_hubIlllmN4cuda3std3__44plusIvEEE10Policy1000EN6thrust24THRUST_300001_SM_1000_NS17counting_iteratorIlNSD_11use_defaultESF_SF_EEPlNS0_13ScanTileStateIlLb1EEES9_NS1_10InputValueIlSH_EEmlLb0ElEEvT0_T1_T2_iT3_T4_T5_E12temp_storage+28160], %r19;
$L__BB9_58:
	ld.param.u64 	%rd526, [_ZN3cub18CUB_300001_SM_10006detail4scan16DeviceScanKernelINS2_10policy_hubIlllmN4cuda3std3__44plusIvEEE10Policy1000EN6thrust24THRUST_300001_SM_1000_NS17counting_iteratorIlNSD_11use_defaultESF_SF_EEPlNS0_13ScanTileStateIlLb1EEES9_NS1_10InputValueIlSH_EEmlLb0ElEEvT0_T1_T2_iT3_T4_T5__param_1];
	bar.sync 	0;
	ld.volatile.shared.u32 	%r47, [_ZZN3cub18CUB_300001_SM_10006detail4scan16DeviceScanKernelINS2_10policy_hubIlllmN4cuda3std3__44plusIvEEE10Policy1000EN6thrust24THRUST_300001_SM_1000_NS17counting_iteratorIlNSD_11use_defaultESF_SF_EEPlNS0_13ScanTileStateIlLb1EEES9_NS1_10InputValueIlSH_EEmlLb0ElEEvT0_T1_T2_iT3_T4_T5_E12temp_storage+28160];
	setp.ge.s32 	%p77, %r21, %r47;
	cvt.u64.u32 	%rd316, %r21;
	add.s64 	%rd317, %rd7, %rd316;
	cvta.to.global.u64 	%rd318, %rd526;
	shl.b64 	%rd319, %rd317, 3;
	add.s64 	%rd122, %rd318, %rd319;
	@%p77 bra 	$L__BB9_60;
	st.global.u64 	[%rd122], %rd111;
$L__BB9_60:
	setp.ge.s32 	%p78, %r22, %r47;
	@%p78 bra 	$L__BB9_62;
	st.global.u64 	[%rd122+256], %rd112;
$L__BB9_62:
	setp.ge.s32 	%p79, %r23, %r47;
	@%p79 bra 	$L__BB9_64;
	st.global.u64 	[%rd122+512], %rd113;
$L__BB9_64:
	setp.ge.s32 	%p80, %r24, %r47;
	@%p80 bra 	$L__BB9_66;
	st.global.u64 	[%rd122+768], %rd114;
$L__BB9_66:
	setp.ge.s32 	%p81, %r25, %r47;
	@%p81 bra 	$L__BB9_68;
	st.global.u64 	[%rd122+1024], %rd115;
$L__BB9_68:
	setp.ge.s32 	%p82, %r26, %r47;
	@%p82 bra 	$L__BB9_70;
	st.global.u64 	[%rd122+1280], %rd116;
$L__BB9_70:
	setp.ge.s32 	%p83, %r27, %r47;
	@%p83 bra 	$L__BB9_72;
	st.global.u64 	[%rd122+1536], %rd117;
$L__BB9_72:
	setp.ge.s32 	%p84, %r28, %r47;
	@%p84 bra 	$L__BB9_74;
	st.global.u64 	[%rd122+1792], %rd118;
$L__BB9_74:
	setp.ge.s32 	%p85, %r29, %r47;
	@%p85 bra 	$L__BB9_76;
	st.global.u64 	[%rd122+2048], %rd119;
$L__BB9_76:
	setp.ge.s32 	%p86, %r30, %r47;
	@%p86 bra 	$L__BB9_78;
	st.global.u64 	[%rd122+2304], %rd120;
$L__BB9_78:
	setp.ge.s32 	%p87, %r31, %r47;
	@%p87 bra 	$L__BB9_80;
	st.global.u64 	[%rd122+2560], %rd121;
$L__BB9_80:
	ret;

}


// ===== COMPILED SASS (sm_100) =====

	.target	sm_100

	.elftype	@"ET_EXEC"


//--------------------- .note.nv.tkinfo           --------------------------
	.section	.note.nv.tkinfo,"",@"SHT_NOTE"
	.sectionflags	@"SHF_NOTE_NV_TKINFO"
	.tkinfo
        /*0018*/ 	.word	0x00000002
        /*0030*/ 	.string	""
        /*0030*/ 	.string	"ptxas"
        /*0030*/ 	.string	"Cuda compilation tools, release 13.0, V13.0.88"
        /*0030*/ 	.string	"Build cuda_13.0.r13.0/compiler.36424714_0"
        /*0030*/ 	.string	"-arch sm_100 -m 64 "



//--------------------- .note.nv.cuinfo           --------------------------
	.section	.note.nv.cuinfo,"",@"SHT_NOTE"
	.sectionflags	@"SHF_NOTE_NV_CUINFO"
        /*0018*/ 	.short	0x0002
        /*001a*/ 	.short	0x0064
        /*001c*/ 	.short	0x0082
	.zero		2


//--------------------- .nv.info                  --------------------------
	.section	.nv.info,"",@"SHT_CUDA_INFO"
	.align	4


	//----- nvinfo : EIATTR_REGCOUNT
	.align		4
        /*0000*/ 	.byte	0x04, 0x2f
        /*0002*/ 	.short	(.L_46 - .L_45)
	.align		4
.L_45:
        /*0004*/ 	.word	index@(_Z16SumExclusiveScanIN6thrust24THRUST_300001_SM_1000_NS16tagged_referenceIlNS1_8cuda_cub3tagEEEN4cuda3std3__44plusIlEEEvT_SB_SB_T0_)
        /*0008*/ 	.word	0x0000000c


	//----- nvinfo : EIATTR_FRAME_SIZE
	.align		4
.L_46:
        /*000c*/ 	.byte	0x04, 0x11
        /*000e*/ 	.short	(.L_48 - .L_47)
	.align		4
.L_47:
        /*0010*/ 	.word	index@(_Z16SumExclusiveScanIN6thrust24THRUST_300001_SM_1000_NS16tagged_referenceIlNS1_8cuda_cub3tagEEEN4cuda3std3__44plusIlEEEvT_SB_SB_T0_)
        /*0014*/ 	.word	0x00000000


	//----- nvinfo : EIATTR_REGCOUNT
	.align		4
.L_48:
        /*0018*/ 	.byte	0x04, 0x2f
        /*001a*/ 	.short	(.L_50 - .L_49)
	.align		4
.L_49:
        /*001c*/ 	.word	index@(_ZN3cub18CUB_300001_SM_10006detail11EmptyKernelIvEEvv)
        /*0020*/ 	.word	0x00000004


	//----- nvinfo : EIATTR_FRAME_SIZE
	.align		4
.L_50:
        /*0024*/ 	.byte	0x04, 0x11
        /*0026*/ 	.short	(.L_52 - .L_51)
	.align		4
.L_51:
        /*0028*/ 	.word	index@(_ZN3cub18CUB_300001_SM_10006detail11EmptyKernelIvEEvv)
        /*002c*/ 	.word	0x00000000


	//----- nvinfo : EIATTR_REGCOUNT
	.align		4
.L_52:
        /*0030*/ 	.byte	0x04, 0x2f
        /*0032*/ 	.short	(.L_54 - .L_53)
	.align		4
.L_53:
        /*0034*/ 	.word	index@(_ZN3cub18CUB_300001_SM_10006detail8for_each13static_kernelINS2_12policy_hub_t12policy_500_tEmN6thrust24THRUST_300001_SM_1000_NS8cuda_cub20__uninitialized_fill7functorINS7_7pointerIlNS8_3tagENS7_16tagged_referenceIlSC_EENS7_11use_defaultEEElEEEEvT0_T1_)
        /*0038*/ 	.word	0x00000009


	//----- nvinfo : EIATTR_FRAME_SIZE
	.align		4
.L_54:
        /*003c*/ 	.byte	0x04, 0x11
        /*003e*/ 	.short	(.L_56 - .L_55)
	.align		4
.L_55:
        /*0040*/ 	.word	index@(_ZN3cub18CUB_300001_SM_10006detail8for_each13static_kernelINS2_12policy_hub_t12policy_500_tEmN6thrust24THRUST_300001_SM_1000_NS8cuda_cub20__uninitialized_fill7functorINS7_7pointerIlNS8_3tagENS7_16tagged_referenceIlSC_EENS7_11use_defaultEEElEEEEvT0_T1_)
        /*0044*/ 	.word	0x00000000


	//----- nvinfo : EIATTR_REGCOUNT
	.align		4
.L_56:
        /*0048*/ 	.byte	0x04, 0x2f
        /*004a*/ 	.short	(.L_58 - .L_57)
	.align		4
.L_57:
        /*004c*/ 	.word	index@(_ZN3cub18CUB_300001_SM_10006detail9transform16transform_kernelINS2_10policy_hubILb1EN4cuda3std3__45tupleIJN6thrust24THRUST_300001_SM_1000_NS17counting_iteratorIlNSA_11use_defaultESC_SC_EEEEEE10policy1000EiNS7_10__identityENSA_6detail15normal_iteratorINSA_7pointerIlNSA_8cuda_cub3tagENSA_16tagged_referenceIlSM_EESC_EEEEJSD_EEEvT0_iT1_T2_DpNS2_10kernel_argIT3_EE)
        /*0050*/ 	.word	0x0000001e


	//----- nvinfo : EIATTR_FRAME_SIZE
	.align		4
.L_58:
        /*0054*/ 	.byte	0x04, 0x11
        /*0056*/ 	.short	(.L_60 - .L_59)
	.align		4
.L_59:
        /*0058*/ 	.word	index@(_ZN3cub18CUB_300001_SM_10006detail9transform16transform_kernelINS2_10policy_hubILb1EN4cuda3std3__45tupleIJN6thrust24THRUST_300001_SM_1000_NS17counting_iteratorIlNSA_11use_defaultESC_SC_EEEEEE10policy1000EiNS7_10__identityENSA_6detail15normal_iteratorINSA_7pointerIlNSA_8cuda_cub3tagENSA_16tagged_referenceIlSM_EESC_EEEEJSD_EEEvT0_iT1_T2_DpNS2_10kernel_argIT3_EE)
        /*005c*/ 	.word	0x00000000


	//----- nvinfo : EIATTR_REGCOUNT
	.align		4
.L_60:
        /*0060*/ 	.byte	0x04, 0x2f
        /*0062*/ 	.short	(.L_62 - .L_61)
	.align		4
.L_61:
        /*0064*/ 	.word	index@(_ZN3cub18CUB_300001_SM_10006detail9transform16transform_kernelINS2_10policy_hubILb1EN4cuda3std3__45tupleIJN6thrust24THRUST_300001_SM_1000_NS17counting_iteratorIlNSA_11use_defaultESC_SC_EEEEEE10policy1000ElNS7_10__identityENSA_6detail15normal_iteratorINSA_7pointerIlNSA_8cuda_cub3tagENSA_16tagged_referenceIlSM_EESC_EEEEJSD_EEEvT0_iT1_T2_DpNS2_10kernel_argIT3_EE)
        /*0068*/ 	.word	0x0000001e


	//----- nvinfo : EIATTR_FRAME_SIZE
	.align		4
.L_62:
        /*006c*/ 	.byte	0x04, 0x11
        /*006e*/ 	.short	(.L_64 - .L_63)
	.align		4
.L_63:
        /*0070*/ 	.word	index@(_ZN3cub18CUB_300001_SM_10006detail9transform16transform_kernelINS2_10policy_hubILb1EN4cuda3std3__45tupleIJN6thrust24THRUST_300001_SM_1000_NS17counting_iteratorIlNSA_11use_defaultESC_SC_EEEEEE10policy1000ElNS7_10__identityENSA_6detail15normal_iteratorINSA_7pointerIlNSA_8cuda_cub3tagENSA_16tagged_referenceIlSM_EESC_EEEEJSD_EEEvT0_iT1_T2_DpNS2_10kernel_argIT3_EE)
        /*0074*/ 	.word	0x00000000


	//----- nvinfo : EIATTR_REGCOUNT
	.align		4
.L_64:
        /*0078*/ 	.byte	0x04, 0x2f
        /*007a*/ 	.short	(.L_66 - .L_65)
	.align		4
.L_65:
        /*007c*/ 	.word	index@(_ZN3cub18CUB_300001_SM_10006detail4scan20DeviceScanInitKernelINS0_13ScanTileStateIlLb1EEEEEvT_i)
        /*0080*/ 	.word	0x0000000a


	//----- nvinfo : EIATTR_FRAME_SIZE
	.align		4
.L_66:
        /*0084*/ 	.byte	0x04, 0x11
        /*0086*/ 	.short	(.L_68 - .L_67)
	.align		4
.L_67:
        /*0088*/ 	.word	index@(_ZN3cub18CUB_300001_SM_10006detail4scan20DeviceScanInitKernelINS0_13ScanTileStateIlLb1EEEEEvT_i)
        /*008c*/ 	.word	0x00000000


	//----- nvinfo : EIATTR_REGCOUNT
	.align		4
.L_68:
        /*0090*/ 	.byte	0x04, 0x2f
        /*0092*/ 	.short	(.L_70 - .L_69)
	.align		4
.L_69:
        /*0094*/ 	.word	index@(_ZN3cub18CUB_300001_SM_10006detail4scan16DeviceScanKernelINS2_10policy_hubIllljN4cuda3std3__44plusIvEEE10Policy1000EPlSC_NS0_13ScanTileStateIlLb1EEES9_NS1_10InputValueIlSC_EEjlLb0ElEEvT0_T1_T2_iT3_T4_T5_)
        /*0098*/ 	.word	0x0000003a


	//----- nvinfo : EIATTR_FRAME_SIZE
	.align		4
.L_70:
        /*009c*/ 	.byte	0x04, 0x11
        /*009e*/ 	.short	(.L_72 - .L_71)
	.align		4
.L_71:
        /*00a0*/ 	.word	index@(_ZN3cub18CUB_300001_SM_10006detail4scan16DeviceScanKernelINS2_10policy_hubIllljN4cuda3std3__44plusIvEEE10Policy1000EPlSC_NS0_13ScanTileStateIlLb1EEES9_NS1_10InputValueIlSC_EEjlLb0ElEEvT0_T1_T2_iT3_T4_T5_)
        /*00a4*/ 	.word	0x00000000


	//----- nvinfo : EIATTR_REGCOUNT
	.align		4
.L_72:
        /*00a8*/ 	.byte	0x04, 0x2f
        /*00aa*/ 	.short	(.L_74 - .L_73)
	.align		4
.L_73:
        /*00ac*/ 	.word	index@(_ZN3cub18CUB_300001_SM_10006detail4scan16DeviceScanKernelINS2_10policy_hubIlllmN4cuda3std3__44plusIvEEE10Policy1000EPlSC_NS0_13ScanTileStateIlLb1EEES9_NS1_10InputValueIlSC_EEmlLb0ElEEvT0_T1_T2_iT3_T4_T5_)
        /*00b0*/ 	.word	0x00000030


	//----- nvinfo : EIATTR_FRAME_SIZE
	.align		4
.L_74:
        /*00b4*/ 	.byte	0x04, 0x11
        /*00b6*/ 	.short	(.L_76 - .L_75)
	.align		4
.L_75:
        /*00b8*/ 	.word	index@(_ZN3cub18CUB_300001_SM_10006detail4scan16DeviceScanKernelINS2_10policy_hubIlllmN4cuda3std3__44plusIvEEE10Policy1000EPlSC_NS0_13ScanTileStateIlLb1EEES9_NS1_10InputValueIlSC_EEmlLb0ElEEvT0_T1_T2_iT3_T4_T5_)
        /*00bc*/ 	.word	0x00000000


	//----- nvinfo : EIATTR_REGCOUNT
	.align		4
.L_76:
        /*00c0*/ 	.byte	0x04, 0x2f
        /*00c2*/ 	.short	(.L_78 - .L_77)
	.align		4
.L_77:
        /*00c4*/ 	.word	index@(_ZN3cub18CUB_300001_SM_10006detail4scan16DeviceScanKernelINS2_10policy_hubIllljN4cuda3std3__44plusIvEEE10Policy1000EN6thrust24THRUST_300001_SM_1000_NS17counting_iteratorIlNSD_11use_defaultESF_SF_EEPlNS0_13ScanTileStateIlLb1EEES9_NS1_10InputValueIlSH_EEjlLb0ElEEvT0_T1_T2_iT3_T4_T5_)
        /*00c8*/ 	.word	0x0000003a


	//----- nvinfo : EIATTR_FRAME_SIZE
	.align		4
.L_78:
        /*00cc*/ 	.byte	0x04, 0x11
        /*00ce*/ 	.short	(.L_80 - .L_79)
	.align		4
.L_79:
        /*00d0*/ 	.word	index@(_ZN3cub18CUB_300001_SM_10006detail4scan16DeviceScanKernelINS2_10policy_hubIllljN4cuda3std3__44plusIvEEE10Policy1000EN6thrust24THRUST_300001_SM_1000_NS17counting_iteratorIlNSD_11use_defaultESF_SF_EEPlNS0_13ScanTileStateIlLb1EEES9_NS1_10InputValueIlSH_EEjlLb0ElEEvT0_T1_T2_iT3_T4_T5_)
        /*00d4*/ 	.word	0x00000000


	//----- nvinfo : EIATTR_REGCOUNT
	.align		4
.L_80:
        /*00d8*/ 	.byte	0x04, 0x2f
        /*00da*/ 	.short	(.L_82 - .L_81)
	.align		4
.L_81:
        /*00dc*/ 	.word	index@(_ZN3cub18CUB_300001_SM_10006detail4scan16DeviceScanKernelINS2_10policy_hubIlllmN4cuda3std3__44plusIvEEE10Policy1000EN6thrust24THRUST_300001_SM_1000_NS17counting_iteratorIlNSD_11use_defaultESF_SF_EEPlNS0_13ScanTileStateIlLb1EEES9_NS1_10InputValueIlSH_EEmlLb0ElEEvT0_T1_T2_iT3_T4_T5_)
        /*00e0*/ 	.word	0x00000030


	//----- nvinfo : EIATTR_FRAME_SIZE
	.align		4
.L_82:
        /*00e4*/ 	.byte	0x04, 0x11
        /*00e6*/ 	.short	(.L_84 - .L_83)
	.align		4
.L_83:
        /*00e8*/ 	.word	index@(_ZN3cub18CUB_300001_SM_10006detail4scan16DeviceScanKernelINS2_10policy_hubIlllmN4cuda3std3__44plusIvEEE10Policy1000EN6thrust24THRUST_300001_SM_1000_NS17counting_iteratorIlNSD_11use_defaultESF_SF_EEPlNS0_13ScanTileStateIlLb1EEES9_NS1_10InputValueIlSH_EEmlLb0ElEEvT0_T1_T2_iT3_T4_T5_)
        /*00ec*/ 	.word	0x00000000


	//----- nvinfo : EIATTR_MIN_STACK_SIZE
	.align		4
.L_84:
        /*00f0*/ 	.byte	0x04, 0x12
        /*00f2*/ 	.short	(.L_86 - .L_85)
	.align		4
.L_85:
        /*00f4*/ 	.word	index@(_ZN3cub18CUB_300001_SM_10006detail4scan16DeviceScanKernelINS2_10policy_hubIlllmN4cuda3std3__44plusIvEEE10Policy1000EN6thrust24THRUST_300001_SM_1000_NS17counting_iteratorIlNSD_11use_defaultESF_SF_EEPlNS0_13ScanTileStateIlLb1EEES9_NS1_10InputValueIlSH_EEmlLb0ElEEvT0_T1_T2_iT3_T4_T5_)
        /*00f8*/ 	.word	0x00000000


	//----- nvinfo : EIATTR_MIN_STACK_SIZE
	.align		4
.L_86:
        /*00fc*/ 	.byte	0x04, 0x12
        /*00fe*/ 	.short	(.L_88 - .L_87)
	.align		4
.L_87:
        /*0100*/ 	.word	index@(_ZN3cub18CUB_300001_SM_10006detail4scan16DeviceScanKernelINS2_10policy_hubIllljN4cuda3std3__44plusIvEEE10Policy1000EN6thrust24THRUST_300001_SM_1000_NS17counting_iteratorIlNSD_11use_defaultESF_SF_EEPlNS0_13ScanTileStateIlLb1EEES9_NS1_10InputValueIlSH_EEjlLb0ElEEvT0_T1_T2_iT3_T4_T5_)
        /*0104*/ 	.word	0x00000000


	//----- nvinfo : EIATTR_MIN_STACK_SIZE
	.align		4
.L_88:
        /*0108*/ 	.byte	0x04, 0x12
        /*010a*/ 	.short	(.L_90 - .L_89)
	.align		4
.L_89:
        /*010c*/ 	.word	index@(_ZN3cub18CUB_300001_SM_10006detail4scan16DeviceScanKernelINS2_10policy_hubIlllmN4cuda3std3__44plusIvEEE10Policy1000EPlSC_NS0_13ScanTileStateIlLb1EEES9_NS1_10InputValueIlSC_EEmlLb0ElEEvT0_T1_T2_iT3_T4_T5_)
        /*0110*/ 	.word	0x00000000


	//----- nvinfo : EIATTR_MIN_STACK_SIZE
	.align		4
.L_90:
        /*0114*/ 	.byte	0x04, 0x12
        /*0116*/ 	.short	(.L_92 - .L_91)
	.align		4
.L_91:
        /*0118*/ 	.word	index@(_ZN3cub18CUB_300001_SM_10006detail4scan16DeviceScanKernelINS2_10policy_hubIllljN4cuda3std3__44plusIvEEE10Policy1000EPlSC_NS0_13ScanTileStateIlLb1EEES9_NS1_10InputValueIlSC_EEjlLb0ElEEvT0_T1_T2_iT3_T4_T5_)
        /*011c*/ 	.word	0x00000000


	//----- nvinfo : EIATTR_MIN_STACK_SIZE
	.align		4
.L_92:
        /*0120*/ 	.byte	0x04, 0x12
        /*0122*/ 	.short	(.L_94 - .L_93)
	.align		4
.L_93:
        /*0124*/ 	.word	index@(_ZN3cub18CUB_300001_SM_10006detail4scan20DeviceScanInitKernelINS0_13ScanTileStateIlLb1EEEEEvT_i)
        /*0128*/ 	.word	0x00000000


	//----- nvinfo : EIATTR_MIN_STACK_SIZE
	.align		4
.L_94:
        /*012c*/ 	.byte	0x04, 0x12
        /*012e*/ 	.short	(.L_96 - .L_95)
	.align		4
.L_95:
        /*0130*/ 	.word	index@(_ZN3cub18CUB_300001_SM_10006detail9transform16transform_kernelINS2_10policy_hubILb1EN4cuda3std3__45tupleIJN6thrust24THRUST_300001_SM_1000_NS17counting_iteratorIlNSA_11use_defaultESC_SC_EEEEEE10policy1000ElNS7_10__identityENSA_6detail15normal_iteratorINSA_7pointerIlNSA_8cuda_cub3tagENSA_16tagged_referenceIlSM_EESC_EEEEJSD_EEEvT0_iT1_T2_DpNS2_10kernel_argIT3_EE)
        /*0134*/ 	.word	0x00000000


	//----- nvinfo : EIATTR_MIN_STACK_SIZE
	.align		4
.L_96:
        /*0138*/ 	.byte	0x04, 0x12
        /*013a*/ 	.short	(.L_98 - .L_97)
	.align		4
.L_97:
        /*013c*/ 	.word	index@(_ZN3cub18CUB_300001_SM_10006detail9transform16transform_kernelINS2_10policy_hubILb1EN4cuda3std3__45tupleIJN6thrust24THRUST_300001_SM_1000_NS17counting_iteratorIlNSA_11use_defaultESC_SC_EEEEEE10policy1000EiNS7_10__identityENSA_6detail15normal_iteratorINSA_7pointerIlNSA_8cuda_cub3tagENSA_16tagged_referenceIlSM_EESC_EEEEJSD_EEEvT0_iT1_T2_DpNS2_10kernel_argIT3_EE)
        /*0140*/ 	.word	0x00000000


	//----- nvinfo : EIATTR_MIN_STACK_SIZE
	.align		4
.L_98:
        /*0144*/ 	.byte	0x04, 0x12
        /*0146*/ 	.short	(.L_100 - .L_99)
	.align		4
.L_99:
        /*0148*/ 	.word	index@(_ZN3cub18CUB_300001_SM_10006detail8for_each13static_kernelINS2_12policy_hub_t12policy_500_tEmN6thrust24THRUST_300001_SM_1000_NS8cuda_cub20__uninitialized_fill7functorINS7_7pointerIlNS8_3tagENS7_16tagged_referenceIlSC_EENS7_11use_defaultEEElEEEEvT0_T1_)
        /*014c*/ 	.word	0x00000000


	//----- nvinfo : EIATTR_MIN_STACK_SIZE
	.align		4
.L_100:
        /*0150*/ 	.byte	0x04, 0x12
        /*0152*/ 	.short	(.L_102 - .L_101)
	.align		4
.L_101:
        /*0154*/ 	.word	index@(_ZN3cub18CUB_300001_SM_10006detail11EmptyKernelIvEEvv)
        /*0158*/ 	.word	0x00000000


	//----- nvinfo : EIATTR_MIN_STACK_SIZE
	.align		4
.L_102:
        /*015c*/ 	.byte	0x04, 0x12
        /*015e*/ 	.short	(.L_104 - .L_103)
	.align		4
.L_103:
        /*0160*/ 	.word	index@(_Z16SumExclusiveScanIN6thrust24THRUST_300001_SM_1000_NS16tagged_referenceIlNS1_8cuda_cub3tagEEEN4cuda3std3__44plusIlEEEvT_SB_SB_T0_)
        /*0164*/ 	.word	0x00000000
.L_104:


//--------------------- .nv.compat                --------------------------
	.section	.nv.compat,"",@"SHT_CUDA_COMPAT_INFO"
	.align	4
        /*0000*/ 	.byte	0x02, 0x09, 0x00, 0x00, 0x02, 0x02, 0x01, 0x00, 0x02, 0x05, 0x05, 0x00, 0x03, 0x07, 0x01, 0x01
        /*0010*/ 	.byte	0x02, 0x03, 0x00, 0x00, 0x02, 0x06, 0x01, 0x00, 0x04, 0x0b, 0x08, 0x00, 0x09, 0x00, 0x00, 0x00
        /*0020*/ 	.byte	0x00, 0x00, 0x00, 0x00


//--------------------- .nv.info._ZN3cub18CUB_300001_SM_10006detail4scan16DeviceScanKernelINS2_10policy_hubIlllmN4cuda3std3__44plusIvEEE10Policy1000EN6thrust24THRUST_300001_SM_1000_NS17counting_iteratorIlNSD_11use_defaultESF_SF_EEPlNS0_13ScanTileStateIlLb1EEES9_NS1_10InputValueIlSH_EEmlLb0ElEEvT0_T1_T2_iT3_T4_T5_ --------------------------
	.section	.nv.info._ZN3cub18CUB_300001_SM_10006detail4scan16DeviceScanKernelINS2_10policy_hubIlllmN4cuda3std3__44plusIvEEE10Policy1000EN6thrust24THRUST_300001_SM_1000_NS17counting_iteratorIlNSD_11use_defaultESF_SF_EEPlNS0_13ScanTileStateIlLb1EEES9_NS1_10InputValueIlSH_EEmlLb0ElEEvT0_T1_T2_iT3_T4_T5_,"",@"SHT_CUDA_INFO"
	.sectionflags	@""
	.align	4


	//----- nvinfo : EIATTR_CUDA_API_VERSION
	.align		4
        /*0000*/ 	.byte	0x04, 0x37
        /*0002*/ 	.short	(.L_106 - .L_105)
.L_105:
        /*0004*/ 	.word	0x00000082


	//----- nvinfo : EIATTR_KPARAM_INFO
	.align		4
.L_106:
        /*0008*/ 	.byte	0x04, 0x17
        /*000a*/ 	.short	(.L_108 - .L_107)
.L_107:
        /*000c*/ 	.word	0x00000000
        /*0010*/ 	.short	0x0006
        /*0012*/ 	.short	0x0030
        /*0014*/ 	.byte	0x00, 0xf0, 0x21, 0x00


	//----- nvinfo : EIATTR_KPARAM_INFO
	.align		4
.L_108:
        /*0018*/ 	.byte	0x04, 0x17
        /*001a*/ 	.short	(.L_110 - .L_109)
.L_109:
        /*001c*/ 	.word	0x00000000
        /*0020*/ 	.short	0x0005
        /*0022*/ 	.short	0x0020
        /*0024*/ 	.byte	0x00, 0xf0, 0x41, 0x00


	//----- nvinfo : EIATTR_KPARAM_INFO
	.align		4
.L_110:
        /*0028*/ 	.byte	0x04, 0x17
        /*002a*/ 	.short	(.L_112 - .L_111)
.L_111:
        /*002c*/ 	.word	0x00000000
        /*0030*/ 	.short	0x0004
        /*0032*/ 	.short	0x001c
        /*0034*/ 	.byte	0x00, 0xf0, 0x05, 0x00


	//----- nvinfo : EIATTR_KPARAM_INFO
	.align		4
.L_112:
        /*0038*/ 	.byte	0x04, 0x17
        /*003a*/ 	.short	(.L_114 - .L_113)
.L_113:
        /*003c*/ 	.word	0x00000000
        /*0040*/ 	.short	0x0003
        /*0042*/ 	.short	0x0018
        /*0044*/ 	.byte	0x00, 0xf0, 0x11, 0x00


	//----- nvinfo : EIATTR_KPARAM_INFO
	.align		4
.L_114:
        /*0048*/ 	.byte	0x04, 0x17
        /*004a*/ 	.short	(.L_116 - .L_115)
.L_115:
        /*004c*/ 	.word	0x00000000
        /*0050*/ 	.short	0x0002
        /*0052*/ 	.short	0x0010
        /*0054*/ 	.byte	0x00, 0xf0, 0x21, 0x00


	//----- nvinfo : EIATTR_KPARAM_INFO
	.align		4
.L_116:
        /*0058*/ 	.byte	0x04, 0x17
        /*005a*/ 	.short	(.L_118 - .L_117)
.L_117:
        /*005c*/ 	.word	0x00000000
        /*0060*/ 	.short	0x0001
        /*0062*/ 	.short	0x0008
        /*0064*/ 	.byte	0x00, 0xf5, 0x21, 0x00


	//----- nvinfo : EIATTR_KPARAM_INFO
	.align		4
.L_118:
        /*0068*/ 	.byte	0x04, 0x17
        /*006a*/ 	.short	(.L_120 - .L_119)
.L_119:
        /*006c*/ 	.word	0x00000000
        /*0070*/ 	.short	0x0000
        /*0072*/ 	.short	0x0000
        /*0074*/ 	.byte	0x00, 0xf0, 0x21, 0x00


	//----- nvinfo : EIATTR_SPARSE_MMA_MASK
	.align		4
.L_120:
        /*0078*/ 	.byte	0x03, 0x50
        /*007a*/ 	.short	0x0000


	//----- nvinfo : EIATTR_MAXREG_COUNT
	.align		4
        /*007c*/ 	.byte	0x03, 0x1b
        /*007e*/ 	.short	0x00a8


	//----- nvinfo : EIATTR_NUM_BARRIERS
	.align		4
        /*0080*/ 	.byte	0x02, 0x4c
        /*0082*/ 	.byte	0x01
	.zero		1


	//----- nvinfo : EIATTR_MERCURY_ISA_VERSION
	.align		4
        /*0084*/ 	.byte	0x03, 0x5f
        /*0086*/ 	.short	0x0101


	//----- nvinfo : EIATTR_COOP_GROUP_MASK_REGIDS
	.align		4
        /*0088*/ 	.byte	0x04, 0x29
        /*008a*/ 	.short	(.L_122 - .L_121)


	//   ....[0]....
.L_121:
        /*008c*/ 	.word	0xffffffff


	//   ....[1]....
        /*0090*/ 	.word	0xffffffff


	//   ....[2]....
        /*0094*/ 	.word	0xffffffff


	//   ....[3]....
        /*0098*/ 	.word	0xffffffff


	//   ....[4]....
        /*009c*/ 	.word	0xffffffff


	//   ....[5]....
        /*00a0*/ 	.word	0xffffffff


	//   ....[6]....
        /*00a4*/ 	.word	0xffffffff


	//   ....[7]....
        /*00a8*/ 	.word	0xffffffff


	//   ....[8]....
        /*00ac*/ 	.word	0xffffffff


	//   ....[9]....
        /*00b0*/ 	.word	0xffffffff


	//   ....[10]....
        /*00b4*/ 	.word	0xffffffff


	//   ....[11]....
        /*00b8*/ 	.word	0xffffffff


	//   ....[12]....
        /*00bc*/ 	.word	0xffffffff


	//   ....[13]....
        /*00c0*/ 	.word	0xffffffff


	//   ....[14]....
        /*00c4*/ 	.word	0xffffffff


	//   ....[15]....
        /*00c8*/ 	.word	0xffffffff


	//   ....[16]....
        /*00cc*/ 	.word	0xffffffff


	//   ....[17]....
        /*00d0*/ 	.word	0xffffffff


	//   ....[18]....
        /*00d4*/ 	.word	0xffffffff


	//   ....[19]....
        /*00d8*/ 	.word	0xffffffff


	//   ....[20]....
        /*00dc*/ 	.word	0xffffffff


	//   ....[21]....
        /*00e0*/ 	.word	0xffffffff


	//   ....[22]....
        /*00e4*/ 	.word	0xffffffff


	//   ....[23]....
        /*00e8*/ 	.word	0xffffffff


	//   ....[24]....
        /*00ec*/ 	.word	0xffffffff


	//   ....[25]....
        /*00f0*/ 	.word	0xffffffff


	//   ....[26]....
        /*00f4*/ 	.word	0xffffffff


	//   ....[27]....
        /*00f8*/ 	.word	0xffffffff


	//   ....[28]....
        /*00fc*/ 	.word	0xffffffff


	//   ....[29]....
        /*0100*/ 	.word	0xffffffff


	//   ....[30]....
        /*0104*/ 	.word	0xffffffff


	//   ....[31]....
        /*0108*/ 	.word	0xffffffff


	//   ....[32]....
        /*010c*/ 	.word	0xffffffff


	//   ....[33]....
        /*0110*/ 	.word	0xffffffff


	//   ....[34]....
        /*0114*/ 	.word	0xffffffff


	//   ....[35]....
        /*0118*/ 	.word	0xffffffff


	//   ....[36]....
        /*011c*/ 	.word	0xffffffff


	//   ....[37]....
        /*0120*/ 	.word	0xffffffff


	//   ....[38]....
        /*0124*/ 	.word	0xffffffff


	//   ....[39]....
        /*0128*/ 	.word	0xffffffff


	//   ....[40]....
        /*012c*/ 	.word	0xffffffff


	//   ....[41]....
        /*0130*/ 	.word	0xffffffff


	//   ....[42]....
        /*0134*/ 	.word	0xffffffff


	//   ....[43]....
        /*0138*/ 	.word	0xffffffff


	//   ....[44]....
        /*013c*/ 	.word	0xffffffff


	//   ....[45]....
        /*0140*/ 	.word	0xffffffff


	//   ....[46]....
        /*0144*/ 	.word	0xffffffff


	//   ....[47]....
        /*0148*/ 	.word	0xffffffff


	//   ....[48]....
        /*014c*/ 	.word	0xffffffff


	//   ....[49]....
        /*0150*/ 	.word	0xffffffff


	//   ....[50]....
        /*0154*/ 	.word	0xffffffff


	//   ....[51]....
        /*0158*/ 	.word	0xffffffff


	//   ....[52]....
        /*015c*/ 	.word	0xffffffff


	//   ....[53]....
        /*0160*/ 	.word	0xffffffff


	//   ....[54]....
        /*0164*/ 	.word	0xffffffff


	//   ....[55]....
        /*0168*/ 	.word	0xffffffff


	//   ....[56]....
        /*016c*/ 	.word	0xffffffff


	//   ....[57]....
        /*0170*/ 	.word	0xffffffff


	//   ....[58]....
        /*0174*/ 	.word	0xffffffff


	//   ....[59]....
        /*0178*/ 	.word	0xffffffff


	//   ....[60]....
        /*017c*/ 	.word	0xffffffff


	//   ....[61]....
        /*0180*/ 	.word	0xffffffff


	//   ....[62]....
        /*0184*/ 	.word	0xffffffff


	//   ....[63]....
        /*0188*/ 	.word	0xffffffff


	//   ....[64]....
        /*018c*/ 	.word	0xffffffff


	//   ....[65]....
        /*0190*/ 	.word	0xffffffff


	//   ....[66]....
        /*0194*/ 	.word	0xffffffff


	//   ....[67]....
        /*0198*/ 	.word	0xffffffff


	//   ....[68]....
        /*019c*/ 	.word	0xffffffff


	//   ....[69]....
        /*01a0*/ 	.word	0xffffffff


	//   ....[70]....
        /*01a4*/ 	.word	0xffffffff


	//   ....[71]....
        /*01a8*/ 	.word	0xffffffff


	//   ....[72]....
        /*01ac*/ 	.word	0xffffffff


	//   ....[73]....
        /*01b0*/ 	.word	0xffffffff


	//   ....[74]....
        /*01b4*/ 	.word	0xffffffff


	//   ....[75]....
        /*01b8*/ 	.word	0xffffffff


	//   ....[76]....
        /*01bc*/ 	.word	0xffffffff


	//   ....[77]....
        /*01c0*/ 	.word	0xffffffff


	//   ....[78]....
        /*01c4*/ 	.word	0xffffffff


	//   ....[79]....
        /*01c8*/ 	.word	0xffffffff


	//   ....[80]....
        /*01cc*/ 	.word	0xffffffff


	//   ....[81]....
        /*01d0*/ 	.word	0xffffffff


	//   ....[82]....
        /*01d4*/ 	.word	0xffffffff


	//   ....[83]....
        /*01d8*/ 	.word	0xffffffff


	//   ....[84]....
        /*01dc*/ 	.word	0xffffffff


	//   ....[85]....
        /*01e0*/ 	.word	0xffffffff


	//   ....[86]....
        /*01e4*/ 	.word	0xffffffff


	//   ....[87]....
        /*01e8*/ 	.word	0xffffffff


	//   ....[88]....
        /*01ec*/ 	.word	0xffffffff


	//   ....[89]....
        /*01f0*/ 	.word	0xffffffff


	//   ....[90]....
        /*01f4*/ 	.word	0xffffffff


	//   ....[91]....
        /*01f8*/ 	.word	0xffffffff


	//   ....[92]....
        /*01fc*/ 	.word	0xffffffff


	//   ....[93]....
        /*0200*/ 	.word	0xffffffff


	//   ....[94]....
        /*0204*/ 	.word	0xffffffff


	//   ....[95]....
        /*0208*/ 	.word	0xffffffff


	//   ....[96]....
        /*020c*/ 	.word	0xffffffff


	//   ....[97]....
        /*0210*/ 	.word	0xffffffff


	//   ....[98]....
        /*0214*/ 	.word	0xffffffff


	//   ....[99]....
        /*0218*/ 	.word	0xffffffff


	//   ....[100]....
        /*021c*/ 	.word	0x05000000


	//   ....[101]....
        /*0220*/ 	.word	0x05000000


	//   ....[102]....
        /*0224*/ 	.word	0x05000000


	//   ....[103]....
        /*0228*/ 	.word	0x05000000


	//   ....[104]....
        /*022c*/ 	.word	0x05000000


	//   ....[105]....
        /*0230*/ 	.word	0x05000000


	//   ....[106]....
        /*0234*/ 	.word	0x05000000


	//   ....[107]....
        /*0238*/ 	.word	0x05000000


	//   ....[108]....
        /*023c*/ 	.word	0x05000000


	//   ....[109]....
        /*0240*/ 	.word	0x05000000


	//   ....[110]....
        /*0244*/ 	.word	0x05000000


	//   ....[111]....
        /*0248*/ 	.word	0x05000000


	//   ....[112]....
        /*024c*/ 	.word	0x05000000


	//   ....[113]....
        /*0250*/ 	.word	0x05000000


	//   ....[114]....
        /*0254*/ 	.word	0x05000000


	//   ....[115]....
        /*0258*/ 	.word	0x05000000


	//   ....[116]....
        /*025c*/ 	.word	0x05000000


	//   ....[117]....
        /*0260*/ 	.word	0x05000000


	//   ....[118]....
        /*0264*/ 	.word	0x05000000


	//   ....[119]....
        /*0268*/ 	.word	0x05000000


	//   ....[120]....
        /*026c*/ 	.word	0x05000000


	//   ....[121]....
        /*0270*/ 	.word	0x05000000


	//   ....[122]....
        /*0274*/ 	.word	0x05000000


	//   ....[123]....
        /*0278*/ 	.word	0x05000000


	//   ....[124]....
        /*027c*/ 	.word	0x05000000


	//   ....[125]....
        /*0280*/ 	.word	0x05000000


	//   ....[126]....
        /*0284*/ 	.word	0x05000000


	//   ....[127]....
        /*0288*/ 	.word	0x05000000


	//   ....[128]....
        /*028c*/ 	.word	0x05000000


	//   ....[129]....
        /*0290*/ 	.word	0x05000000


	//   ....[130]....
        /*0294*/ 	.word	0x05000000


	//   ....[131]....
        /*0298*/ 	.word	0x05000000


	//   ....[132]....
        /*029c*/ 	.word	0x05000000


	//   ....[133]....
        /*02a0*/ 	.word	0x05000000


	//   ....[134]....
        /*02a4*/ 	.word	0x05000000


	//   ....[135]....
        /*02a8*/ 	.word	0x05000000


	//   ....[136]....
        /*02ac*/ 	.word	0x05000000


	//   ....[137]....
        /*02b0*/ 	.word	0x05000000


	//   ....[138]....
        /*02b4*/ 	.word	0x05000000


	//   ....[139]....
        /*02b8*/ 	.word	0x05000000


	//   ....[140]....
        /*02bc*/ 	.word	0x05000000


	//   ....[141]....
        /*02c0*/ 	.word	0x05000000


	//   ....[142]....
        /*02c4*/ 	.word	0x05000000


	//   ....[143]....
        /*02c8*/ 	.word	0x05000000


	//   ....[144]....
        /*02cc*/ 	.word	0x05000000


	//   ....[145]....
        /*02d0*/ 	.word	0x05000000


	//   ....[146]....
        /*02d4*/ 	.word	0x05000000


	//   ....[147]....
        /*02d8*/ 	.word	0x05000000


	//   ....[148]....
        /*02dc*/ 	.word	0x05000000


	//   ....[149]....
        /*02e0*/ 	.word	0x05000000


	//   ....[150]....
        /*02e4*/ 	.word	0x05000000


	//   ....[151]....
        /*02e8*/ 	.word	0x05000000


	//   ....[152]....
        /*02ec*/ 	.word	0x05000000


	//   ....[153]....
        /*02f0*/ 	.word	0x05000000


	//   ....[154]....
        /*02f4*/ 	.word	0x05000000


	//   ....[155]....
        /*02f8*/ 	.word	0x05000000


	//----- nvinfo : EIATTR_COOP_GROUP_INSTR_OFFSETS
	.align		4
.L_122:
        /*02fc*/ 	.byte	0x04, 0x28
        /*02fe*/ 	.short	(.L_124 - .L_123)


	//   ....[0]....
.L_123:
        /*0300*/ 	.word	0x000004f0


	//   ....[1]....
        /*0304*/ 	.word	0x00000680


	//   ....[2]....
        /*0308*/ 	.word	0x000006a0


	//   ....[3]....
        /*030c*/ 	.word	0x000006f0


	//   ....[4]....
        /*0310*/ 	.word	0x00000710


	//   ....[5]....
        /*0314*/ 	.word	0x00000760


	//   ....[6]....
        /*0318*/ 	.word	0x00000780


	//   ....[7]....
        /*031c*/ 	.word	0x000007c0


	//   ....[8]....
        /*0320*/ 	.word	0x000007f0


	//   ....[9]....
        /*0324*/ 	.word	0x00000830


	//   ....[10]....
        /*0328*/ 	.word	0x00000870


	//   ....[11]....
        /*032c*/ 	.word	0x00000de0


	//   ....[12]....
        /*0330*/ 	.word	0x00000e10


	//   ....[13]....
        /*0334*/ 	.word	0x00000e70


	//   ....[14]....
        /*0338*/ 	.word	0x00000e80


	//   ....[15]....
        /*033c*/ 	.word	0x00000ed0


	//   ....[16]....
        /*0340*/ 	.word	0x00000ef0


	//   ....[17]....
        /*0344*/ 	.word	0x00000f30


	//   ....[18]....
        /*0348*/ 	.word	0x00000f60


	//   ....[19]....
        /*034c*/ 	.word	0x00000fa0


	//   ....[20]....
        /*0350*/ 	.word	0x00000fd0


	//   ....[21]....
        /*0354*/ 	.word	0x000014e0


	//   ....[22]....
        /*0358*/ 	.word	0x00001580


	//   ....[23]....
        /*035c*/ 	.word	0x000015f0


	//   ....[24]....
        /*0360*/ 	.word	0x00001680


	//   ....[25]....
        /*0364*/ 	.word	0x000016a0


	//   ....[26]....
        /*0368*/ 	.word	0x000016f0


	//   ....[27]....
        /*036c*/ 	.word	0x00001710


	//   ....[28]....
        /*0370*/ 	.word	0x00001750


	//   ....[29]....
        /*0374*/ 	.word	0x00001790


	//   ....[30]....
        /*0378*/ 	.word	0x000017e0


	//   ....[31]....
        /*037c*/ 	.word	0x00001810


	//   ....[32]....
        /*0380*/ 	.word	0x00001860


	//   ....[33]....
        /*0384*/ 	.word	0x000018c0


	//   ....[34]....
        /*0388*/ 	.word	0x000018d0


	//   ....[35]....
        /*038c*/ 	.word	0x000019c0


	//   ....[36]....
        /*0390*/ 	.word	0x00001a60


	//   ....[37]....
        /*0394*/ 	.word	0x00001ad0


	//   ....[38]....
        /*0398*/ 	.word	0x00001b20


	//   ....[39]....
        /*039c*/ 	.word	0x00001b70


	//   ....[40]....
        /*03a0*/ 	.word	0x00001b90


	//   ....[41]....
        /*03a4*/ 	.word	0x00001be0


	//   ....[42]....
        /*03a8*/ 	.word	0x00001c00


	//   ....[43]....
        /*03ac*/ 	.word	0x00001c50


	//   ....[44]....
        /*03b0*/ 	.word	0x00001c70


	//   ....[45]....
        /*03b4*/ 	.word	0x00001cb0


	//   ....[46]....
        /*03b8*/ 	.word	0x00001ce0


	//   ....[47]....
        /*03bc*/ 	.word	0x00001d20


	//   ....[48]....
        /*03c0*/ 	.word	0x00001d50


	//   ....[49]....
        /*03c4*/ 	.word	0x00002310


	//   ....[50]....
        /*03c8*/ 	.word	0x00002a50


	//   ....[51]....
        /*03cc*/ 	.word	0x00002c10


	//   ....[52]....
        /*03d0*/ 	.word	0x00002c40


	//   ....[53]....
        /*03d4*/ 	.word	0x00002ca0


	//   ....[54]....
        /*03d8*/ 	.word	0x00002cb0


	//   ....[55]....
        /*03dc*/ 	.word	0x00002d00


	//   ....[56]....
        /*03e0*/ 	.word	0x00002d20


	//   ....[57]....
        /*03e4*/ 	.word	0x00002d60


	//   ....[58]....
        /*03e8*/ 	.word	0x00002d90


	//   ....[59]....
        /*03ec*/ 	.word	0x00002dd0


	//   ....[60]....
        /*03f0*/ 	.word	0x00002e00


	//   ....[61]....
        /*03f4*/ 	.word	0x000032a0


	//   ....[62]....
        /*03f8*/ 	.word	0x000032d0


	//   ....[63]....
        /*03fc*/ 	.word	0x00003320


	//   ....[64]....
        /*0400*/ 	.word	0x00003330


	//   ....[65]....
        /*0404*/ 	.word	0x00003380


	//   ....[66]....
        /*0408*/ 	.word	0x000033a0


	//   ....[67]....
        /*040c*/ 	.word	0x000033e0


	//   ....[68]....
        /*0410*/ 	.word	0x00003410


	//   ....[69]....
        /*0414*/ 	.word	0x00003450


	//   ....[70]....
        /*0418*/ 	.word	0x00003480


	//   ....[71]....
        /*041c*/ 	.word	0x000039b0


	//   ....[72]....
        /*0420*/ 	.word	0x00003a50


	//   ....[73]....
        /*0424*/ 	.word	0x00003ac0


	//   ....[74]....
        /*0428*/ 	.word	0x00003b40


	//   ....[75]....
        /*042c*/ 	.word	0x00003b60


	//   ....[76]....
        /*0430*/ 	.word	0x00003bb0


	//   ....[77]....
        /*0434*/ 	.word	0x00003bd0


	//   ....[78]....
        /*0438*/ 	.word	0x00003c10


	//   ....[79]....
        /*043c*/ 	.word	0x00003c50


	//   ....[80]....
        /*0440*/ 	.word	0x00003cb0


	//   ....[81]....
        /*0444*/ 	.word	0x00003cf0


	//   ....[82]....
        /*0448*/ 	.word	0x00003d30


	//   ....[83]....
        /*044c*/ 	.word	0x00003d80


	//   ....[84]....
        /*0450*/ 	.word	0x00003d90


	//   ....[85]....
        /*0454*/ 	.word	0x00003e80


	//   ....[86]....
        /*0458*/ 	.word	0x00003f20


	//   ....[87]....
        /*045c*/ 	.word	0x00003f90


	//   ....[88]....
        /*0460*/ 	.word	0x00003fd0


	//   ....[89]....
        /*0464*/ 	.word	0x00004020


	//   ....[90]....
        /*0468*/ 	.word	0x00004040


	//   ....[91]....
        /*046c*/ 	.word	0x00004090


	//   ....[92]....
        /*0470*/ 	.word	0x000040b0


	//   ....[93]....
        /*0474*/ 	.word	0x00004100


	//   ....[94]....
        /*0478*/ 	.word	0x00004120


	//   ....[95]....
        /*047c*/ 	.word	0x00004160


	//   ....[96]....
        /*0480*/ 	.word	0x00004190


	//   ....[97]....
        /*0484*/ 	.word	0x000041d0


	//   ....[98]....
        /*0488*/ 	.word	0x00004200


	//   ....[99]....
        /*048c*/ 	.word	0x000047d0


	//   ....[100]....
        /*0490*/ 	.word	0x00004b90


	//   ....[101]....
        /*0494*/ 	.word	0x00004c10


	//   ....[102]....
        /*0498*/ 	.word	0x00004cc0


	//   ....[103]....
        /*049c*/ 	.word	0x00004db0


	//   ....[104]....
        /*04a0*/ 	.word	0x00004e10


	//   ....[105]....
        /*04a4*/ 	.word	0x00004eb0


	//   ....[106]....
        /*04a8*/ 	.word	0x00004f00


	//   ....[107]....
        /*04ac*/ 	.word	0x00004fb0


	//   ....[108]....
        /*04b0*/ 	.word	0x00005000


	//   ....[109]....
        /*04b4*/ 	.word	0x000050b0


	//   ....[110]....
        /*04b8*/ 	.word	0x00005100


	//   ....[111]....
        /*04bc*/ 	.word	0x000051a0


	//   ....[112]....
        /*04c0*/ 	.word	0x000051f0


	//   ....[113]....
        /*04c4*/ 	.word	0x00005220


	//   ....[114]....
        /*04c8*/ 	.word	0x00005300


	//   ....[115]....
        /*04cc*/ 	.word	0x00005380


	//   ....[116]....
        /*04d0*/ 	.word	0x00005400


	//   ....[117]....
        /*04d4*/ 	.word	0x000054d0


	//   ....[118]....
        /*04d8*/ 	.word	0x00005520


	//   ....[119]....
        /*04dc*/ 	.word	0x000055e0


	//   ....[120]....
        /*04e0*/ 	.word	0x00005650


	//   ....[121]....
        /*04e4*/ 	.word	0x000056d0


	//   ....[122]....
        /*04e8*/ 	.word	0x00005720


	//   ....[123]....
        /*04ec*/ 	.word	0x000057c0


	//   ....[124]....
        /*04f0*/ 	.word	0x00005810


	//   ....[125]....
        /*04f4*/ 	.word	0x000058b0


	//   ....[126]....
        /*04f8*/ 	.word	0x00005900


	//   ....[127]....
        /*04fc*/ 	.word	0x00005990


	//   ....[128]....
        /*0500*/ 	.word	0x00005a00


	//   ....[129]....
        /*0504*/ 	.word	0x00005a80


	//   ....[130]....
        /*0508*/ 	.word	0x00005b30


	//   ....[131]....
        /*050c*/ 	.word	0x00005c10


	//   ....[132]....
        /*0510*/ 	.word	0x00005c60


	//   ....[133]....
        /*0514*/ 	.word	0x00005d00


	//   ....[134]....
        /*0518*/ 	.word	0x00005d50


	//   ....[135]....
        /*051c*/ 	.word	0x00005e00


	//   ....[136]....
        /*0520*/ 	.word	0x00005e50


	//   ....[137]....
        /*0524*/ 	.word	0x00005f00


	//   ....[138]....
        /*0528*/ 	.word	0x00005f50


	//   ....[139]....
        /*052c*/ 	.word	0x00005ff0


	//   ....[140]....
        /*0530*/ 	.word	0x00006040


	//   ....[141]....
        /*0534*/ 	.word	0x00006070


	//   ....[142]....
        /*0538*/ 	.word	0x00006150


	//   ....[143]....
        /*053c*/ 	.word	0x000061d0


	//   ....[144]....
        /*0540*/ 	.word	0x00006250


	//   ....[145]....
        /*0544*/ 	.word	0x00006320


	//   ....[146]....
        /*0548*/ 	.word	0x00006380


	//   ....[147]....
        /*054c*/ 	.word	0x00006410


	//   ....[148]....
        /*0550*/ 	.word	0x00006470


	//   ....[149]....
        /*0554*/ 	.word	0x000064d0


	//   ....[150]....
        /*0558*/ 	.word	0x00006560


	//   ....[151]....
        /*055c*/ 	.word	0x000065c0


	//   ....[152]....
        /*0560*/ 	.word	0x00006650


	//   ....[153]....
        /*0564*/ 	.word	0x000066b0


	//   ....[154]....
        /*0568*/ 	.word	0x00006720


	//   ....[155]....
        /*056c*/ 	.word	0x000067d0


	//----- nvinfo : EIATTR_VRC_CTA_INIT_COUNT
	.align		4
.L_124:
        /*0570*/ 	.byte	0x02, 0x4a
	.zero		1
	.zero		1


	//----- nvinfo : EIATTR_EXIT_INSTR_OFFSETS
	.align		4
        /*0574*/ 	.byte	0x04, 0x1c
        /*0576*/ 	.short	(.L_126 - .L_125)


	//   ....[0]....
.L_125:
        /*0578*/ 	.word	0x000024e0


	//   ....[1]....
        /*057c*/ 	.word	0x00002530


	//   ....[2]....
        /*0580*/ 	.word	0x00004b20


	//   ....[3]....
        /*0584*/ 	.word	0x00004b40


	//----- nvinfo : EIATTR_MAX_THREADS
	.align		4
.L_126:
        /*0588*/ 	.byte	0x04, 0x05
        /*058a*/ 	.short	(.L_128 - .L_127)
.L_127:
        /*058c*/ 	.word	0x00000140
        /*0590*/ 	.word	0x00000001
        /*0594*/ 	.word	0x00000001


	//----- nvinfo : EIATTR_CRS_STACK_SIZE
	.align		4
.L_128:
        /*0598*/ 	.byte	0x04, 0x1e
        /*059a*/ 	.short	(.L_130 - .L_129)
.L_129:
        /*059c*/ 	.word	0x00000000


	//----- nvinfo : EIATTR_CBANK_PARAM_SIZE
	.align		4
.L_130:
        /*05a0*/ 	.byte	0x03, 0x19
        /*05a2*/ 	.short	0x0038


	//----- nvinfo : EIATTR_PARAM_CBANK
	.align		4
        /*05a4*/ 	.byte	0x04, 0x0a
        /*05a6*/ 	.short	(.L_132 - .L_131)
	.align		4
.L_131:
        /*05a8*/ 	.word	index@(.nv.constant0._ZN3cub18CUB_300001_SM_10006detail4scan16DeviceScanKernelINS2_10policy_hubIlllmN4cuda3std3__44plusIvEEE10Policy1000EN6thrust24THRUST_300001_SM_1000_NS17counting_iteratorIlNSD_11use_defaultESF_SF_EEPlNS0_13ScanTileStateIlLb1EEES9_NS1_10InputValueIlSH_EEmlLb0ElEEvT0_T1_T2_iT3_T4_T5_)
        /*05ac*/ 	.short	0x0380
        /*05ae*/ 	.short	0x0038


	//----- nvinfo : EIATTR_SW_WAR
	.align		4
.L_132:
        /*05b0*/ 	.byte	0x04, 0x36
        /*05b2*/ 	.short	(.L_134 - .L_133)
.L_133:
        /*05b4*/ 	.word	0x00000008
.L_134:


//--------------------- .nv.info._ZN3cub18CUB_300001_SM_10006detail4scan16DeviceScanKernelINS2_10policy_hubIllljN4cuda3std3__44plusIvEEE10Policy1000EN6thrust24THRUST_300001_SM_1000_NS17counting_iteratorIlNSD_11use_defaultESF_SF_EEPlNS0_13ScanTileStateIlLb1EEES9_NS1_10InputValueIlSH_EEjlLb0ElEEvT0_T1_T2_iT3_T4_T5_ --------------------------
	.section	.nv.info._ZN3cub18CUB_300001_SM_10006detail4scan16DeviceScanKernelINS2_10policy_hubIllljN4cuda3std3__44plusIvEEE10Policy1000EN6thrust24THRUST_300001_SM_1000_NS17counting_iteratorIlNSD_11use_defaultESF_SF_EEPlNS0_13ScanTileStateIlLb1EEES9_NS1_10InputValueIlSH_EEjlLb0ElEEvT0_T1_T2_iT3_T4_T5_,"",@"SHT_CUDA_INFO"
	.sectionflags	@""
	.align	4


	//----- nvinfo : EIATTR_CUDA_API_VERSION
	.align		4
        /*0000*/ 	.byte	0x04, 0x37
        /*0002*/ 	.short	(.L_136 - .L_135)
.L_135:
        /*0004*/ 	.word	0x00000082


	//----- nvinfo : EIATTR_KPARAM_INFO
	.align		4
.L_136:
        /*0008*/ 	.byte	0x04, 0x17
        /*000a*/ 	.short	(.L_138 - .L_137)
.L_137:
        /*000c*/ 	.word	0x00000000
        /*0010*/ 	.short	0x0006
        /*0012*/ 	.short	0x0030
        /*0014*/ 	.byte	0x00, 0xf0, 0x11, 0x00


	//----- nvinfo : EIATTR_KPARAM_INFO
	.align		4
.L_138:
        /*0018*/ 	.byte	0x04, 0x17
        /*001a*/ 	.short	(.L_140 - .L_139)
.L_139:
        /*001c*/ 	.word	0x00000000
        /*0020*/ 	.short	0x0005
        /*0022*/ 	.short	0x0020
        /*0024*/ 	.byte	0x00, 0xf0, 0x41, 0x00


	//----- nvinfo : EIATTR_KPARAM_INFO
	.align		4
.L_140:
        /*0028*/ 	.byte	0x04, 0x17
        /*002a*/ 	.short	(.L_142 - .L_141)
.L_141:
        /*002c*/ 	.word	0x00000000
        /*0030*/ 	.short	0x0004
        /*0032*/ 	.short	0x001c
        /*0034*/ 	.byte	0x00, 0xf0, 0x05, 0x00


	//----- nvinfo : EIATTR_KPARAM_INFO
	.align		4
.L_142:
        /*0038*/ 	.byte	0x04, 0x17
        /*003a*/ 	.short	(.L_144 - .L_143)
.L_143:
        /*003c*/ 	.word	0x00000000
        /*0040*/ 	.short	0x0003
        /*0042*/ 	.short	0x0018
        /*0044*/ 	.byte	0x00, 0xf0, 0x11, 0x00


	//----- nvinfo : EIATTR_KPARAM_INFO
	.align		4
.L_144:
        /*0048*/ 	.byte	0x04, 0x17
        /*004a*/ 	.short	(.L_146 - .L_145)
.L_145:
        /*004c*/ 	.word	0x00000000
        /*0050*/ 	.short	0x0002
        /*0052*/ 	.short	0x0010
        /*0054*/ 	.byte	0x00, 0xf0, 0x21, 0x00


	//----- nvinfo : EIATTR_KPARAM_INFO
	.align		4
.L_146:
        /*0058*/ 	.byte	0x04, 0x17
        /*005a*/ 	.short	(.L_148 - .L_147)
.L_147:
        /*005c*/ 	.word	0x00000000
        /*0060*/ 	.short	0x0001
        /*0062*/ 	.short	0x0008
        /*0064*/ 	.byte	0x00, 0xf5, 0x21, 0x00


	//----- nvinfo : EIATTR_KPARAM_INFO
	.align		4
.L_148:
        /*0068*/ 	.byte	0x04, 0x17
        /*006a*/ 	.short	(.L_150 - .L_149)
.L_149:
        /*006c*/ 	.word	0x00000000
        /*0070*/ 	.short	0x0000
        /*0072*/ 	.short	0x0000
        /*0074*/ 	.byte	0x00, 0xf0, 0x21, 0x00


	//----- nvinfo : EIATTR_SPARSE_MMA_MASK
	.align		4
.L_150:
        /*0078*/ 	.byte	0x03, 0x50
        /*007a*/ 	.short	0x0000


	//----- nvinfo : EIATTR_MAXREG_COUNT
	.align		4
        /*007c*/ 	.byte	0x03, 0x1b
        /*007e*/ 	.short	0x0080


	//----- nvinfo : EIATTR_NUM_BARRIERS
	.align		4
        /*0080*/ 	.byte	0x02, 0x4c
        /*0082*/ 	.byte	0x01
	.zero		1


	//----- nvinfo : EIATTR_MERCURY_ISA_VERSION
	.align		4
        /*0084*/ 	.byte	0x03, 0x5f
        /*0086*/ 	.short	0x0101


	//----- nvinfo : EIATTR_COOP_GROUP_MASK_REGIDS
	.align		4
        /*0088*/ 	.byte	0x04, 0x29
        /*008a*/ 	.short	(.L_152 - .L_151)


	//   ....[0]....
.L_151:
        /*008c*/ 	.word	0xffffffff


	//   ....[1]....
        /*0090*/ 	.word	0xffffffff


	//   ....[2]....
        /*0094*/ 	.word	0xffffffff


	//   ....[3]....
        /*0098*/ 	.word	0xffffffff


	//   ....[4]....
        /*009c*/ 	.word	0xffffffff


	//   ....[5]....
        /*00a0*/ 	.word	0xffffffff


	//   ....[6]....
        /*00a4*/ 	.word	0xffffffff


	//   ....[7]....
        /*00a8*/ 	.word	0xffffffff


	//   ....[8]....
        /*00ac*/ 	.word	0xffffffff


	//   ....[9]....
        /*00b0*/ 	.word	0xffffffff


	//   ....[10]....
        /*00b4*/ 	.word	0xffffffff


	//   ....[11]....
        /*00b8*/ 	.word	0xffffffff


	//   ....[12]....
        /*00bc*/ 	.word	0xffffffff


	//   ....[13]....
        /*00c0*/ 	.word	0xffffffff


	//   ....[14]....
        /*00c4*/ 	.word	0xffffffff


	//   ....[15]....
        /*00c8*/ 	.word	0xffffffff


	//   ....[16]....
        /*00cc*/ 	.word	0xffffffff


	//   ....[17]....
        /*00d0*/ 	.word	0xffffffff


	//   ....[18]....
        /*00d4*/ 	.word	0xffffffff


	//   ....[19]....
        /*00d8*/ 	.word	0xffffffff


	//   ....[20]....
        /*00dc*/ 	.word	0xffffffff


	//   ....[21]....
        /*00e0*/ 	.word	0xffffffff


	//   ....[22]....
        /*00e4*/ 	.word	0xffffffff


	//   ....[23]....
        /*00e8*/ 	.word	0xffffffff


	//   ....[24]....
        /*00ec*/ 	.word	0xffffffff


	//   ....[25]....
        /*00f0*/ 	.word	0xffffffff


	//   ....[26]....
        /*00f4*/ 	.word	0xffffffff


	//   ....[27]....
        /*00f8*/ 	.word	0xffffffff


	//   ....[28]....
        /*00fc*/ 	.word	0xffffffff


	//   ....[29]....
        /*0100*/ 	.word	0xffffffff


	//   ....[30]....
        /*0104*/ 	.word	0xffffffff


	//   ....[31]....
        /*0108*/ 	.word	0xffffffff


	//   ....[32]....
        /*010c*/ 	.word	0xffffffff


	//   ....[33]....
        /*0110*/ 	.word	0xffffffff


	//   ....[34]....
        /*0114*/ 	.word	0xffffffff


	//   ....[35]....
        /*0118*/ 	.word	0xffffffff


	//   ....[36]....
        /*011c*/ 	.word	0xffffffff


	//   ....[37]....
        /*0120*/ 	.word	0xffffffff


	//   ....[38]....
        /*0124*/ 	.word	0xffffffff


	//   ....[39]....
        /*0128*/ 	.word	0xffffffff


	//   ....[40]....
        /*012c*/ 	.word	0xffffffff


	//   ....[41]....
        /*0130*/ 	.word	0xffffffff


	//   ....[42]....
        /*0134*/ 	.word	0xffffffff


	//   ....[43]....
        /*0138*/ 	.word	0xffffffff


	//   ....[44]....
        /*013c*/ 	.word	0xffffffff


	//   ....[45]....
        /*0140*/ 	.word	0xffffffff


	//   ....[46]....
        /*0144*/ 	.word	0xffffffff


	//   ....[47]....
        /*0148*/ 	.word	0xffffffff


	//   ....[48]....
        /*014c*/ 	.word	0xffffffff


	//   ....[49]....
        /*0150*/ 	.word	0xffffffff


	//   ....[50]....
        /*0154*/ 	.word	0xffffffff


	//   ....[51]....
        /*0158*/ 	.word	0xffffffff


	//   ....[52]....
        /*015c*/ 	.word	0xffffffff


	//   ....[53]....
        /*0160*/ 	.word	0xffffffff


	//   ....[54]....
        /*0164*/ 	.word	0xffffffff


	//   ....[55]....
        /*0168*/ 	.word	0xffffffff


	//   ....[56]....
        /*016c*/ 	.word	0xffffffff


	//   ....[57]....
        /*0170*/ 	.word	0xffffffff


	//   ....[58]....
        /*0174*/ 	.word	0xffffffff


	//   ....[59]....
        /*0178*/ 	.word	0xffffffff


	//   ....[60]....
        /*017c*/ 	.word	0xffffffff


	//   ....[61]....
        /*0180*/ 	.word	0xffffffff


	//   ....[62]....
        /*0184*/ 	.word	0xffffffff


	//   ....[63]....
        /*0188*/ 	.word	0xffffffff


	//   ....[64]....
        /*018c*/ 	.word	0xffffffff


	//   ....[65]....
        /*0190*/ 	.word	0xffffffff


	//   ....[66]....
        /*0194*/ 	.word	0xffffffff


	//   ....[67]....
        /*0198*/ 	.word	0xffffffff


	//   ....[68]....
        /*019c*/ 	.word	0xffffffff


	//   ....[69]....
        /*01a0*/ 	.word	0xffffffff


	//   ....[70]....
        /*01a4*/ 	.word	0xffffffff


	//   ....[71]....
        /*01a8*/ 	.word	0xffffffff


	//   ....[72]....
        /*01ac*/ 	.word	0xffffffff


	//   ....[73]....
        /*01b0*/ 	.word	0xffffffff


	//   ....[74]....
        /*01b4*/ 	.word	0xffffffff


	//   ....[75]....
        /*01b8*/ 	.word	0xffffffff


	//   ....[76]....
        /*01bc*/ 	.word	0xffffffff


	//   ....[77]....
        /*01c0*/ 	.word	0xffffffff


	//   ....[78]....
        /*01c4*/ 	.word	0xffffffff


	//   ....[79]....
        /*01c8*/ 	.word	0xffffffff


	//   ....[80]....
        /*01cc*/ 	.word	0xffffffff


	//   ....[81]....
        /*01d0*/ 	.word	0xffffffff


	//   ....[82]....
        /*01d4*/ 	.word	0xffffffff


	//   ....[83]....
        /*01d8*/ 	.word	0xffffffff


	//   ....[84]....
        /*01dc*/ 	.word	0xffffffff


	//   ....[85]....
        /*01e0*/ 	.word	0xffffffff


	//   ....[86]....
        /*01e4*/ 	.word	0xffffffff


	//   ....[87]....
        /*01e8*/ 	.word	0xffffffff


	//   ....[88]....
        /*01ec*/ 	.word	0xffffffff


	//   ....[89]....
        /*01f0*/ 	.word	0xffffffff


	//   ....[90]....
        /*01f4*/ 	.word	0xffffffff


	//   ....[91]....
        /*01f8*/ 	.word	0xffffffff


	//   ....[92]....
        /*01fc*/ 	.word	0xffffffff


	//   ....[93]....
        /*0200*/ 	.word	0xffffffff


	//   ....[94]....
        /*0204*/ 	.word	0xffffffff


	//   ....[95]....
        /*0208*/ 	.word	0xffffffff


	//   ....[96]....
        /*020c*/ 	.word	0xffffffff


	//   ....[97]....
        /*0210*/ 	.word	0xffffffff


	//   ....[98]....
        /*0214*/ 	.word	0xffffffff


	//   ....[99]....
        /*0218*/ 	.word	0xffffffff


	//   ....[100]....
        /*021c*/ 	.word	0x0500001c


	//   ....[101]....
        /*0220*/ 	.word	0x0500001c


	//   ....[102]....
        /*0224*/ 	.word	0x0500001c


	//   ....[103]....
        /*0228*/ 	.word	0x0500001c


	//   ....[104]....
        /*022c*/ 	.word	0x0500001c


	//   ....[105]....
        /*0230*/ 	.word	0x0500001c


	//   ....[106]....
        /*0234*/ 	.word	0x0500001c


	//   ....[107]....
        /*0238*/ 	.word	0x0500001c


	//   ....[108]....
        /*023c*/ 	.word	0x0500001c


	//   ....[109]....
        /*0240*/ 	.word	0x0500001c


	//   ....[110]....
        /*0244*/ 	.word	0x0500001c


	//   ....[111]....
        /*0248*/ 	.word	0x0500001c


	//   ....[112]....
        /*024c*/ 	.word	0x0500001c


	//   ....[113]....
        /*0250*/ 	.word	0x0500001c


	//   ....[114]....
        /*0254*/ 	.word	0x0500001c


	//   ....[115]....
        /*0258*/ 	.word	0x0500001c


	//   ....[116]....
        /*025c*/ 	.word	0x0500001c


	//   ....[117]....
        /*0260*/ 	.word	0x0500001c


	//   ....[118]....
        /*0264*/ 	.word	0x0500001c


	//   ....[119]....
        /*0268*/ 	.word	0x0500001c


	//   ....[120]....
        /*026c*/ 	.word	0x0500001c


	//   ....[121]....
        /*0270*/ 	.word	0x0500001c


	//   ....[122]....
        /*0274*/ 	.word	0x0500001c


	//   ....[123]....
        /*0278*/ 	.word	0x0500001c


	//   ....[124]....
        /*027c*/ 	.word	0x0500001c


	//   ....[125]....
        /*0280*/ 	.word	0x0500001c


	//   ....[126]....
        /*0284*/ 	.word	0x0500001c


	//   ....[127]....
        /*0288*/ 	.word	0x0500001c


	//   ....[128]....
        /*028c*/ 	.word	0x0500001c


	//   ....[129]....
        /*0290*/ 	.word	0x0500001c


	//   ....[130]....
        /*0294*/ 	.word	0x0500001c


	//   ....[131]....
        /*0298*/ 	.word	0x0500001c


	//   ....[132]....
        /*029c*/ 	.word	0x0500001c


	//   ....[133]....
        /*02a0*/ 	.word	0x0500001c


	//   ....[134]....
        /*02a4*/ 	.word	0x0500001c


	//   ....[135]....
        /*02a8*/ 	.word	0x0500001c


	//   ....[136]....
        /*02ac*/ 	.word	0x0500001c


	//   ....[137]....
        /*02b0*/ 	.word	0x0500001c


	//   ....[138]....
        /*02b4*/ 	.word	0x0500001c


	//   ....[139]....
        /*02b8*/ 	.word	0x0500001c


	//   ....[140]....
        /*02bc*/ 	.word	0x0500001c


	//   ....[141]....
        /*02c0*/ 	.word	0x0500001c


	//   ....[142]....
        /*02c4*/ 	.word	0x0500001c


	//   ....[143]....
        /*02c8*/ 	.word	0x0500001c


	//   ....[144]....
        /*02cc*/ 	.word	0x0500001c


	//   ....[145]....
        /*02d0*/ 	.word	0x0500001c


	//   ....[146]....
        /*02d4*/ 	.word	0x0500001c


	//   ....[147]....
        /*02d8*/ 	.word	0x0500001c


	//   ....[148]....
        /*02dc*/ 	.word	0x0500001c


	//   ....[149]....
        /*02e0*/ 	.word	0x0500001c


	//   ....[150]....
        /*02e4*/ 	.word	0x0500001c


	//   ....[151]....
        /*02e8*/ 	.word	0x0500001c


	//   ....[152]....
        /*02ec*/ 	.word	0x0500001c


	//   ....[153]....
        /*02f0*/ 	.word	0x0500001c


	//   ....[154]....
        /*02f4*/ 	.word	0x0500001c


	//   ....[155]....
        /*02f8*/ 	.word	0x0500001c


	//----- nvinfo : EIATTR_COOP_GROUP_INSTR_OFFSETS
	.align		4
.L_152:
        /*02fc*/ 	.byte	0x04, 0x28
        /*02fe*/ 	.short	(.L_154 - .L_153)


	//   ....[0]....
.L_153:
        /*0300*/ 	.word	0x000004e0


	//   ....[1]....
        /*0304*/ 	.word	0x00000690


	//   ....[2]....
        /*0308*/ 	.word	0x000006b0


	//   ....[3]....
        /*030c*/ 	.word	0x00000700


	//   ....[4]....
        /*0310*/ 	.word	0x00000720


	//   ....[5]....
        /*0314*/ 	.word	0x00000770


	//   ....[6]....
        /*0318*/ 	.word	0x00000790


	//   ....[7]....
        /*031c*/ 	.word	0x000007d0


	//   ....[8]....
        /*0320*/ 	.word	0x00000800


	//   ....[9]....
        /*0324*/ 	.word	0x00000840


	//   ....[10]....
        /*0328*/ 	.word	0x00000880


	//   ....[11]....
        /*032c*/ 	.word	0x00000ec0


	//   ....[12]....
        /*0330*/ 	.word	0x00000ef0


	//   ....[13]....
        /*0334*/ 	.word	0x00000f40


	//   ....[14]....
        /*0338*/ 	.word	0x00000f50


	//   ....[15]....
        /*033c*/ 	.word	0x00000fa0


	//   ....[16]....
        /*0340*/ 	.word	0x00000fc0


	//   ....[17]....
        /*0344*/ 	.word	0x00001000


	//   ....[18]....
        /*0348*/ 	.word	0x00001030


	//   ....[19]....
        /*034c*/ 	.word	0x00001070


	//   ....[20]....
        /*0350*/ 	.word	0x000010a0


	//   ....[21]....
        /*0354*/ 	.word	0x000016b0


	//   ....[22]....
        /*0358*/ 	.word	0x000018b0


	//   ....[23]....
        /*035c*/ 	.word	0x00001920


	//   ....[24]....
        /*0360*/ 	.word	0x000019b0


	//   ....[25]....
        /*0364*/ 	.word	0x000019d0


	//   ....[26]....
        /*0368*/ 	.word	0x00001a20


	//   ....[27]....
        /*036c*/ 	.word	0x00001a40


	//   ....[28]....
        /*0370*/ 	.word	0x00001a90


	//   ....[29]....
        /*0374*/ 	.word	0x00001ad0


	//   ....[30]....
        /*0378*/ 	.word	0x00001b10


	//   ....[31]....
        /*037c*/ 	.word	0x00001b50


	//   ....[32]....
        /*0380*/ 	.word	0x00001ba0


	//   ....[33]....
        /*0384*/ 	.word	0x00001c00


	//   ....[34]....
        /*0388*/ 	.word	0x00001c10


	//   ....[35]....
        /*038c*/ 	.word	0x00001d00


	//   ....[36]....
        /*0390*/ 	.word	0x00001f00


	//   ....[37]....
        /*0394*/ 	.word	0x00001f60


	//   ....[38]....
        /*0398*/ 	.word	0x00001fd0


	//   ....[39]....
        /*039c*/ 	.word	0x00001ff0


	//   ....[40]....
        /*03a0*/ 	.word	0x00002040


	//   ....[41]....
        /*03a4*/ 	.word	0x00002070


	//   ....[42]....
        /*03a8*/ 	.word	0x000020b0


	//   ....[43]....
        /*03ac*/ 	.word	0x000020f0


	//   ....[44]....
        /*03b0*/ 	.word	0x00002130


	//   ....[45]....
        /*03b4*/ 	.word	0x00002160


	//   ....[46]....
        /*03b8*/ 	.word	0x000021a0


	//   ....[47]....
        /*03bc*/ 	.word	0x00002200


	//   ....[48]....
        /*03c0*/ 	.word	0x00002210


	//   ....[49]....
        /*03c4*/ 	.word	0x00002710


	//   ....[50]....
        /*03c8*/ 	.word	0x00002e50


	//   ....[51]....
        /*03cc*/ 	.word	0x00003010


	//   ....[52]....
        /*03d0*/ 	.word	0x00003040


	//   ....[53]....
        /*03d4*/ 	.word	0x00003090


	//   ....[54]....
        /*03d8*/ 	.word	0x000030a0


	//   ....[55]....
        /*03dc*/ 	.word	0x000030f0


	//   ....[56]....
        /*03e0*/ 	.word	0x00003110


	//   ....[57]....
        /*03e4*/ 	.word	0x00003150


	//   ....[58]....
        /*03e8*/ 	.word	0x00003180


	//   ....[59]....
        /*03ec*/ 	.word	0x000031c0


	//   ....[60]....
        /*03f0*/ 	.word	0x000031f0


	//   ....[61]....
        /*03f4*/ 	.word	0x00003780


	//   ....[62]....
        /*03f8*/ 	.word	0x000037b0


	//   ....[63]....
        /*03fc*/ 	.word	0x00003800


	//   ....[64]....
        /*0400*/ 	.word	0x00003810


	//   ....[65]....
        /*0404*/ 	.word	0x00003860


	//   ....[66]....
        /*0408*/ 	.word	0x00003880


	//   ....[67]....
        /*040c*/ 	.word	0x000038c0


	//   ....[68]....
        /*0410*/ 	.word	0x000038f0


	//   ....[69]....
        /*0414*/ 	.word	0x00003930


	//   ....[70]....
        /*0418*/ 	.word	0x00003960


	//   ....[71]....
        /*041c*/ 	.word	0x00003f90


	//   ....[72]....
        /*0420*/ 	.word	0x00004190


	//   ....[73]....
        /*0424*/ 	.word	0x00004200


	//   ....[74]....
        /*0428*/ 	.word	0x00004290


	//   ....[75]....
        /*042c*/ 	.word	0x000042b0


	//   ....[76]....
        /*0430*/ 	.word	0x00004300


	//   ....[77]....
        /*0434*/ 	.word	0x00004330


	//   ....[78]....
        /*0438*/ 	.word	0x00004370


	//   ....[79]....
        /*043c*/ 	.word	0x000043b0


	//   ....[80]....
        /*0440*/ 	.word	0x000043f0


	//   ....[81]....
        /*0444*/ 	.word	0x00004420


	//   ....[82]....
        /*0448*/ 	.word	0x00004470


	//   ....[83]....
        /*044c*/ 	.word	0x000044e0


	//   ....[84]....
        /*0450*/ 	.word	0x000044f0


	//   ....[85]....
        /*0454*/ 	.word	0x000045e0


	//   ....[86]....
        /*0458*/ 	.word	0x000047e0


	//   ....[87]....
        /*045c*/ 	.word	0x00004840


	//   ....[88]....
        /*0460*/ 	.word	0x000048b0


	//   ....[89]....
        /*0464*/ 	.word	0x000048d0


	//   ....[90]....
        /*0468*/ 	.word	0x00004920


	//   ....[91]....
        /*046c*/ 	.word	0x00004950


	//   ....[92]....
        /*0470*/ 	.word	0x00004990


	//   ....[93]....
        /*0474*/ 	.word	0x000049d0


	//   ....[94]....
        /*0478*/ 	.word	0x00004a10


	//   ....[95]....
        /*047c*/ 	.word	0x00004a40


	//   ....[96]....
        /*0480*/ 	.word	0x00004a80


	//   ....[97]....
        /*0484*/ 	.word	0x00004ae0


	//   ....[98]....
        /*0488*/ 	.word	0x00004af0


	//   ....[99]....
        /*048c*/ 	.word	0x00005070


	//   ....[100]....
        /*0490*/ 	.word	0x000053c0


	//   ....[101]....
        /*0494*/ 	.word	0x00005440


	//   ....[102]....
        /*0498*/ 	.word	0x000054d0


	//   ....[103]....
        /*049c*/ 	.word	0x00005580


	//   ....[104]....
        /*04a0*/ 	.word	0x000055d0


	//   ....[105]....
        /*04a4*/ 	.word	0x00005680


	//   ....[106]....
        /*04a8*/ 	.word	0x000056d0


	//   ....[107]....
        /*04ac*/ 	.word	0x00005780


	//   ....[108]....
        /*04b0*/ 	.word	0x000057d0


	//   ....[109]....
        /*04b4*/ 	.word	0x00005880


	//   ....[110]....
        /*04b8*/ 	.word	0x000058d0


	//   ....[111]....
        /*04bc*/ 	.word	0x00005970


	//   ....[112]....
        /*04c0*/ 	.word	0x000059c0


	//   ....[113]....
        /*04c4*/ 	.word	0x00005ab0


	//   ....[114]....
        /*04c8*/ 	.word	0x00005b30


	//   ....[115]....
        /*04cc*/ 	.word	0x00005bb0


	//   ....[116]....
        /*04d0*/ 	.word	0x00005c30


	//   ....[117]....
        /*04d4*/ 	.word	0x00005cf0


	//   ....[118]....
        /*04d8*/ 	.word	0x00005d40


	//   ....[119]....
        /*04dc*/ 	.word	0x00005e10


	//   ....[120]....
        /*04e0*/ 	.word	0x00005e70


	//   ....[121]....
        /*04e4*/ 	.word	0x00005ed0


	//   ....[122]....
        /*04e8*/ 	.word	0x00005f70


	//   ....[123]....
        /*04ec*/ 	.word	0x00005fd0


	//   ....[124]....
        /*04f0*/ 	.word	0x00006060


	//   ....[125]....
        /*04f4*/ 	.word	0x000060f0


	//   ....[126]....
        /*04f8*/ 	.word	0x00006140


	//   ....[127]....
        /*04fc*/ 	.word	0x000061e0


	//   ....[128]....
        /*0500*/ 	.word	0x00006250


	//   ....[129]....
        /*0504*/ 	.word	0x000062d0


	//   ....[130]....
        /*0508*/ 	.word	0x00006360


	//   ....[131]....
        /*050c*/ 	.word	0x00006410


	//   ....[132]....
        /*0510*/ 	.word	0x00006460


	//   ....[133]....
        /*0514*/ 	.word	0x00006520


	//   ....[134]....
        /*0518*/ 	.word	0x00006570


	//   ....[135]....
        /*051c*/ 	.word	0x00006630


	//   ....[136]....
        /*0520*/ 	.word	0x00006680


	//   ....[137]....
        /*0524*/ 	.word	0x00006720


	//   ....[138]....
        /*0528*/ 	.word	0x00006770


	//   ....[139]....
        /*052c*/ 	.word	0x00006820


	//   ....[140]....
        /*0530*/ 	.word	0x00006870


	//   ....[141]....
        /*0534*/ 	.word	0x00006950


	//   ....[142]....
        /*0538*/ 	.word	0x000069c0


	//   ....[143]....
        /*053c*/ 	.word	0x00006a40


	//   ....[144]....
        /*0540*/ 	.word	0x00006ac0


	//   ....[145]....
        /*0544*/ 	.word	0x00006b80


	//   ....[146]....
        /*0548*/ 	.word	0x00006bd0


	//   ....[147]....
        /*054c*/ 	.word	0x00006ca0


	//   ....[148]....
        /*0550*/ 	.word	0x00006d00


	//   ....[149]....
        /*0554*/ 	.word	0x00006d60


	//   ....[150]....
        /*0558*/ 	.word	0x00006df0


	//   ....[151]....
        /*055c*/ 	.word	0x00006e50


	//   ....[152]....
        /*0560*/ 	.word	0x00006ee0


	//   ....[153]....
        /*0564*/ 	.word	0x00006f80


	//   ....[154]....
        /*0568*/ 	.word	0x00006fd0


	//   ....[155]....
        /*056c*/ 	.word	0x00007070


	//----- nvinfo : EIATTR_VRC_CTA_INIT_COUNT
	.align		4
.L_154:
        /*0570*/ 	.byte	0x02, 0x4a
	.zero		1
	.zero		1


	//----- nvinfo : EIATTR_EXIT_INSTR_OFFSETS
	.align		4
        /*0574*/ 	.byte	0x04, 0x1c
        /*0576*/ 	.short	(.L_156 - .L_155)


	//   ....[0]....
.L_155:
        /*0578*/ 	.word	0x00002900


	//   ....[1]....
        /*057c*/ 	.word	0x00002920


	//   ....[2]....
        /*0580*/ 	.word	0x00005350


	//   ....[3]....
        /*0584*/ 	.word	0x00005370


	//----- nvinfo : EIATTR_MAX_THREADS
	.align		4
.L_156:
        /*0588*/ 	.byte	0x04, 0x05
        /*058a*/ 	.short	(.L_158 - .L_157)
.L_157:
        /*058c*/ 	.word	0x000001a0
        /*0590*/ 	.word	0x00000001
        /*0594*/ 	.word	0x00000001


	//----- nvinfo : EIATTR_CRS_STACK_SIZE
	.align		4
.L_158:
        /*0598*/ 	.byte	0x04, 0x1e
        /*059a*/ 	.short	(.L_160 - .L_159)
.L_159:
        /*059c*/ 	.word	0x00000000


	//----- nvinfo : EIATTR_CBANK_PARAM_SIZE
	.align		4
.L_160:
        /*05a0*/ 	.byte	0x03, 0x19
        /*05a2*/ 	.short	0x0034


	//----- nvinfo : EIATTR_PARAM_CBANK
	.align		4
        /*05a4*/ 	.byte	0x04, 0x0a
        /*05a6*/ 	.short	(.L_162 - .L_161)
	.align		4
.L_161:
        /*05a8*/ 	.word	index@(.nv.constant0._ZN3cub18CUB_300001_SM_10006detail4scan16DeviceScanKernelINS2_10policy_hubIllljN4cuda3std3__44plusIvEEE10Policy1000EN6thrust24THRUST_300001_SM_1000_NS17counting_iteratorIlNSD_11use_defaultESF_SF_EEPlNS0_13ScanTileStateIlLb1EEES9_NS1_10InputValueIlSH_EEjlLb0ElEEvT0_T1_T2_iT3_T4_T5_)
        /*05ac*/ 	.short	0x0380
        /*05ae*/ 	.short	0x0034


	//----- nvinfo : EIATTR_SW_WAR
	.align		4
.L_162:
        /*05b0*/ 	.byte	0x04, 0x36
        /*05b2*/ 	.short	(.L_164 - .L_163)
.L_163:
        /*05b4*/ 	.word	0x00000008
.L_164:


//--------------------- .nv.info._ZN3cub18CUB_300001_SM_10006detail4scan16DeviceScanKernelINS2_10policy_hubIlllmN4cuda3std3__44plusIvEEE10Policy1000EPlSC_NS0_13ScanTileStateIlLb1EEES9_NS1_10InputValueIlSC_EEmlLb0ElEEvT0_T1_T2_iT3_T4_T5_ --------------------------
	.section	.nv.info._ZN3cub18CUB_300001_SM_10006detail4scan16DeviceScanKernelINS2_10policy_hubIlllmN4cuda3std3__44plusIvEEE10Policy1000EPlSC_NS0_13ScanTileStateIlLb1EEES9_NS1_10InputValueIlSC_EEmlLb0ElEEvT0_T1_T2_iT3_T4_T5_,"",@"SHT_CUDA_INFO"
	.sectionflags	@""
	.align	4


	//----- nvinfo : EIATTR_CUDA_API_VERSION
	.align		4
        /*0000*/ 	.byte	0x04, 0x37
        /*0002*/ 	.short	(.L_166 - .L_165)
.L_165:
        /*0004*/ 	.word	0x00000082


	//----- nvinfo : EIATTR_KPARAM_INFO
	.align		4
.L_166:
        /*0008*/ 	.byte	0x04, 0x17
        /*000a*/ 	.short	(.L_168 - .L_167)
.L_167:
        /*000c*/ 	.word	0x00000000
        /*0010*/ 	.short	0x0006
        /*0012*/ 	.short	0x0030
        /*0014*/ 	.byte	0x00, 0xf0, 0x21, 0x00


	//----- nvinfo : EIATTR_KPARAM_INFO
	.align		4
.L_168:
        /*0018*/ 	.byte	0x04, 0x17
        /*001a*/ 	.short	(.L_170 - .L_169)
.L_169:
        /*001c*/ 	.word	0x00000000
        /*0020*/ 	.short	0x0005
        /*0022*/ 	.short	0x0020
        /*0024*/ 	.byte	0x00, 0xf0, 0x41, 0x00


	//----- nvinfo : EIATTR_KPARAM_INFO
	.align		4
.L_170:
        /*0028*/ 	.byte	0x04, 0x17
        /*002a*/ 	.short	(.L_172 - .L_171)
.L_171:
        /*002c*/ 	.word	0x00000000
        /*0030*/ 	.short	0x0004
        /*0032*/ 	.short	0x001c
        /*0034*/ 	.byte	0x00, 0xf0, 0x05, 0x00


	//----- nvinfo : EIATTR_KPARAM_INFO
	.align		4
.L_172:
        /*0038*/ 	.byte	0x04, 0x17
        /*003a*/ 	.short	(.L_174 - .L_173)
.L_173:
        /*003c*/ 	.word	0x00000000
        /*0040*/ 	.short	0x0003
        /*0042*/ 	.short	0x0018
        /*0044*/ 	.byte	0x00, 0xf0, 0x11, 0x00


	//----- nvinfo : EIATTR_KPARAM_INFO
	.align		4
.L_174:
        /*0048*/ 	.byte	0x04, 0x17
        /*004a*/ 	.short	(.L_176 - .L_175)
.L_175:
        /*004c*/ 	.word	0x00000000
        /*0050*/ 	.short	0x0002
        /*0052*/ 	.short	0x0010
        /*0054*/ 	.byte	0x00, 0xf0, 0x21, 0x00


	//----- nvinfo : EIATTR_KPARAM_INFO
	.align		4
.L_176:
        /*0058*/ 	.byte	0x04, 0x17
        /*005a*/ 	.short	(.L_178 - .L_177)
.L_177:
        /*005c*/ 	.word	0x00000000
        /*0060*/ 	.short	0x0001
        /*0062*/ 	.short	0x0008
        /*0064*/ 	.byte	0x00, 0xf5, 0x21, 0x00


	//----- nvinfo : EIATTR_KPARAM_INFO
	.align		4
.L_178:
        /*0068*/ 	.byte	0x04, 0x17
        /*006a*/ 	.short	(.L_180 - .L_179)
.L_179:
        /*006c*/ 	.word	0x00000000
        /*0070*/ 	.short	0x0000
        /*0072*/ 	.short	0x0000
        /*0074*/ 	.byte	0x00, 0xf5, 0x21, 0x00


	//----- nvinfo : EIATTR_SPARSE_MMA_MASK
	.align		4
.L_180:
        /*0078*/ 	.byte	0x03, 0x50
        /*007a*/ 	.short	0x0000


	//----- nvinfo : EIATTR_MAXREG_COUNT
	.align		4
        /*007c*/ 	.byte	0x03, 0x1b
        /*007e*/ 	.short	0x00a8


	//----- nvinfo : EIATTR_NUM_BARRIERS
	.align		4
        /*0080*/ 	.byte	0x02, 0x4c
        /*0082*/ 	.byte	0x01
	.zero		1


	//----- nvinfo : EIATTR_MERCURY_ISA_VERSION
	.align		4
        /*0084*/ 	.byte	0x03, 0x5f
        /*0086*/ 	.short	0x0101


	//----- nvinfo : EIATTR_COOP_GROUP_MASK_REGIDS
	.align		4
        /*0088*/ 	.byte	0x04, 0x29
        /*008a*/ 	.short	(.L_182 - .L_181)


	//   ....[0]....
.L_181:
        /*008c*/ 	.word	0xffffffff


	//   ....[1]....
        /*0090*/ 	.word	0xffffffff


	//   ....[2]....
        /*0094*/ 	.word	0xffffffff


	//   ....[3]....
        /*0098*/ 	.word	0xffffffff


	//   ....[4]....
        /*009c*/ 	.word	0xffffffff


	//   ....[5]....
        /*00a0*/ 	.word	0xffffffff


	//   ....[6]....
        /*00a4*/ 	.word	0xffffffff


	//   ....[7]....
        /*00a8*/ 	.word	0xffffffff


	//   ....[8]....
        /*00ac*/ 	.word	0xffffffff


	//   ....[9]....
        /*00b0*/ 	.word	0xffffffff


	//   ....[10]....
        /*00b4*/ 	.word	0xffffffff


	//   ....[11]....
        /*00b8*/ 	.word	0xffffffff


	//   ....[12]....
        /*00bc*/ 	.word	0xffffffff


	//   ....[13]....
        /*00c0*/ 	.word	0xffffffff


	//   ....[14]....
        /*00c4*/ 	.word	0xffffffff


	//   ....[15]....
        /*00c8*/ 	.word	0xffffffff


	//   ....[16]....
        /*00cc*/ 	.word	0xffffffff


	//   ....[17]....
        /*00d0*/ 	.word	0xffffffff


	//   ....[18]....
        /*00d4*/ 	.word	0xffffffff


	//   ....[19]....
        /*00d8*/ 	.word	0xffffffff


	//   ....[20]....
        /*00dc*/ 	.word	0xffffffff


	//   ....[21]....
        /*00e0*/ 	.word	0xffffffff


	//   ....[22]....
        /*00e4*/ 	.word	0xffffffff


	//   ....[23]....
        /*00e8*/ 	.word	0xffffffff


	//   ....[24]....
        /*00ec*/ 	.word	0xffffffff


	//   ....[25]....
        /*00f0*/ 	.word	0xffffffff


	//   ....[26]....
        /*00f4*/ 	.word	0xffffffff


	//   ....[27]....
        /*00f8*/ 	.word	0xffffffff


	//   ....[28]....
        /*00fc*/ 	.word	0xffffffff


	//   ....[29]....
        /*0100*/ 	.word	0xffffffff


	//   ....[30]....
        /*0104*/ 	.word	0xffffffff


	//   ....[31]....
        /*0108*/ 	.word	0xffffffff


	//   ....[32]....
        /*010c*/ 	.word	0xffffffff


	//   ....[33]....
        /*0110*/ 	.word	0xffffffff


	//   ....[34]....
        /*0114*/ 	.word	0xffffffff


	//   ....[35]....
        /*0118*/ 	.word	0xffffffff


	//   ....[36]....
        /*011c*/ 	.word	0xffffffff


	//   ....[37]....
        /*0120*/ 	.word	0xffffffff


	//   ....[38]....
        /*0124*/ 	.word	0xffffffff


	//   ....[39]....
        /*0128*/ 	.word	0xffffffff


	//   ....[40]....
        /*012c*/ 	.word	0xffffffff


	//   ....[41]....
        /*0130*/ 	.word	0xffffffff


	//   ....[42]....
        /*0134*/ 	.word	0xffffffff


	//   ....[43]....
        /*0138*/ 	.word	0xffffffff


	//   ....[44]....
        /*013c*/ 	.word	0xffffffff


	//   ....[45]....
        /*0140*/ 	.word	0xffffffff


	//   ....[46]....
        /*0144*/ 	.word	0xffffffff


	//   ....[47]....
        /*0148*/ 	.word	0xffffffff


	//   ....[48]....
        /*014c*/ 	.word	0xffffffff


	//   ....[49]....
        /*0150*/ 	.word	0xffffffff


	//   ....[50]....
        /*0154*/ 	.word	0xffffffff


	//   ....[51]....
        /*0158*/ 	.word	0xffffffff


	//   ....[52]....
        /*015c*/ 	.word	0xffffffff


	//   ....[53]....
        /*0160*/ 	.word	0xffffffff


	//   ....[54]....
        /*0164*/ 	.word	0xffffffff


	//   ....[55]....
        /*0168*/ 	.word	0xffffffff


	//   ....[56]....
        /*016c*/ 	.word	0xffffffff


	//   ....[57]....
        /*0170*/ 	.word	0xffffffff


	//   ....[58]....
        /*0174*/ 	.word	0xffffffff


	//   ....[59]....
        /*0178*/ 	.word	0xffffffff


	//   ....[60]....
        /*017c*/ 	.word	0xffffffff


	//   ....[61]....
        /*0180*/ 	.word	0xffffffff


	//   ....[62]....
        /*0184*/ 	.word	0xffffffff


	//   ....[63]....
        /*0188*/ 	.word	0xffffffff


	//   ....[64]....
        /*018c*/ 	.word	0xffffffff


	//   ....[65]....
        /*0190*/ 	.word	0xffffffff


	//   ....[66]....
        /*0194*/ 	.word	0xffffffff


	//   ....[67]....
        /*0198*/ 	.word	0xffffffff


	//   ....[68]....
        /*019c*/ 	.word	0xffffffff


	//   ....[69]....
        /*01a0*/ 	.word	0xffffffff


	//   ....[70]....
        /*01a4*/ 	.word	0xffffffff


	//   ....[71]....
        /*01a8*/ 	.word	0xffffffff


	//   ....[72]....
        /*01ac*/ 	.word	0xffffffff


	//   ....[73]....
        /*01b0*/ 	.word	0xffffffff


	//   ....[74]....
        /*01b4*/ 	.word	0xffffffff


	//   ....[75]....
        /*01b8*/ 	.word	0xffffffff


	//   ....[76]....
        /*01bc*/ 	.word	0xffffffff


	//   ....[77]....
        /*01c0*/ 	.word	0xffffffff


	//   ....[78]....
        /*01c4*/ 	.word	0xffffffff


	//   ....[79]....
        /*01c8*/ 	.word	0xffffffff


	//   ....[80]....
        /*01cc*/ 	.word	0xffffffff


	//   ....[81]....
        /*01d0*/ 	.word	0xffffffff


	//   ....[82]....
        /*01d4*/ 	.word	0xffffffff


	//   ....[83]....
        /*01d8*/ 	.word	0xffffffff


	//   ....[84]....
        /*01dc*/ 	.word	0xffffffff


	//   ....[85]....
        /*01e0*/ 	.word	0xffffffff


	//   ....[86]....
        /*01e4*/ 	.word	0xffffffff


	//   ....[87]....
        /*01e8*/ 	.word	0xffffffff


	//   ....[88]....
        /*01ec*/ 	.word	0xffffffff


	//   ....[89]....
        /*01f0*/ 	.word	0xffffffff


	//   ....[90]....
        /*01f4*/ 	.word	0xffffffff


	//   ....[91]....
        /*01f8*/ 	.word	0xffffffff


	//   ....[92]....
        /*01fc*/ 	.word	0xffffffff


	//   ....[93]....
        /*0200*/ 	.word	0xffffffff


	//   ....[94]....
        /*0204*/ 	.word	0xffffffff


	//   ....[95]....
        /*0208*/ 	.word	0xffffffff


	//   ....[96]....
        /*020c*/ 	.word	0xffffffff


	//   ....[97]....
        /*0210*/ 	.word	0xffffffff


	//   ....[98]....
        /*0214*/ 	.word	0xffffffff


	//   ....[99]....
        /*0218*/ 	.word	0xffffffff


	//   ....[100]....
        /*021c*/ 	.word	0x05000000


	//   ....[101]....
        /*0220*/ 	.word	0x05000000


	//   ....[102]....
        /*0224*/ 	.word	0x05000000


	//   ....[103]....
        /*0228*/ 	.word	0x05000000


	//   ....[104]....
        /*022c*/ 	.word	0x05000000


	//   ....[105]....
        /*0230*/ 	.word	0x05000000


	//   ....[106]....
        /*0234*/ 	.word	0x05000000


	//   ....[107]....
        /*0238*/ 	.word	0x05000000


	//   ....[108]....
        /*023c*/ 	.word	0x05000000


	//   ....[109]....
        /*0240*/ 	.word	0x05000000


	//   ....[110]....
        /*0244*/ 	.word	0x05000000


	//   ....[111]....
        /*0248*/ 	.word	0x05000000


	//   ....[112]....
        /*024c*/ 	.word	0x05000000


	//   ....[113]....
        /*0250*/ 	.word	0x05000000


	//   ....[114]....
        /*0254*/ 	.word	0x05000000


	//   ....[115]....
        /*0258*/ 	.word	0x05000000


	//   ....[116]....
        /*025c*/ 	.word	0x05000000


	//   ....[117]....
        /*0260*/ 	.word	0x05000000


	//   ....[118]....
        /*0264*/ 	.word	0x05000000


	//   ....[119]....
        /*0268*/ 	.word	0x05000000


	//   ....[120]....
        /*026c*/ 	.word	0x05000000


	//   ....[121]....
        /*0270*/ 	.word	0x05000000


	//   ....[122]....
        /*0274*/ 	.word	0x05000000


	//   ....[123]....
        /*0278*/ 	.word	0x05000000


	//   ....[124]....
        /*027c*/ 	.word	0x05000000


	//   ....[125]....
        /*0280*/ 	.word	0x05000000


	//   ....[126]....
        /*0284*/ 	.word	0x05000000


	//   ....[127]....
        /*0288*/ 	.word	0x05000000


	//   ....[128]....
        /*028c*/ 	.word	0x05000000


	//   ....[129]....
        /*0290*/ 	.word	0x05000000


	//   ....[130]....
        /*0294*/ 	.word	0x05000000


	//   ....[131]....
        /*0298*/ 	.word	0x05000000


	//   ....[132]....
        /*029c*/ 	.word	0x05000000


	//   ....[133]....
        /*02a0*/ 	.word	0x05000000


	//   ....[134]....
        /*02a4*/ 	.word	0x05000000


	//   ....[135]....
        /*02a8*/ 	.word	0x05000000


	//   ....[136]....
        /*02ac*/ 	.word	0x05000000


	//   ....[137]....
        /*02b0*/ 	.word	0x05000000


	//   ....[138]....
        /*02b4*/ 	.word	0x05000000


	//   ....[139]....
        /*02b8*/ 	.word	0x05000000


	//   ....[140]....
        /*02bc*/ 	.word	0x05000000


	//   ....[141]....
        /*02c0*/ 	.word	0x05000000


	//   ....[142]....
        /*02c4*/ 	.word	0x05000000


	//   ....[143]....
        /*02c8*/ 	.word	0x05000000


	//   ....[144]....
        /*02cc*/ 	.word	0x05000000


	//   ....[145]....
        /*02d0*/ 	.word	0x05000000


	//   ....[146]....
        /*02d4*/ 	.word	0x05000000


	//   ....[147]....
        /*02d8*/ 	.word	0x05000000


	//   ....[148]....
        /*02dc*/ 	.word	0x05000000


	//   ....[149]....
        /*02e0*/ 	.word	0x05000000


	//   ....[150]....
        /*02e4*/ 	.word	0x05000000


	//   ....[151]....
        /*02e8*/ 	.word	0x05000000


	//   ....[152]....
        /*02ec*/ 	.word	0x05000000


	//   ....[153]....
        /*02f0*/ 	.word	0x05000000


	//   ....[154]....
        /*02f4*/ 	.word	0x05000000


	//   ....[155]....
        /*02f8*/ 	.word	0x05000000


	//----- nvinfo : EIATTR_COOP_GROUP_INSTR_OFFSETS
	.align		4
.L_182:
        /*02fc*/ 	.byte	0x04, 0x28
        /*02fe*/ 	.short	(.L_184 - .L_183)


	//   ....[0]....
.L_183:
        /*0300*/ 	.word	0x000003e0


	//   ....[1]....
        /*0304*/ 	.word	0x00000570


	//   ....[2]....
        /*0308*/ 	.word	0x00000590


	//   ....[3]....
        /*030c*/ 	.word	0x000005e0


	//   ....[4]....
        /*0310*/ 	.word	0x00000600


	//   ....[5]....
        /*0314*/ 	.word	0x00000650


	//   ....[6]....
        /*0318*/ 	.word	0x00000670


	//   ....[7]....
        /*031c*/ 	.word	0x000006b0


	//   ....[8]....
        /*0320*/ 	.word	0x000006e0


	//   ....[9]....
        /*0324*/ 	.word	0x00000720


	//   ....[10]....
        /*0328*/ 	.word	0x00000760


	//   ....[11]....
        /*032c*/ 	.word	0x00000cd0


	//   ....[12]....
        /*0330*/ 	.word	0x00000d00


	//   ....[13]....
        /*0334*/ 	.word	0x00000d60


	//   ....[14]....
        /*0338*/ 	.word	0x00000d70


	//   ....[15]....
        /*033c*/ 	.word	0x00000dc0


	//   ....[16]....
        /*0340*/ 	.word	0x00000de0


	//   ....[17]....
        /*0344*/ 	.word	0x00000e20


	//   ....[18]....
        /*0348*/ 	.word	0x00000e50


	//   ....[19]....
        /*034c*/ 	.word	0x00000e90


	//   ....[20]....
        /*0350*/ 	.word	0x00000ec0


	//   ....[21]....
        /*0354*/ 	.word	0x000013d0


	//   ....[22]....
        /*0358*/ 	.word	0x00001470


	//   ....[23]....
        /*035c*/ 	.word	0x000014e0


	//   ....[24]....
        /*0360*/ 	.word	0x00001570


	//   ....[25]....
        /*0364*/ 	.word	0x00001590


	//   ....[26]....
        /*0368*/ 	.word	0x000015e0


	//   ....[27]....
        /*036c*/ 	.word	0x00001600


	//   ....[28]....
        /*0370*/ 	.word	0x00001640


	//   ....[29]....
        /*0374*/ 	.word	0x00001680


	//   ....[30]....
        /*0378*/ 	.word	0x000016d0


	//   ....[31]....
        /*037c*/ 	.word	0x00001700


	//   ....[32]....
        /*0380*/ 	.word	0x00001750


	//   ....[33]....
        /*0384*/ 	.word	0x000017b0


	//   ....[34]....
        /*0388*/ 	.word	0x000017c0


	//   ....[35]....
        /*038c*/ 	.word	0x000018b0


	//   ....[36]....
        /*0390*/ 	.word	0x00001950


	//   ....[37]....
        /*0394*/ 	.word	0x000019c0


	//   ....[38]....
        /*0398*/ 	.word	0x00001a10


	//   ....[39]....
        /*039c*/ 	.word	0x00001a60


	//   ....[40]....
        /*03a0*/ 	.word	0x00001a80


	//   ....[41]....
        /*03a4*/ 	.word	0x00001ad0


	//   ....[42]....
        /*03a8*/ 	.word	0x00001af0


	//   ....[43]....
        /*03ac*/ 	.word	0x00001b40


	//   ....[44]....
        /*03b0*/ 	.word	0x00001b60


	//   ....[45]....
        /*03b4*/ 	.word	0x00001ba0


	//   ....[46]....
        /*03b8*/ 	.word	0x00001bd0


	//   ....[47]....
        /*03bc*/ 	.word	0x00001c10


	//   ....[48]....
        /*03c0*/ 	.word	0x00001c40


	//   ....[49]....
        /*03c4*/ 	.word	0x000021f0


	//   ....[50]....
        /*03c8*/ 	.word	0x000028f0


	//   ....[51]....
        /*03cc*/ 	.word	0x00002ab0


	//   ....[52]....
        /*03d0*/ 	.word	0x00002ae0


	//   ....[53]....
        /*03d4*/ 	.word	0x00002b30


	//   ....[54]....
        /*03d8*/ 	.word	0x00002b40


	//   ....[55]....
        /*03dc*/ 	.word	0x00002b90


	//   ....[56]....
        /*03e0*/ 	.word	0x00002bb0


	//   ....[57]....
        /*03e4*/ 	.word	0x00002bf0


	//   ....[58]....
        /*03e8*/ 	.word	0x00002c20


	//   ....[59]....
        /*03ec*/ 	.word	0x00002c60


	//   ....[60]....
        /*03f0*/ 	.word	0x00002c90


	//   ....[61]....
        /*03f4*/ 	.word	0x00003140


	//   ....[62]....
        /*03f8*/ 	.word	0x00003170


	//   ....[63]....
        /*03fc*/ 	.word	0x000031c0


	//   ....[64]....
        /*0400*/ 	.word	0x000031d0


	//   ....[65]....
        /*0404*/ 	.word	0x00003220


	//   ....[66]....
        /*0408*/ 	.word	0x00003240


	//   ....[67]....
        /*040c*/ 	.word	0x00003280


	//   ....[68]....
        /*0410*/ 	.word	0x000032b0


	//   ....[69]....
        /*0414*/ 	.word	0x000032f0


	//   ....[70]....
        /*0418*/ 	.word	0x00003320


	//   ....[71]....
        /*041c*/ 	.word	0x00003850


	//   ....[72]....
        /*0420*/ 	.word	0x000038f0


	//   ....[73]....
        /*0424*/ 	.word	0x00003960


	//   ....[74]....
        /*0428*/ 	.word	0x00003a00


	//   ....[75]....
        /*042c*/ 	.word	0x00003a20


	//   ....[76]....
        /*0430*/ 	.word	0x00003a70


	//   ....[77]....
        /*0434*/ 	.word	0x00003a90


	//   ....[78]....
        /*0438*/ 	.word	0x00003ae0


	//   ....[79]....
        /*043c*/ 	.word	0x00003b10


	//   ....[80]....
        /*0440*/ 	.word	0x00003b50


	//   ....[81]....
        /*0444*/ 	.word	0x00003b80


	//   ....[82]....
        /*0448*/ 	.word	0x00003bc0


	//   ....[83]....
        /*044c*/ 	.word	0x00003c10


	//   ....[84]....
        /*0450*/ 	.word	0x00003c30


	//   ....[85]....
        /*0454*/ 	.word	0x00003d20


	//   ....[86]....
        /*0458*/ 	.word	0x00003dc0


	//   ....[87]....
        /*045c*/ 	.word	0x00003e30


	//   ....[88]....
        /*0460*/ 	.word	0x00003e70


	//   ....[89]....
        /*0464*/ 	.word	0x00003ec0


	//   ....[90]....
        /*0468*/ 	.word	0x00003ee0


	//   ....[91]....
        /*046c*/ 	.word	0x00003f30


	//   ....[92]....
        /*0470*/ 	.word	0x00003f50


	//   ....[93]....
        /*0474*/ 	.word	0x00003fa0


	//   ....[94]....
        /*0478*/ 	.word	0x00003fc0


	//   ....[95]....
        /*047c*/ 	.word	0x00004000


	//   ....[96]....
        /*0480*/ 	.word	0x00004030


	//   ....[97]....
        /*0484*/ 	.word	0x00004080


	//   ....[98]....
        /*0488*/ 	.word	0x000040b0


	//   ....[99]....
        /*048c*/ 	.word	0x00004670


	//   ....[100]....
        /*0490*/ 	.word	0x00004a30


	//   ....[101]....
        /*0494*/ 	.word	0x00004ab0


	//   ....[102]....
        /*0498*/ 	.word	0x00004b60


	//   ....[103]....
        /*049c*/ 	.word	0x00004c50


	//   ....[104]....
        /*04a0*/ 	.word	0x00004cb0


	//   ....[105]....
        /*04a4*/ 	.word	0x00004d50


	//   ....[106]....
        /*04a8*/ 	.word	0x00004da0


	//   ....[107]....
        /*04ac*/ 	.word	0x00004e50


	//   ....[108]....
        /*04b0*/ 	.word	0x00004ea0


	//   ....[109]....
        /*04b4*/ 	.word	0x00004f50


	//   ....[110]....
        /*04b8*/ 	.word	0x00004fa0


	//   ....[111]....
        /*04bc*/ 	.word	0x00005040


	//   ....[112]....
        /*04c0*/ 	.word	0x00005090


	//   ....[113]....
        /*04c4*/ 	.word	0x000050c0


	//   ....[114]....
        /*04c8*/ 	.word	0x000051a0


	//   ....[115]....
        /*04cc*/ 	.word	0x00005220


	//   ....[116]....
        /*04d0*/ 	.word	0x000052a0


	//   ....[117]....
        /*04d4*/ 	.word	0x00005370


	//   ....[118]....
        /*04d8*/ 	.word	0x000053c0


	//   ....[119]....
        /*04dc*/ 	.word	0x00005480


	//   ....[120]....
        /*04e0*/ 	.word	0x000054f0


	//   ....[121]....
        /*04e4*/ 	.word	0x00005570


	//   ....[122]....
        /*04e8*/ 	.word	0x000055c0


	//   ....[123]....
        /*04ec*/ 	.word	0x00005660


	//   ....[124]....
        /*04f0*/ 	.word	0x000056b0


	//   ....[125]....
        /*04f4*/ 	.word	0x00005750


	//   ....[126]....
        /*04f8*/ 	.word	0x000057a0


	//   ....[127]....
        /*04fc*/ 	.word	0x00005830


	//   ....[128]....
        /*0500*/ 	.word	0x000058a0


	//   ....[129]....
        /*0504*/ 	.word	0x00005920


	//   ....[130]....
        /*0508*/ 	.word	0x000059d0


	//   ....[131]....
        /*050c*/ 	.word	0x00005ab0


	//   ....[132]....
        /*0510*/ 	.word	0x00005b00


	//   ....[133]....
        /*0514*/ 	.word	0x00005ba0


	//   ....[134]....
        /*0518*/ 	.word	0x00005bf0


	//   ....[135]....
        /*051c*/ 	.word	0x00005ca0


	//   ....[136]....
        /*0520*/ 	.word	0x00005cf0


	//   ....[137]....
        /*0524*/ 	.word	0x00005da0


	//   ....[138]....
        /*0528*/ 	.word	0x00005df0


	//   ....[139]....
        /*052c*/ 	.word	0x00005e60


	//   ....[140]....
        /*0530*/ 	.word	0x00005ee0


	//   ....[141]....
        /*0534*/ 	.word	0x00005f10


	//   ....[142]....
        /*0538*/ 	.word	0x00005ff0


	//   ....[143]....
        /*053c*/ 	.word	0x00006070


	//   ....[144]....
        /*0540*/ 	.word	0x000060f0


	//   ....[145]....
        /*0544*/ 	.word	0x000061c0


	//   ....[146]....
        /*0548*/ 	.word	0x00006220


	//   ....[147]....
        /*054c*/ 	.word	0x000062b0


	//   ....[148]....
        /*0550*/ 	.word	0x00006310


	//   ....[149]....
        /*0554*/ 	.word	0x00006370


	//   ....[150]....
        /*0558*/ 	.word	0x00006400


	//   ....[151]....
        /*055c*/ 	.word	0x00006490


	//   ....[152]....
        /*0560*/ 	.word	0x000064f0


	//   ....[153]....
        /*0564*/ 	.word	0x00006590


	//   ....[154]....
        /*0568*/ 	.word	0x000065e0


	//   ....[155]....
        /*056c*/ 	.word	0x00006670


	//----- nvinfo : EIATTR_VRC_CTA_INIT_COUNT
	.align		4
.L_184:
        /*0570*/ 	.byte	0x02, 0x4a
	.zero		1
	.zero		1


	//----- nvinfo : EIATTR_EXIT_INSTR_OFFSETS
	.align		4
        /*0574*/ 	.byte	0x04, 0x1c
        /*0576*/ 	.short	(.L_186 - .L_185)


	//   ....[0]....
.L_185:
        /*0578*/ 	.word	0x00002380


	//   ....[1]....
        /*057c*/ 	.word	0x000023d0


	//   ....[2]....
        /*0580*/ 	.word	0x000049c0


	//   ....[3]....
        /*0584*/ 	.word	0x000049e0


	//----- nvinfo : EIATTR_MAX_THREADS
	.align		4
.L_186:
        /*0588*/ 	.byte	0x04, 0x05
        /*058a*/ 	.short	(.L_188 - .L_187)
.L_187:
        /*058c*/ 	.word	0x00000140
        /*0590*/ 	.word	0x00000001
        /*0594*/ 	.word	0x00000001


	//----- nvinfo : EIATTR_CRS_STACK_SIZE
	.align		4
.L_188:
        /*0598*/ 	.byte	0x04, 0x1e
        /*059a*/ 	.short	(.L_190 - .L_189)
.L_189:
        /*059c*/ 	.word	0x00000000


	//----- nvinfo : EIATTR_CBANK_PARAM_SIZE
	.align		4
.L_190:
        /*05a0*/ 	.byte	0x03, 0x19
        /*05a2*/ 	.short	0x0038


	//----- nvinfo : EIATTR_PARAM_CBANK
	.align		4
        /*05a4*/ 	.byte	0x04, 0x0a
        /*05a6*/ 	.short	(.L_192 - .L_191)
	.align		4
.L_191:
        /*05a8*/ 	.word	index@(.nv.constant0._ZN3cub18CUB_300001_SM_10006detail4scan16DeviceScanKernelINS2_10policy_hubIlllmN4cuda3std3__44plusIvEEE10Policy1000EPlSC_NS0_13ScanTileStateIlLb1EEES9_NS1_10InputValueIlSC_EEmlLb0ElEEvT0_T1_T2_iT3_T4_T5_)
        /*05ac*/ 	.short	0x0380
        /*05ae*/ 	.short	0x0038


	//----- nvinfo : EIATTR_SW_WAR
	.align		4
.L_192:
        /*05b0*/ 	.byte	0x04, 0x36
        /*05b2*/ 	.short	(.L_194 - .L_193)
.L_193:
        /*05b4*/ 	.word	0x00000008
.L_194:


//--------------------- .nv.info._ZN3cub18CUB_300001_SM_10006detail4scan16DeviceScanKernelINS2_10policy_hubIllljN4cuda3std3__44plusIvEEE10Policy1000EPlSC_NS0_13ScanTileStateIlLb1EEES9_NS1_10InputValueIlSC_EEjlLb0ElEEvT0_T1_T2_iT3_T4_T5_ --------------------------
	.section	.nv.info._ZN3cub18CUB_300001_SM_10006detail4scan16DeviceScanKernelINS2_10policy_hubIllljN4cuda3std3__44plusIvEEE10Policy1000EPlSC_NS0_13ScanTileStateIlLb1EEES9_NS1_10InputValueIlSC_EEjlLb0ElEEvT0_T1_T2_iT3_T4_T5_,"",@"SHT_CUDA_INFO"
	.sectionflags	@""
	.align	4


	//----- nvinfo : EIATTR_CUDA_API_VERSION
	.align		4
        /*0000*/ 	.byte	0x04, 0x37
        /*0002*/ 	.short	(.L_196 - .L_195)
.L_195:
        /*0004*/ 	.word	0x00000082


	//----- nvinfo : EIATTR_KPARAM_INFO
	.align		4
.L_196:
        /*0008*/ 	.byte	0x04, 0x17
        /*000a*/ 	.short	(.L_198 - .L_197)
.L_197:
        /*000c*/ 	.word	0x00000000
        /*0010*/ 	.short	0x0006
        /*0012*/ 	.short	0x0030
        /*0014*/ 	.byte	0x00, 0xf0, 0x11, 0x00


	//----- nvinfo : EIATTR_KPARAM_INFO
	.align		4
.L_198:
        /*0018*/ 	.byte	0x04, 0x17
        /*001a*/ 	.short	(.L_200 - .L_199)
.L_199:
        /*001c*/ 	.word	0x00000000
        /*0020*/ 	.short	0x0005
        /*0022*/ 	.short	0x0020
        /*0024*/ 	.byte	0x00, 0xf0, 0x41, 0x00


	//----- nvinfo : EIATTR_KPARAM_INFO
	.align		4
.L_200:
        /*0028*/ 	.byte	0x04, 0x17
        /*002a*/ 	.short	(.L_202 - .L_201)
.L_201:
        /*002c*/ 	.word	0x00000000
        /*0030*/ 	.short	0x0004
        /*0032*/ 	.short	0x001c
        /*0034*/ 	.byte	0x00, 0xf0, 0x05, 0x00


	//----- nvinfo : EIATTR_KPARAM_INFO
	.align		4
.L_202:
        /*0038*/ 	.byte	0x04, 0x17
        /*003a*/ 	.short	(.L_204 - .L_203)
.L_203:
        /*003c*/ 	.word	0x00000000
        /*0040*/ 	.short	0x0003
        /*0042*/ 	.short	0x0018
        /*0044*/ 	.byte	0x00, 0xf0, 0x11, 0x00


	//----- nvinfo : EIATTR_KPARAM_INFO
	.align		4
.L_204:
        /*0048*/ 	.byte	0x04, 0x17
        /*004a*/ 	.short	(.L_206 - .L_205)
.L_205:
        /*004c*/ 	.word	0x00000000
        /*0050*/ 	.short	0x0002
        /*0052*/ 	.short	0x0010
        /*0054*/ 	.byte	0x00, 0xf0, 0x21, 0x00


	//----- nvinfo : EIATTR_KPARAM_INFO
	.align		4
.L_206:
        /*0058*/ 	.byte	0x04, 0x17
        /*005a*/ 	.short	(.L_208 - .L_207)
.L_207:
        /*005c*/ 	.word	0x00000000
        /*0060*/ 	.short	0x0001
        /*0062*/ 	.short	0x0008
        /*0064*/ 	.byte	0x00, 0xf5, 0x21, 0x00


	//----- nvinfo : EIATTR_KPARAM_INFO
	.align		4
.L_208:
        /*0068*/ 	.byte	0x04, 0x17
        /*006a*/ 	.short	(.L_210 - .L_209)
.L_209:
        /*006c*/ 	.word	0x00000000
        /*0070*/ 	.short	0x0000
        /*0072*/ 	.short	0x0000
        /*0074*/ 	.byte	0x00, 0xf5, 0x21, 0x00


	//----- nvinfo : EIATTR_SPARSE_MMA_MASK
	.align		4
.L_210:
        /*0078*/ 	.byte	0x03, 0x50
        /*007a*/ 	.short	0x0000


	//----- nvinfo : EIATTR_MAXREG_COUNT
	.align		4
        /*007c*/ 	.byte	0x03, 0x1b
        /*007e*/ 	.short	0x0080


	//----- nvinfo : EIATTR_NUM_BARRIERS
	.align		4
        /*0080*/ 	.byte	0x02, 0x4c
        /*0082*/ 	.byte	0x01
	.zero		1


	//----- nvinfo : EIATTR_MERCURY_ISA_VERSION
	.align		4
        /*0084*/ 	.byte	0x03, 0x5f
        /*0086*/ 	.short	0x0101


	//----- nvinfo : EIATTR_COOP_GROUP_MASK_REGIDS
	.align		4
        /*0088*/ 	.byte	0x04, 0x29
        /*008a*/ 	.short	(.L_212 - .L_211)


	//   ....[0]....
.L_211:
        /*008c*/ 	.word	0xffffffff


	//   ....[1]....
        /*0090*/ 	.word	0xffffffff


	//   ....[2]....
        /*0094*/ 	.word	0xffffffff


	//   ....[3]....
        /*0098*/ 	.word	0xffffffff


	//   ....[4]....
        /*009c*/ 	.word	0xffffffff


	//   ....[5]....
        /*00a0*/ 	.word	0xffffffff


	//   ....[6]....
        /*00a4*/ 	.word	0xffffffff


	//   ....[7]....
        /*00a8*/ 	.word	0xffffffff


	//   ....[8]....
        /*00ac*/ 	.word	0xffffffff


	//   ....[9]....
        /*00b0*/ 	.word	0xffffffff


	//   ....[10]....
        /*00b4*/ 	.word	0xffffffff


	//   ....[11]....
        /*00b8*/ 	.word	0xffffffff


	//   ....[12]....
        /*00bc*/ 	.word	0xffffffff


	//   ....[13]....
        /*00c0*/ 	.word	0xffffffff


	//   ....[14]....
        /*00c4*/ 	.word	0xffffffff


	//   ....[15]....
        /*00c8*/ 	.word	0xffffffff


	//   ....[16]....
        /*00cc*/ 	.word	0xffffffff


	//   ....[17]....
        /*00d0*/ 	.word	0xffffffff


	//   ....[18]....
        /*00d4*/ 	.word	0xffffffff


	//   ....[19]....
        /*00d8*/ 	.word	0xffffffff


	//   ....[20]....
        /*00dc*/ 	.word	0xffffffff


	//   ....[21]....
        /*00e0*/ 	.word	0xffffffff


	//   ....[22]....
        /*00e4*/ 	.word	0xffffffff


	//   ....[23]....
        /*00e8*/ 	.word	0xffffffff


	//   ....[24]....
        /*00ec*/ 	.word	0xffffffff


	//   ....[25]....
        /*00f0*/ 	.word	0xffffffff


	//   ....[26]....
        /*00f4*/ 	.word	0xffffffff


	//   ....[27]....
        /*00f8*/ 	.word	0xffffffff


	//   ....[28]....
        /*00fc*/ 	.word	0xffffffff


	//   ....[29]....
        /*0100*/ 	.word	0xffffffff


	//   ....[30]....
        /*0104*/ 	.word	0xffffffff


	//   ....[31]....
        /*0108*/ 	.word	0xffffffff


	//   ....[32]....
        /*010c*/ 	.word	0xffffffff


	//   ....[33]....
        /*0110*/ 	.word	0xffffffff


	//   ....[34]....
        /*0114*/ 	.word	0xffffffff


	//   ....[35]....
        /*0118*/ 	.word	0xffffffff


	//   ....[36]....
        /*011c*/ 	.word	0xffffffff


	//   ....[37]....
        /*0120*/ 	.word	0xffffffff


	//   ....[38]....
        /*0124*/ 	.word	0xffffffff


	//   ....[39]....
        /*0128*/ 	.word	0xffffffff


	//   ....[40]....
        /*012c*/ 	.word	0xffffffff


	//   ....[41]....
        /*0130*/ 	.word	0xffffffff


	//   ....[42]....
        /*0134*/ 	.word	0xffffffff


	//   ....[43]....
        /*0138*/ 	.word	0xffffffff


	//   ....[44]....
        /*013c*/ 	.word	0xffffffff


	//   ....[45]....
        /*0140*/ 	.word	0xffffffff


	//   ....[46]....
        /*0144*/ 	.word	0xffffffff


	//   ....[47]....
        /*0148*/ 	.word	0xffffffff


	//   ....[48]....
        /*014c*/ 	.word	0xffffffff


	//   ....[49]....
        /*0150*/ 	.word	0xffffffff


	//   ....[50]....
        /*0154*/ 	.word	0xffffffff


	//   ....[51]....
        /*0158*/ 	.word	0xffffffff


	//   ....[52]....
        /*015c*/ 	.word	0xffffffff


	//   ....[53]....
        /*0160*/ 	.word	0xffffffff


	//   ....[54]....
        /*0164*/ 	.word	0xffffffff


	//   ....[55]....
        /*0168*/ 	.word	0xffffffff


	//   ....[56]....
        /*016c*/ 	.word	0xffffffff


	//   ....[57]....
        /*0170*/ 	.word	0xffffffff


	//   ....[58]....
        /*0174*/ 	.word	0xffffffff


	//   ....[59]....
        /*0178*/ 	.word	0xffffffff


	//   ....[60]....
        /*017c*/ 	.word	0xffffffff


	//   ....[61]....
        /*0180*/ 	.word	0xffffffff


	//   ....[62]....
        /*0184*/ 	.word	0xffffffff


	//   ....[63]....
        /*0188*/ 	.word	0xffffffff


	//   ....[64]....
        /*018c*/ 	.word	0xffffffff


	//   ....[65]....
        /*0190*/ 	.word	0xffffffff


	//   ....[66]....
        /*0194*/ 	.word	0xffffffff


	//   ....[67]....
        /*0198*/ 	.word	0xffffffff


	//   ....[68]....
        /*019c*/ 	.word	0xffffffff


	//   ....[69]....
        /*01a0*/ 	.word	0xffffffff


	//   ....[70]....
        /*01a4*/ 	.word	0xffffffff


	//   ....[71]....
        /*01a8*/ 	.word	0xffffffff


	//   ....[72]....
        /*01ac*/ 	.word	0xffffffff


	//   ....[73]....
        /*01b0*/ 	.word	0xffffffff


	//   ....[74]....
        /*01b4*/ 	.word	0xffffffff


	//   ....[75]....
        /*01b8*/ 	.word	0xffffffff


	//   ....[76]....
        /*01bc*/ 	.word	0xffffffff


	//   ....[77]....
        /*01c0*/ 	.word	0xffffffff


	//   ....[78]....
        /*01c4*/ 	.word	0xffffffff


	//   ....[79]....
        /*01c8*/ 	.word	0xffffffff


	//   ....[80]....
        /*01cc*/ 	.word	0xffffffff


	//   ....[81]....
        /*01d0*/ 	.word	0xffffffff


	//   ....[82]....
        /*01d4*/ 	.word	0xffffffff


	//   ....[83]....
        /*01d8*/ 	.word	0xffffffff


	//   ....[84]....
        /*01dc*/ 	.word	0xffffffff


	//   ....[85]....
        /*01e0*/ 	.word	0xffffffff


	//   ....[86]....
        /*01e4*/ 	.word	0xffffffff


	//   ....[87]....
        /*01e8*/ 	.word	0xffffffff


	//   ....[88]....
        /*01ec*/ 	.word	0xffffffff


	//   ....[89]....
        /*01f0*/ 	.word	0xffffffff


	//   ....[90]....
        /*01f4*/ 	.word	0xffffffff


	//   ....[91]....
        /*01f8*/ 	.word	0xffffffff


	//   ....[92]....
        /*01fc*/ 	.word	0xffffffff


	//   ....[93]....
        /*0200*/ 	.word	0xffffffff


	//   ....[94]....
        /*0204*/ 	.word	0xffffffff


	//   ....[95]....
        /*0208*/ 	.word	0xffffffff


	//   ....[96]....
        /*020c*/ 	.word	0xffffffff


	//   ....[97]....
        /*0210*/ 	.word	0xffffffff


	//   ....[98]....
        /*0214*/ 	.word	0xffffffff


	//   ....[99]....
        /*0218*/ 	.word	0xffffffff


	//   ....[100]....
        /*021c*/ 	.word	0x05000005


	//   ....[101]....
        /*0220*/ 	.word	0x05000005


	//   ....[102]....
        /*0224*/ 	.word	0x05000005


	//   ....[103]....
        /*0228*/ 	.word	0x05000005


	//   ....[104]....
        /*022c*/ 	.word	0x05000005


	//   ....[105]....
        /*0230*/ 	.word	0x05000005


	//   ....[106]....
        /*0234*/ 	.word	0x05000005


	//   ....[107]....
        /*0238*/ 	.word	0x05000005


	//   ....[108]....
        /*023c*/ 	.word	0x05000005


	//   ....[109]....
        /*0240*/ 	.word	0x05000005


	//   ....[110]....
        /*0244*/ 	.word	0x05000005


	//   ....[111]....
        /*0248*/ 	.word	0x05000005


	//   ....[112]....
        /*024c*/ 	.word	0x05000005


	//   ....[113]....
        /*0250*/ 	.word	0x05000005


	//   ....[114]....
        /*0254*/ 	.word	0x05000005


	//   ....[115]....
        /*0258*/ 	.word	0x05000005


	//   ....[116]....
        /*025c*/ 	.word	0x05000005


	//   ....[117]....
        /*0260*/ 	.word	0x05000005


	//   ....[118]....
        /*0264*/ 	.word	0x05000005


	//   ....[119]....
        /*0268*/ 	.word	0x05000005


	//   ....[120]....
        /*026c*/ 	.word	0x05000005


	//   ....[121]....
        /*0270*/ 	.word	0x05000005


	//   ....[122]....
        /*0274*/ 	.word	0x05000005


	//   ....[123]....
        /*0278*/ 	.word	0x05000005


	//   ....[124]....
        /*027c*/ 	.word	0x05000005


	//   ....[125]....
        /*0280*/ 	.word	0x05000005


	//   ....[126]....
        /*0284*/ 	.word	0x05000005


	//   ....[127]....
        /*0288*/ 	.word	0x05000005


	//   ....[128]....
        /*028c*/ 	.word	0x05000005


	//   ....[129]....
        /*0290*/ 	.word	0x05000005


	//   ....[130]....
        /*0294*/ 	.word	0x05000005


	//   ....[131]....
        /*0298*/ 	.word	0x05000005


	//   ....[132]....
        /*029c*/ 	.word	0x05000005


	//   ....[133]....
        /*02a0*/ 	.word	0x05000005


	//   ....[134]....
        /*02a4*/ 	.word	0x05000005


	//   ....[135]....
        /*02a8*/ 	.word	0x05000005


	//   ....[136]....
        /*02ac*/ 	.word	0x05000005


	//   ....[137]....
        /*02b0*/ 	.word	0x05000005


	//   ....[138]....
        /*02b4*/ 	.word	0x05000005


	//   ....[139]....
        /*02b8*/ 	.word	0x05000005


	//   ....[140]....
        /*02bc*/ 	.word	0x05000005


	//   ....[141]....
        /*02c0*/ 	.word	0x05000005


	//   ....[142]....
        /*02c4*/ 	.word	0x05000005


	//   ....[143]....
        /*02c8*/ 	.word	0x05000005


	//   ....[144]....
        /*02cc*/ 	.word	0x05000005


	//   ....[145]....
        /*02d0*/ 	.word	0x05000005


	//   ....[146]....
        /*02d4*/ 	.word	0x05000005


	//   ....[147]....
        /*02d8*/ 	.word	0x05000005


	//   ....[148]....
        /*02dc*/ 	.word	0x05000005


	//   ....[149]....
        /*02e0*/ 	.word	0x05000005


	//   ....[150]....
        /*02e4*/ 	.word	0x05000005


	//   ....[151]....
        /*02e8*/ 	.word	0x05000005


	//   ....[152]....
        /*02ec*/ 	.word	0x05000005


	//   ....[153]....
        /*02f0*/ 	.word	0x05000005


	//   ....[154]....
        /*02f4*/ 	.word	0x05000005


	//   ....[155]....
        /*02f8*/ 	.word	0x05000005


	//----- nvinfo : EIATTR_COOP_GROUP_INSTR_OFFSETS
	.align		4
.L_212:
        /*02fc*/ 	.byte	0x04, 0x28
        /*02fe*/ 	.short	(.L_214 - .L_213)


	//   ....[0]....
.L_213:
        /*0300*/ 	.word	0x000003a0


	//   ....[1]....
        /*0304*/ 	.word	0x00000550


	//   ....[2]....
        /*0308*/ 	.word	0x00000570


	//   ....[3]....
        /*030c*/ 	.word	0x000005c0


	//   ....[4]....
        /*0310*/ 	.word	0x000005e0


	//   ....[5]....
        /*0314*/ 	.word	0x00000630


	//   ....[6]....
        /*0318*/ 	.word	0x00000650


	//   ....[7]....
        /*031c*/ 	.word	0x00000690


	//   ....[8]....
        /*0320*/ 	.word	0x000006c0


	//   ....[9]....
        /*0324*/ 	.word	0x00000700


	//   ....[10]....
        /*0328*/ 	.word	0x00000740


	//   ....[11]....
        /*032c*/ 	.word	0x00000d80


	//   ....[12]....
        /*0330*/ 	.word	0x00000db0


	//   ....[13]....
        /*0334*/ 	.word	0x00000e00


	//   ....[14]....
        /*0338*/ 	.word	0x00000e10


	//   ....[15]....
        /*033c*/ 	.word	0x00000e60


	//   ....[16]....
        /*0340*/ 	.word	0x00000e80


	//   ....[17]....
        /*0344*/ 	.word	0x00000ec0


	//   ....[18]....
        /*0348*/ 	.word	0x00000ef0


	//   ....[19]....
        /*034c*/ 	.word	0x00000f30


	//   ....[20]....
        /*0350*/ 	.word	0x00000f60


	//   ....[21]....
        /*0354*/ 	.word	0x00001590


	//   ....[22]....
        /*0358*/ 	.word	0x00001790


	//   ....[23]....
        /*035c*/ 	.word	0x00001810


	//   ....[24]....
        /*0360*/ 	.word	0x000018a0


	//   ....[25]....
        /*0364*/ 	.word	0x000018c0


	//   ....[26]....
        /*0368*/ 	.word	0x00001910


	//   ....[27]....
        /*036c*/ 	.word	0x00001940


	//   ....[28]....
        /*0370*/ 	.word	0x00001980


	//   ....[29]....
        /*0374*/ 	.word	0x000019c0


	//   ....[30]....
        /*0378*/ 	.word	0x00001a00


	//   ....[31]....
        /*037c*/ 	.word	0x00001a40


	//   ....[32]....
        /*0380*/ 	.word	0x00001a90


	//   ....[33]....
        /*0384*/ 	.word	0x00001af0


	//   ....[34]....
        /*0388*/ 	.word	0x00001b00


	//   ....[35]....
        /*038c*/ 	.word	0x00001bf0


	//   ....[36]....
        /*0390*/ 	.word	0x00001df0


	//   ....[37]....
        /*0394*/ 	.word	0x00001e50


	//   ....[38]....
        /*0398*/ 	.word	0x00001ec0


	//   ....[39]....
        /*039c*/ 	.word	0x00001ee0


	//   ....[40]....
        /*03a0*/ 	.word	0x00001f30


	//   ....[41]....
        /*03a4*/ 	.word	0x00001f60


	//   ....[42]....
        /*03a8*/ 	.word	0x00001fa0


	//   ....[43]....
        /*03ac*/ 	.word	0x00001fe0


	//   ....[44]....
        /*03b0*/ 	.word	0x00002020


	//   ....[45]....
        /*03b4*/ 	.word	0x00002060


	//   ....[46]....
        /*03b8*/ 	.word	0x000020a0


	//   ....[47]....
        /*03bc*/ 	.word	0x000020f0


	//   ....[48]....
        /*03c0*/ 	.word	0x00002100


	//   ....[49]....
        /*03c4*/ 	.word	0x00002600


	//   ....[50]....
        /*03c8*/ 	.word	0x00002d30


	//   ....[51]....
        /*03cc*/ 	.word	0x00002ef0


	//   ....[52]....
        /*03d0*/ 	.word	0x00002f20


	//   ....[53]....
        /*03d4*/ 	.word	0x00002f70


	//   ....[54]....
        /*03d8*/ 	.word	0x00002f80


	//   ....[55]....
        /*03dc*/ 	.word	0x00002fd0


	//   ....[56]....
        /*03e0*/ 	.word	0x00002ff0


	//   ....[57]....
        /*03e4*/ 	.word	0x00003030


	//   ....[58]....
        /*03e8*/ 	.word	0x00003060


	//   ....[59]....
        /*03ec*/ 	.word	0x000030a0


	//   ....[60]....
        /*03f0*/ 	.word	0x000030d0


	//   ....[61]....
        /*03f4*/ 	.word	0x00003660


	//   ....[62]....
        /*03f8*/ 	.word	0x00003690


	//   ....[63]....
        /*03fc*/ 	.word	0x000036e0


	//   ....[64]....
        /*0400*/ 	.word	0x000036f0


	//   ....[65]....
        /*0404*/ 	.word	0x00003740


	//   ....[66]....
        /*0408*/ 	.word	0x00003760


	//   ....[67]....
        /*040c*/ 	.word	0x000037a0


	//   ....[68]....
        /*0410*/ 	.word	0x000037d0


	//   ....[69]....
        /*0414*/ 	.word	0x00003810


	//   ....[70]....
        /*0418*/ 	.word	0x00003840


	//   ....[71]....
        /*041c*/ 	.word	0x00003e70


	//   ....[72]....
        /*0420*/ 	.word	0x00004090


	//   ....[73]....
        /*0424*/ 	.word	0x00004110


	//   ....[74]....
        /*0428*/ 	.word	0x000041a0


	//   ....[75]....
        /*042c*/ 	.word	0x000041c0


	//   ....[76]....
        /*0430*/ 	.word	0x00004210


	//   ....[77]....
        /*0434*/ 	.word	0x00004240


	//   ....[78]....
        /*0438*/ 	.word	0x00004280


	//   ....[79]....
        /*043c*/ 	.word	0x000042c0


	//   ....[80]....
        /*0440*/ 	.word	0x00004300


	//   ....[81]....
        /*0444*/ 	.word	0x00004340


	//   ....[82]....
        /*0448*/ 	.word	0x00004390


	//   ....[83]....
        /*044c*/ 	.word	0x000043f0


	//   ....[84]....
        /*0450*/ 	.word	0x00004400


	//   ....[85]....
        /*0454*/ 	.word	0x000044f0


	//   ....[86]....
        /*0458*/ 	.word	0x000046f0


	//   ....[87]....
        /*045c*/ 	.word	0x00004750


	//   ....[88]....
        /*0460*/ 	.word	0x000047c0


	//   ....[89]....
        /*0464*/ 	.word	0x000047e0


	//   ....[90]....
        /*0468*/ 	.word	0x00004830


	//   ....[91]....
        /*046c*/ 	.word	0x00004860


	//   ....[92]....
        /*0470*/ 	.word	0x000048a0


	//   ....[93]....
        /*0474*/ 	.word	0x000048e0


	//   ....[94]....
        /*0478*/ 	.word	0x00004920


	//   ....[95]....
        /*047c*/ 	.word	0x00004960


	//   ....[96]....
        /*0480*/ 	.word	0x000049a0


	//   ....[97]....
        /*0484*/ 	.word	0x000049f0


	//   ....[98]....
        /*0488*/ 	.word	0x00004a00


	//   ....[99]....
        /*048c*/ 	.word	0x00004f70


	//   ....[100]....
        /*0490*/ 	.word	0x000052e0


	//   ....[101]....
        /*0494*/ 	.word	0x00005360


	//   ....[102]....
        /*0498*/ 	.word	0x000053f0


	//   ....[103]....
        /*049c*/ 	.word	0x000054a0


	//   ....[104]....
        /*04a0*/ 	.word	0x000054f0


	//   ....[105]....
        /*04a4*/ 	.word	0x000055a0


	//   ....[106]....
        /*04a8*/ 	.word	0x000055f0


	//   ....[107]....
        /*04ac*/ 	.word	0x000056a0


	//   ....[108]....
        /*04b0*/ 	.word	0x000056f0


	//   ....[109]....
        /*04b4*/ 	.word	0x000057a0


	//   ....[110]....
        /*04b8*/ 	.word	0x000057f0


	//   ....[111]....
        /*04bc*/ 	.word	0x00005890


	//   ....[112]....
        /*04c0*/ 	.word	0x000058e0


	//   ....[113]....
        /*04c4*/ 	.word	0x000059d0


	//   ....[114]....
        /*04c8*/ 	.word	0x00005a50


	//   ....[115]....
        /*04cc*/ 	.word	0x00005ad0


	//   ....[116]....
        /*04d0*/ 	.word	0x00005b50


	//   ....[117]....
        /*04d4*/ 	.word	0x00005c10


	//   ....[118]....
        /*04d8*/ 	.word	0x00005c60


	//   ....[119]....
        /*04dc*/ 	.word	0x00005d10


	//   ....[120]....
        /*04e0*/ 	.word	0x00005d70


	//   ....[121]....
        /*04e4*/ 	.word	0x00005e10


	//   ....[122]....
        /*04e8*/ 	.word	0x00005e70


	//   ....[123]....
        /*04ec*/ 	.word	0x00005ef0


	//   ....[124]....
        /*04f0*/ 	.word	0x00005f70


	//   ....[125]....
        /*04f4*/ 	.word	0x00006010


	//   ....[126]....
        /*04f8*/ 	.word	0x00006060


	//   ....[127]....
        /*04fc*/ 	.word	0x00006100


	//   ....[128]....
        /*0500*/ 	.word	0x00006170


	//   ....[129]....
        /*0504*/ 	.word	0x000061f0


	//   ....[130]....
        /*0508*/ 	.word	0x00006280


	//   ....[131]....
        /*050c*/ 	.word	0x00006330


	//   ....[132]....
        /*0510*/ 	.word	0x00006380


	//   ....[133]....
        /*0514*/ 	.word	0x00006430


	//   ....[134]....
        /*0518*/ 	.word	0x00006490


	//   ....[135]....
        /*051c*/ 	.word	0x00006540


	//   ....[136]....
        /*0520*/ 	.word	0x00006590


	//   ....[137]....
        /*0524*/ 	.word	0x00006640


	//   ....[138]....
        /*0528*/ 	.word	0x00006690


	//   ....[139]....
        /*052c*/ 	.word	0x00006740


	//   ....[140]....
        /*0530*/ 	.word	0x00006790


	//   ....[141]....
        /*0534*/ 	.word	0x00006870


	//   ....[142]....
        /*0538*/ 	.word	0x000068e0


	//   ....[143]....
        /*053c*/ 	.word	0x00006960


	//   ....[144]....
        /*0540*/ 	.word	0x000069e0


	//   ....[145]....
        /*0544*/ 	.word	0x00006aa0


	//   ....[146]....
        /*0548*/ 	.word	0x00006af0


	//   ....[147]....
        /*054c*/ 	.word	0x00006ba0


	//   ....[148]....
        /*0550*/ 	.word	0x00006c00


	//   ....[149]....
        /*0554*/ 	.word	0x00006ca0


	//   ....[150]....
        /*0558*/ 	.word	0x00006d00


	//   ....[151]....
        /*055c*/ 	.word	0x00006d80


	//   ....[152]....
        /*0560*/ 	.word	0x00006e00


	//   ....[153]....
        /*0564*/ 	.word	0x00006ea0


	//   ....[154]....
        /*0568*/ 	.word	0x00006ef0


	//   ....[155]....
        /*056c*/ 	.word	0x00006f90


	//----- nvinfo : EIATTR_VRC_CTA_INIT_COUNT
	.align		4
.L_214:
        /*0570*/ 	.byte	0x02, 0x4a
	.zero		1
	.zero		1


	//----- nvinfo : EIATTR_EXIT_INSTR_OFFSETS
	.align		4
        /*0574*/ 	.byte	0x04, 0x1c
        /*0576*/ 	.short	(.L_216 - .L_215)


	//   ....[0]....
.L_215:
        /*0578*/ 	.word	0x000027f0


	//   ....[1]....
        /*057c*/ 	.word	0x00002810


	//   ....[2]....
        /*0580*/ 	.word	0x00005270


	//   ....[3]....
        /*0584*/ 	.word	0x00005290


	//----- nvinfo : EIATTR_MAX_THREADS
	.align		4
.L_216:
        /*0588*/ 	.byte	0x04, 0x05
        /*058a*/ 	.short	(.L_218 - .L_217)
.L_217:
        /*058c*/ 	.word	0x000001a0
        /*0590*/ 	.word	0x00000001
        /*0594*/ 	.word	0x00000001


	//----- nvinfo : EIATTR_CRS_STACK_SIZE
	.align		4
.L_218:
        /*0598*/ 	.byte	0x04, 0x1e
        /*059a*/ 	.short	(.L_220 - .L_219)
.L_219:
        /*059c*/ 	.word	0x00000000


	//----- nvinfo : EIATTR_CBANK_PARAM_SIZE
	.align		4
.L_220:
        /*05a0*/ 	.byte	0x03, 0x19
        /*05a2*/ 	.short	0x0034


	//----- nvinfo : EIATTR_PARAM_CBANK
	.align		4
        /*05a4*/ 	.byte	0x04, 0x0a
        /*05a6*/ 	.short	(.L_222 - .L_221)
	.align		4
.L_221:
        /*05a8*/ 	.word	index@(.nv.constant0._ZN3cub18CUB_300001_SM_10006detail4scan16DeviceScanKernelINS2_10policy_hubIllljN4cuda3std3__44plusIvEEE10Policy1000EPlSC_NS0_13ScanTileStateIlLb1EEES9_NS1_10InputValueIlSC_EEjlLb0ElEEvT0_T1_T2_iT3_T4_T5_)
        /*05ac*/ 	.short	0x0380
        /*05ae*/ 	.short	0x0034


	//----- nvinfo : EIATTR_SW_WAR
	.align		4
.L_222:
        /*05b0*/ 	.byte	0x04, 0x36
        /*05b2*/ 	.short	(.L_224 - .L_223)
.L_223:
        /*05b4*/ 	.word	0x00000008
.L_224:


//--------------------- .nv.info._ZN3cub18CUB_300001_SM_10006detail4scan20DeviceScanInitKernelINS0_13ScanTileStateIlLb1EEEEEvT_i --------------------------
	.section	.nv.info._ZN3cub18CUB_300001_SM_10006detail4scan20DeviceScanInitKernelINS0_13ScanTileStateIlLb1EEEEEvT_i,"",@"SHT_CUDA_INFO"
	.sectionflags	@""
	.align	4


	//----- nvinfo : EIATTR_CUDA_API_VERSION
	.align		4
        /*0000*/ 	.byte	0x04, 0x37
        /*0002*/ 	.short	(.L_226 - .L_225)
.L_225:
        /*0004*/ 	.word	0x00000082


	//----- nvinfo : EIATTR_KPARAM_INFO
	.align		4
.L_226:
        /*0008*/ 	.byte	0x04, 0x17
        /*000a*/ 	.short	(.L_228 - .L_227)
.L_227:
        /*000c*/ 	.word	0x00000000
        /*0010*/ 	.short	0x0001
        /*0012*/ 	.short	0x0008
        /*0014*/ 	.byte	0x00, 0xf0, 0x11, 0x00


	//----- nvinfo : EIATTR_KPARAM_INFO
	.align		4
.L_228:
        /*0018*/ 	.byte	0x04, 0x17
        /*001a*/ 	.short	(.L_230 - .L_229)
.L_229:
        /*001c*/ 	.word	0x00000000
        /*0020*/ 	.short	0x0000
        /*0022*/ 	.short	0x0000
        /*0024*/ 	.byte	0x00, 0xf0, 0x21, 0x00


	//----- nvinfo : EIATTR_SPARSE_MMA_MASK
	.align		4
.L_230:
        /*0028*/ 	.byte	0x03, 0x50
        /*002a*/ 	.short	0x0000


	//----- nvinfo : EIATTR_MAXREG_COUNT
	.align		4
        /*002c*/ 	.byte	0x03, 0x1b
        /*002e*/ 	.short	0x00ff


	//----- nvinfo : EIATTR_MERCURY_ISA_VERSION
	.align		4
        /*0030*/ 	.byte	0x03, 0x5f
        /*0032*/ 	.short	0x0101


	//----- nvinfo : EIATTR_VRC_CTA_INIT_COUNT
	.align		4
        /*0034*/ 	.byte	0x02, 0x4a
	.zero		1
	.zero		1


	//----- nvinfo : EIATTR_EXIT_INSTR_OFFSETS
	.align		4
        /*0038*/ 	.byte	0x04, 0x1c
        /*003a*/ 	.short	(.L_232 - .L_231)


	//   ....[0]....
.L_231:
        /*003c*/ 	.word	0x00000100


	//   ....[1]....
        /*0040*/ 	.word	0x00000140


	//----- nvinfo : EIATTR_CBANK_PARAM_SIZE
	.align		4
.L_232:
        /*0044*/ 	.byte	0x03, 0x19
        /*0046*/ 	.short	0x000c


	//----- nvinfo : EIATTR_PARAM_CBANK
	.align		4
        /*0048*/ 	.byte	0x04, 0x0a
        /*004a*/ 	.short	(.L_234 - .L_233)
	.align		4
.L_233:
        /*004c*/ 	.word	index@(.nv.constant0._ZN3cub18CUB_300001_SM_10006detail4scan20DeviceScanInitKernelINS0_13ScanTileStateIlLb1EEEEEvT_i)
        /*0050*/ 	.short	0x0380
        /*0052*/ 	.short	0x000c


	//----- nvinfo : EIATTR_SW_WAR
	.align		4
.L_234:
        /*0054*/ 	.byte	0x04, 0x36
        /*0056*/ 	.short	(.L_236 - .L_235)
.L_235:
        /*0058*/ 	.word	0x00000008
.L_236:


//--------------------- .nv.info._ZN3cub18CUB_300001_SM_10006detail9transform16transform_kernelINS2_10policy_hubILb1EN4cuda3std3__45tupleIJN6thrust24THRUST_300001_SM_1000_NS17counting_iteratorIlNSA_11use_defaultESC_SC_EEEEEE10policy1000ElNS7_10__identityENSA_6detail15normal_iteratorINSA_7pointerIlNSA_8cuda_cub3tagENSA_16tagged_referenceIlSM_EESC_EEEEJSD_EEEvT0_iT1_T2_DpNS2_10kernel_argIT3_EE --------------------------
	.section	.nv.info._ZN3cub18CUB_300001_SM_10006detail9transform16transform_kernelINS2_10policy_hubILb1EN4cuda3std3__45tupleIJN6thrust24THRUST_300001_SM_1000_NS17counting_iteratorIlNSA_11use_defaultESC_SC_EEEEEE10policy1000ElNS7_10__identityENSA_6detail15normal_iteratorINSA_7pointerIlNSA_8cuda_cub3tagENSA_16tagged_referenceIlSM_EESC_EEEEJSD_EEEvT0_iT1_T2_DpNS2_10kernel_argIT3_EE,"",@"SHT_CUDA_INFO"
	.sectionflags	@""
	.align	4


	//----- nvinfo : EIATTR_CUDA_API_VERSION
	.align		4
        /*0000*/ 	.byte	0x04, 0x37
        /*0002*/ 	.short	(.L_238 - .L_237)
.L_237:
        /*0004*/ 	.word	0x00000082


	//----- nvinfo : EIATTR_KPARAM_INFO
	.align		4
.L_238:
        /*0008*/ 	.byte	0x04, 0x17
        /*000a*/ 	.short	(.L_240 - .L_239)
.L_239:
        /*000c*/ 	.word	0x00000000
        /*0010*/ 	.short	0x0004
        /*0012*/ 	.short	0x0018
        /*0014*/ 	.byte	0x00, 0xf0, 0x41, 0x00


	//----- nvinfo : EIATTR_KPARAM_INFO
	.align		4
.L_240:
        /*0018*/ 	.byte	0x04, 0x17
        /*001a*/ 	.short	(.L_242 - .L_241)
.L_241:
        /*001c*/ 	.word	0x00000000
        /*0020*/ 	.short	0x0003
        /*0022*/ 	.short	0x0010
        /*0024*/ 	.byte	0x00, 0xf0, 0x21, 0x00


	//----- nvinfo : EIATTR_KPARAM_INFO
	.align		4
.L_242:
        /*0028*/ 	.byte	0x04, 0x17
        /*002a*/ 	.short	(.L_244 - .L_243)
.L_243:
        /*002c*/ 	.word	0x00000000
        /*0030*/ 	.short	0x0002
        /*0032*/ 	.short	0x000c
        /*0034*/ 	.byte	0x00, 0xf0, 0x05, 0x00


	//----- nvinfo : EIATTR_KPARAM_INFO
	.align		4
.L_244:
        /*0038*/ 	.byte	0x04, 0x17
        /*003a*/ 	.short	(.L_246 - .L_245)
.L_245:
        /*003c*/ 	.word	0x00000000
        /*0040*/ 	.short	0x0001
        /*0042*/ 	.short	0x0008
        /*0044*/ 	.byte	0x00, 0xf0, 0x11, 0x00


	//----- nvinfo : EIATTR_KPARAM_INFO
	.align		4
.L_246:
        /*0048*/ 	.byte	0x04, 0x17
        /*004a*/ 	.short	(.L_248 - .L_247)
.L_247:
        /*004c*/ 	.word	0x00000000
        /*0050*/ 	.short	0x0000
        /*0052*/ 	.short	0x0000
        /*0054*/ 	.byte	0x00, 0xf0, 0x21, 0x00


	//----- nvinfo : EIATTR_SPARSE_MMA_MASK
	.align		4
.L_248:
        /*0058*/ 	.byte	0x03, 0x50
        /*005a*/ 	.short	0x0000


	//----- nvinfo : EIATTR_MAXREG_COUNT
	.align		4
        /*005c*/ 	.byte	0x03, 0x1b
        /*005e*/ 	.short	0x00ff


	//----- nvinfo : EIATTR_MERCURY_ISA_VERSION
	.align		4
        /*0060*/ 	.byte	0x03, 0x5f
        /*0062*/ 	.short	0x0101


	//----- nvinfo : EIATTR_VRC_CTA_INIT_COUNT
	.align		4
        /*0064*/ 	.byte	0x02, 0x4a
	.zero		1
	.zero		1


	//----- nvinfo : EIATTR_EXIT_INSTR_OFFSETS
	.align		4
        /*0068*/ 	.byte	0x04, 0x1c
        /*006a*/ 	.short	(.L_250 - .L_249)


	//   ....[0]....
.L_249:
        /*006c*/ 	.word	0x00000190


	//   ....[1]....
        /*0070*/ 	.word	0x000005f0


	//   ....[2]....
        /*0074*/ 	.word	0x00000740


	//   ....[3]....
        /*0078*/ 	.word	0x00000770


	//   ....[4]....
        /*007c*/ 	.word	0x000007d0


	//   ....[5]....
        /*0080*/ 	.word	0x00000800


	//   ....[6]....
        /*0084*/ 	.word	0x00000c40


	//   ....[7]....
        /*0088*/ 	.word	0x00000e30


	//   ....[8]....
        /*008c*/ 	.word	0x00000f40


	//   ....[9]....
        /*0090*/ 	.word	0x00000fb0


	//----- nvinfo : EIATTR_MAX_THREADS
	.align		4
.L_250:
        /*0094*/ 	.byte	0x04, 0x05
        /*0096*/ 	.short	(.L_252 - .L_251)
.L_251:
        /*0098*/ 	.word	0x00000080
        /*009c*/ 	.word	0x00000001
        /*00a0*/ 	.word	0x00000001


	//----- nvinfo : EIATTR_CBANK_PARAM_SIZE
	.align		4
.L_252:
        /*00a4*/ 	.byte	0x03, 0x19
        /*00a6*/ 	.short	0x0028


	//----- nvinfo : EIATTR_PARAM_CBANK
	.align		4
        /*00a8*/ 	.byte	0x04, 0x0a
        /*00aa*/ 	.short	(.L_254 - .L_253)
	.align		4
.L_253:
        /*00ac*/ 	.word	index@(.nv.constant0._ZN3cub18CUB_300001_SM_10006detail9transform16transform_kernelINS2_10policy_hubILb1EN4cuda3std3__45tupleIJN6thrust24THRUST_300001_SM_1000_NS17counting_iteratorIlNSA_11use_defaultESC_SC_EEEEEE10policy1000ElNS7_10__identityENSA_6detail15normal_iteratorINSA_7pointerIlNSA_8cuda_cub3tagENSA_16tagged_referenceIlSM_EESC_EEEEJSD_EEEvT0_iT1_T2_DpNS2_10kernel_argIT3_EE)
        /*00b0*/ 	.short	0x0380
        /*00b2*/ 	.short	0x0028


	//----- nvinfo : EIATTR_SW_WAR
	.align		4
.L_254:
        /*00b4*/ 	.byte	0x04, 0x36
        /*00b6*/ 	.short	(.L_256 - .L_255)
.L_255:
        /*00b8*/ 	.word	0x00000008
.L_256:


//--------------------- .nv.info._ZN3cub18CUB_300001_SM_10006detail9transform16transform_kernelINS2_10policy_hubILb1EN4cuda3std3__45tupleIJN6thrust24THRUST_300001_SM_1000_NS17counting_iteratorIlNSA_11use_defaultESC_SC_EEEEEE10policy1000EiNS7_10__identityENSA_6detail15normal_iteratorINSA_7pointerIlNSA_8cuda_cub3tagENSA_16tagged_referenceIlSM_EESC_EEEEJSD_EEEvT0_iT1_T2_DpNS2_10kernel_argIT3_EE --------------------------
	.section	.nv.info._ZN3cub18CUB_300001_SM_10006detail9transform16transform_kernelINS2_10policy_hubILb1EN4cuda3std3__45tupleIJN6thrust24THRUST_300001_SM_1000_NS17counting_iteratorIlNSA_11use_defaultESC_SC_EEEEEE10policy1000EiNS7_10__identityENSA_6detail15normal_iteratorINSA_7pointerIlNSA_8cuda_cub3tagENSA_16tagged_referenceIlSM_EESC_EEEEJSD_EEEvT0_iT1_T2_DpNS2_10kernel_argIT3_EE,"",@"SHT_CUDA_INFO"
	.sectionflags	@""
	.align	4


	//----- nvinfo : EIATTR_CUDA_API_VERSION
	.align		4
        /*0000*/ 	.byte	0x04, 0x37
        /*0002*/ 	.short	(.L_258 - .L_257)
.L_257:
        /*0004*/ 	.word	0x00000082


	//----- nvinfo : EIATTR_KPARAM_INFO
	.align		4
.L_258:
        /*0008*/ 	.byte	0x04, 0x17
        /*000a*/ 	.short	(.L_260 - .L_259)
.L_259:
        /*000c*/ 	.word	0x00000000
        /*0010*/ 	.short	0x0004
        /*0012*/ 	.short	0x0018
        /*0014*/ 	.byte	0x00, 0xf0, 0x41, 0x00


	//----- nvinfo : EIATTR_KPARAM_INFO
	.align		4
.L_260:
        /*0018*/ 	.byte	0x04, 0x17
        /*001a*/ 	.short	(.L_262 - .L_261)
.L_261:
        /*001c*/ 	.word	0x00000000
        /*0020*/ 	.short	0x0003
        /*0022*/ 	.short	0x0010
        /*0024*/ 	.byte	0x00, 0xf0, 0x21, 0x00


	//----- nvinfo : EIATTR_KPARAM_INFO
	.align		4
.L_262:
        /*0028*/ 	.byte	0x04, 0x17
        /*002a*/ 	.short	(.L_264 - .L_263)
.L_263:
        /*002c*/ 	.word	0x00000000
        /*0030*/ 	.short	0x0002
        /*0032*/ 	.short	0x0008
        /*0034*/ 	.byte	0x00, 0xf0, 0x05, 0x00


	//----- nvinfo : EIATTR_KPARAM_INFO
	.align		4
.L_264:
        /*0038*/ 	.byte	0x04, 0x17
        /*003a*/ 	.short	(.L_266 - .L_265)
.L_265:
        /*003c*/ 	.word	0x00000000
        /*0040*/ 	.short	0x0001
        /*0042*/ 	.short	0x0004
        /*0044*/ 	.byte	0x00, 0xf0, 0x11, 0x00


	//----- nvinfo : EIATTR_KPARAM_INFO
	.align		4
.L_266:
        /*0048*/ 	.byte	0x04, 0x17
        /*004a*/ 	.short	(.L_268 - .L_267)
.L_267:
        /*004c*/ 	.word	0x00000000
        /*0050*/ 	.short	0x0000
        /*0052*/ 	.short	0x0000
        /*0054*/ 	.byte	0x00, 0xf0, 0x11, 0x00


	//----- nvinfo : EIATTR_SPARSE_MMA_MASK
	.align		4
.L_268:
        /*0058*/ 	.byte	0x03, 0x50
        /*005a*/ 	.short	0x0000


	//----- nvinfo : EIATTR_MAXREG_COUNT
	.align		4
        /*005c*/ 	.byte	0x03, 0x1b
        /*005e*/ 	.short	0x00ff


	//----- nvinfo : EIATTR_MERCURY_ISA_VERSION
	.align		4
        /*0060*/ 	.byte	0x03, 0x5f
        /*0062*/ 	.short	0x0101


	//----- nvinfo : EIATTR_VRC_CTA_INIT_COUNT
	.align		4
        /*0064*/ 	.byte	0x02, 0x4a
	.zero		1
	.zero		1


	//----- nvinfo : EIATTR_EXIT_INSTR_OFFSETS
	.align		4
        /*0068*/ 	.byte	0x04, 0x1c
        /*006a*/ 	.short	(.L_270 - .L_269)


	//   ....[0]....
.L_269:
        /*006c*/ 	.word	0x00000130


	//   ....[1]....
        /*0070*/ 	.word	0x000005c0


	//   ....[2]....
        /*0074*/ 	.word	0x00000790


	//   ....[3]....
        /*0078*/ 	.word	0x000008a0


	//   ....[4]....
        /*007c*/ 	.word	0x00000910


	//   ....[5]....
        /*0080*/ 	.word	0x00000940


	//   ....[6]....
        /*0084*/ 	.word	0x00000bd0


	//   ....[7]....
        /*0088*/ 	.word	0x00000d20


	//   ....[8]....
        /*008c*/ 	.word	0x00000d50


	//   ....[9]....
        /*0090*/ 	.word	0x00000db0


	//----- nvinfo : EIATTR_MAX_THREADS
	.align		4
.L_270:
        /*0094*/ 	.byte	0x04, 0x05
        /*0096*/ 	.short	(.L_272 - .L_271)
.L_271:
        /*0098*/ 	.word	0x00000080
        /*009c*/ 	.word	0x00000001
        /*00a0*/ 	.word	0x00000001


	//----- nvinfo : EIATTR_CBANK_PARAM_SIZE
	.align		4
.L_272:
        /*00a4*/ 	.byte	0x03, 0x19
        /*00a6*/ 	.short	0x0028


	//----- nvinfo : EIATTR_PARAM_CBANK
	.align		4
        /*00a8*/ 	.byte	0x04, 0x0a
        /*00aa*/ 	.short	(.L_274 - .L_273)
	.align		4
.L_273:
        /*00ac*/ 	.word	index@(.nv.constant0._ZN3cub18CUB_300001_SM_10006detail9transform16transform_kernelINS2_10policy_hubILb1EN4cuda3std3__45tupleIJN6thrust24THRUST_300001_SM_1000_NS17counting_iteratorIlNSA_11use_defaultESC_SC_EEEEEE10policy1000EiNS7_10__identityENSA_6detail15normal_iteratorINSA_7pointerIlNSA_8cuda_cub3tagENSA_16tagged_referenceIlSM_EESC_EEEEJSD_EEEvT0_iT1_T2_DpNS2_10kernel_argIT3_EE)
        /*00b0*/ 	.short	0x0380
        /*00b2*/ 	.short	0x0028


	//----- nvinfo : EIATTR_SW_WAR
	.align		4
.L_274:
        /*00b4*/ 	.byte	0x04, 0x36
        /*00b6*/ 	.short	(.L_276 - .L_275)
.L_275:
        /*00b8*/ 	.word	0x00000008
.L_276:


//--------------------- .nv.info._ZN3cub18CUB_300001_SM_10006detail8for_each13static_kernelINS2_12policy_hub_t12policy_500_tEmN6thrust24THRUST_300001_SM_1000_NS8cuda_cub20__uninitialized_fill7functorINS7_7pointerIlNS8_3tagENS7_16tagged_referenceIlSC_EENS7_11use_defaultEEElEEEEvT0_T1_ --------------------------
	.section	.nv.info._ZN3cub18CUB_300001_SM_10006detail8for_each13static_kernelINS2_12policy_hub_t12policy_500_tEmN6thrust24THRUST_300001_SM_1000_NS8cuda_cub20__uninitialized_fill7functorINS7_7pointerIlNS8_3tagENS7_16tagged_referenceIlSC_EENS7_11use_defaultEEElEEEEvT0_T1_,"",@"SHT_CUDA_INFO"
	.sectionflags	@""
	.align	4


	//----- nvinfo : EIATTR_CUDA_API_VERSION
	.align		4
        /*0000*/ 	.byte	0x04, 0x37
        /*0002*/ 	.short	(.L_278 - .L_277)
.L_277:
        /*0004*/ 	.word	0x00000082


	//----- nvinfo : EIATTR_KPARAM_INFO
	.align		4
.L_278:
        /*0008*/ 	.byte	0x04, 0x17
        /*000a*/ 	.short	(.L_280 - .L_279)
.L_279:
        /*000c*/ 	.word	0x00000000
        /*0010*/ 	.short	0x0001
        /*0012*/ 	.short	0x0008
        /*0014*/ 	.byte	0x00, 0xf0, 0x41, 0x00


	//----- nvinfo : EIATTR_KPARAM_INFO
	.align		4
.L_280:
        /*0018*/ 	.byte	0x04, 0x17
        /*001a*/ 	.short	(.L_282 - .L_281)
.L_281:
        /*001c*/ 	.word	0x00000000
        /*0020*/ 	.short	0x0000
        /*0022*/ 	.short	0x0000
        /*0024*/ 	.byte	0x00, 0xf0, 0x21, 0x00


	//----- nvinfo : EIATTR_SPARSE_MMA_MASK
	.align		4
.L_282:
        /*0028*/ 	.byte	0x03, 0x50
        /*002a*/ 	.short	0x0000


	//----- nvinfo : EIATTR_MAXREG_COUNT
	.align		4
        /*002c*/ 	.byte	0x03, 0x1b
        /*002e*/ 	.short	0x00ff


	//----- nvinfo : EIATTR_MERCURY_ISA_VERSION
	.align		4
        /*0030*/ 	.byte	0x03, 0x5f
        /*0032*/ 	.short	0x0101


	//----- nvinfo : EIATTR_VRC_CTA_INIT_COUNT
	.align		4
        /*0034*/ 	.byte	0x02, 0x4a
	.zero		1
	.zero		1


	//----- nvinfo : EIATTR_EXIT_INSTR_OFFSETS
	.align		4
        /*0038*/ 	.byte	0x04, 0x1c
        /*003a*/ 	.short	(.L_284 - .L_283)


	//   ....[0]....
.L_283:
        /*003c*/ 	.word	0x00000130


	//   ....[1]....
        /*0040*/ 	.word	0x00000230


	//   ....[2]....
        /*0044*/ 	.word	0x00000260


	//----- nvinfo : EIATTR_MAX_THREADS
	.align		4
.L_284:
        /*0048*/ 	.byte	0x04, 0x05
        /*004a*/ 	.short	(.L_286 - .L_285)
.L_285:
        /*004c*/ 	.word	0x00000100
        /*0050*/ 	.word	0x00000001
        /*0054*/ 	.word	0x00000001


	//----- nvinfo : EIATTR_CBANK_PARAM_SIZE
	.align		4
.L_286:
        /*0058*/ 	.byte	0x03, 0x19
        /*005a*/ 	.short	0x0018


	//----- nvinfo : EIATTR_PARAM_CBANK
	.align		4
        /*005c*/ 	.byte	0x04, 0x0a
        /*005e*/ 	.short	(.L_288 - .L_287)
	.align		4
.L_287:
        /*0060*/ 	.word	index@(.nv.constant0._ZN3cub18CUB_300001_SM_10006detail8for_each13static_kernelINS2_12policy_hub_t12policy_500_tEmN6thrust24THRUST_300001_SM_1000_NS8cuda_cub20__uninitialized_fill7functorINS7_7pointerIlNS8_3tagENS7_16tagged_referenceIlSC_EENS7_11use_defaultEEElEEEEvT0_T1_)
        /*0064*/ 	.short	0x0380
        /*0066*/ 	.short	0x0018


	//----- nvinfo : EIATTR_SW_WAR
	.align		4
.L_288:
        /*0068*/ 	.byte	0x04, 0x36
        /*006a*/ 	.short	(.L_290 - .L_289)
.L_289:
        /*006c*/ 	.word	0x00000008
.L_290:


//--------------------- .nv.info._ZN3cub18CUB_300001_SM_10006detail11EmptyKernelIvEEvv --------------------------
	.section	.nv.info._ZN3cub18CUB_300001_SM_10006detail11EmptyKernelIvEEvv,"",@"SHT_CUDA_INFO"
	.sectionflags	@""
	.align	4


	//----- nvinfo : EIATTR_CUDA_API_VERSION
	.align		4
        /*0000*/ 	.byte	0x04, 0x37
        /*0002*/ 	.short	(.L_292 - .L_291)
.L_291:
        /*0004*/ 	.word	0x00000082


	//----- nvinfo : EIATTR_SPARSE_MMA_MASK
	.align		4
.L_292:
        /*0008*/ 	.byte	0x03, 0x50
        /*000a*/ 	.short	0x0000


	//----- nvinfo : EIATTR_MAXREG_COUNT
	.align		4
        /*000c*/ 	.byte	0x03, 0x1b
        /*000e*/ 	.short	0x00ff


	//----- nvinfo : EIATTR_MERCURY_ISA_VERSION
	.align		4
        /*0010*/ 	.byte	0x03, 0x5f
        /*0012*/ 	.short	0x0101


	//----- nvinfo : EIATTR_VRC_CTA_INIT_COUNT
	.align		4
        /*0014*/ 	.byte	0x02, 0x4a
	.zero		1
	.zero		1


	//----- nvinfo : EIATTR_EXIT_INSTR_OFFSETS
	.align		4
        /*0018*/ 	.byte	0x04, 0x1c
        /*001a*/ 	.short	(.L_294 - .L_293)


	//   ....[0]....
.L_293:
        /*001c*/ 	.word	0x00000010


	//----- nvinfo : EIATTR_SW_WAR
	.align		4
.L_294:
        /*0020*/ 	.byte	0x04, 0x36
        /*0022*/ 	.short	(.L_296 - .L_295)
.L_295:
        /*0024*/ 	.word	0x00000008
.L_296:


//--------------------- .nv.info._Z16SumExclusiveScanIN6thrust24THRUST_300001_SM_1000_NS16tagged_referenceIlNS1_8cuda_cub3tagEEEN4cuda3std3__44plusIlEEEvT_SB_SB_T0_ --------------------------
	.section	.nv.info._Z16SumExclusiveScanIN6thrust24THRUST_300001_SM_1000_NS16tagged_referenceIlNS1_8cuda_cub3tagEEEN4cuda3std3__44plusIlEEEvT_SB_SB_T0_,"",@"SHT_CUDA_INFO"
	.sectionflags	@""
	.align	4


	//----- nvinfo : EIATTR_CUDA_API_VERSION
	.align		4
        /*0000*/ 	.byte	0x04, 0x37
        /*0002*/ 	.short	(.L_298 - .L_297)
.L_297:
        /*0004*/ 	.word	0x00000082


	//----- nvinfo : EIATTR_KPARAM_INFO
	.align		4
.L_298:
        /*0008*/ 	.byte	0x04, 0x17
        /*000a*/ 	.short	(.L_300 - .L_299)
.L_299:
        /*000c*/ 	.word	0x00000000
        /*0010*/ 	.short	0x0003
        /*0012*/ 	.short	0x0018
        /*0014*/ 	.byte	0x00, 0xf0, 0x05, 0x00


	//----- nvinfo : EIATTR_KPARAM_INFO
	.align		4
.L_300:
        /*0018*/ 	.byte	0x04, 0x17
        /*001a*/ 	.short	(.L_302 - .L_301)
.L_301:
        /*001c*/ 	.word	0x00000000
        /*0020*/ 	.short	0x0002
        /*0022*/ 	.short	0x0010
        /*0024*/ 	.byte	0x00, 0xf0, 0x21, 0x00


	//----- nvinfo : EIATTR_KPARAM_INFO
	.align		4
.L_302:
        /*0028*/ 	.byte	0x04, 0x17
        /*002a*/ 	.short	(.L_304 - .L_303)
.L_303:
        /*002c*/ 	.word	0x00000000
        /*0030*/ 	.short	0x0001
        /*0032*/ 	.short	0x0008
        /*0034*/ 	.byte	0x00, 0xf0, 0x21, 0x00


	//----- nvinfo : EIATTR_KPARAM_INFO
	.align		4
.L_304:
        /*0038*/ 	.byte	0x04, 0x17
        /*003a*/ 	.short	(.L_306 - .L_305)
.L_305:
        /*003c*/ 	.word	0x00000000
        /*0040*/ 	.short	0x0000
        /*0042*/ 	.short	0x0000
        /*0044*/ 	.byte	0x00, 0xf0, 0x21, 0x00


	//----- nvinfo : EIATTR_SPARSE_MMA_MASK
	.align		4
.L_306:
        /*0048*/ 	.byte	0x03, 0x50
        /*004a*/ 	.short	0x0000


	//----- nvinfo : EIATTR_MAXREG_COUNT
	.align		4
        /*004c*/ 	.byte	0x03, 0x1b
        /*004e*/ 	.short	0x00ff


	//----- nvinfo : EIATTR_MERCURY_ISA_VERSION
	.align		4
        /*0050*/ 	.byte	0x03, 0x5f
        /*0052*/ 	.short	0x0101


	//----- nvinfo : EIATTR_VRC_CTA_INIT_COUNT
	.align		4
        /*0054*/ 	.byte	0x02, 0x4a
	.zero		1
	.zero		1


	//----- nvinfo : EIATTR_EXIT_INSTR_OFFSETS
	.align		4
        /*0058*/ 	.byte	0x04, 0x1c
        /*005a*/ 	.short	(.L_308 - .L_307)


	//   ....[0]....
.L_307:
        /*005c*/ 	.word	0x000000a0


	//----- nvinfo : EIATTR_CBANK_PARAM_SIZE
	.align		4
.L_308:
        /*0060*/ 	.byte	0x03, 0x19
        /*0062*/ 	.short	0x0019


	//----- nvinfo : EIATTR_PARAM_CBANK
	.align		4
        /*0064*/ 	.byte	0x04, 0x0a
        /*0066*/ 	.short	(.L_310 - .L_309)
	.align		4
.L_309:
        /*0068*/ 	.word	index@(.nv.constant0._Z16SumExclusiveScanIN6thrust24THRUST_300001_SM_1000_NS16tagged_referenceIlNS1_8cuda_cub3tagEEEN4cuda3std3__44plusIlEEEvT_SB_SB_T0_)
        /*006c*/ 	.short	0x0380
        /*006e*/ 	.short	0x0019


	//----- nvinfo : EIATTR_SW_WAR
	.align		4
.L_310:
        /*0070*/ 	.byte	0x04, 0x36
        /*0072*/ 	.short	(.L_312 - .L_311)
.L_311:
        /*0074*/ 	.word	0x00000008
.L_312:


//--------------------- .nv.callgraph             --------------------------
	.section	.nv.callgraph,"",@"SHT_CUDA_CALLGRAPH"
	.align	4
	.sectionentsize	8
	.align		4
        /*0000*/ 	.word	0x00000000
	.align		4
        /*0004*/ 	.word	0xffffffff
	.align		4
        /*0008*/ 	.word	0x00000000
	.align		4
        /*000c*/ 	.word	0xfffffffe
	.align		4
        /*0010*/ 	.word	0x00000000
	.align		4
        /*0014*/ 	.word	0xfffffffd
	.align		4
        /*0018*/ 	.word	0x00000000
	.align		4
        /*001c*/ 	.word	0xfffffffc


//--------------------- .nv.constant4             --------------------------
	.section	.nv.constant4,"a",@progbits
	.align	8
	.align		8
.nv.constant4:
        /*0000*/ 	.dword	_ZN34_INTERNAL_1896514c_4_k_cu_478fa85f4cuda3std3__45__cpo5beginE
	.align		8
        /*0008*/ 	.dword	_ZN34_INTERNAL_1896514c_4_k_cu_478fa85f4cuda3std3__45__cpo3endE
	.align		8
        /*0010*/ 	.dword	_ZN34_INTERNAL_1896514c_4_k_cu_478fa85f4cuda3std3__45__cpo6cbeginE
	.align		8
        /*0018*/ 	.dword	_ZN34_INTERNAL_1896514c_4_k_cu_478fa85f4cuda3std3__45__cpo4cendE
	.align		8
        /*0020*/ 	.dword	_ZN34_INTERNAL_1896514c_4_k_cu_478fa85f4cuda3std3__45__cpo6rbeginE
	.align		8
        /*0028*/ 	.dword	_ZN34_INTERNAL_1896514c_4_k_cu_478fa85f4cuda3std3__45__cpo4rendE
	.align		8
        /*0030*/ 	.dword	_ZN34_INTERNAL_1896514c_4_k_cu_478fa85f4cuda3std3__45__cpo7crbeginE
	.align		8
        /*0038*/ 	.dword	_ZN34_INTERNAL_1896514c_4_k_cu_478fa85f4cuda3std3__45__cpo5crendE
	.align		8
        /*0040*/ 	.dword	_ZN34_INTERNAL_1896514c_4_k_cu_478fa85f4cuda3std3__436_GLOBAL__N__1896514c_4_k_cu_478fa85f6ignoreE
	.align		8
        /*0048*/ 	.dword	_ZN34_INTERNAL_1896514c_4_k_cu_478fa85f4cuda3std3__419piecewise_constructE
	.align		8
        /*0050*/ 	.dword	_ZN34_INTERNAL_1896514c_4_k_cu_478fa85f4cuda3std3__48in_placeE
	.align		8
        /*0058*/ 	.dword	_ZN34_INTERNAL_1896514c_4_k_cu_478fa85f4cuda3std3__420unreachable_sentinelE
	.align		8
        /*0060*/ 	.dword	_ZN34_INTERNAL_1896514c_4_k_cu_478fa85f4cuda3std3__47nulloptE
	.align		8
        /*0068*/ 	.dword	_ZN34_INTERNAL_1896514c_4_k_cu_478fa85f4cuda3std3__48unexpectE
	.align		8
        /*0070*/ 	.dword	_ZN34_INTERNAL_1896514c_4_k_cu_478fa85f4cuda3std6ranges3__45__cpo4swapE
	.align		8
        /*0078*/ 	.dword	_ZN34_INTERNAL_1896514c_4_k_cu_478fa85f4cuda3std6ranges3__45__cpo9iter_moveE
	.align		8
        /*0080*/ 	.dword	_ZN34_INTERNAL_1896514c_4_k_cu_478fa85f4cuda3std6ranges3__45__cpo5beginE
	.align		8
        /*0088*/ 	.dword	_ZN34_INTERNAL_1896514c_4_k_cu_478fa85f4cuda3std6ranges3__45__cpo3endE
	.align		8
        /*0090*/ 	.dword	_ZN34_INTERNAL_1896514c_4_k_cu_478fa85f4cuda3std6ranges3__45__cpo6cbeginE
	.align		8
        /*0098*/ 	.dword	_ZN34_INTERNAL_1896514c_4_k_cu_478fa85f4cuda3std6ranges3__45__cpo4cendE
	.align		8
        /*00a0*/ 	.dword	_ZN34_INTERNAL_1896514c_4_k_cu_478fa85f4cuda3std6ranges3__45__cpo7advanceE
	.align		8
        /*00a8*/ 	.dword	_ZN34_INTERNAL_1896514c_4_k_cu_478fa85f4cuda3std6ranges3__45__cpo9iter_swapE
	.align		8
        /*00b0*/ 	.dword	_ZN34_INTERNAL_1896514c_4_k_cu_478fa85f4cuda3std6ranges3__45__cpo4nextE
	.align		8
        /*00b8*/ 	.dword	_ZN34_INTERNAL_1896514c_4_k_cu_478fa85f4cuda3std6ranges3__45__cpo4prevE
	.align		8
        /*00c0*/ 	.dword	_ZN34_INTERNAL_1896514c_4_k_cu_478fa85f4cuda3std6ranges3__45__cpo4dataE
	.align		8
        /*00c8*/ 	.dword	_ZN34_INTERNAL_1896514c_4_k_cu_478fa85f4cuda3std6ranges3__45__cpo5cdataE
	.align		8
        /*00d0*/ 	.dword	_ZN34_INTERNAL_1896514c_4_k_cu_478fa85f4cuda3std6ranges3__45__cpo4sizeE
	.align		8
        /*00d8*/ 	.dword	_ZN34_INTERNAL_1896514c_4_k_cu_478fa85f4cuda3std6ranges3__45__cpo5ssizeE
	.align		8
        /*00e0*/ 	.dword	_ZN34_INTERNAL_1896514c_4_k_cu_478fa85f4cuda3std6ranges3__45__cpo8distanceE
	.align		8
        /*00e8*/ 	.dword	_ZN34_INTERNAL_1896514c_4_k_cu_478fa85f6thrust24THRUST_300001_SM_1000_NS8cuda_cub3parE
	.align		8
        /*00f0*/ 	.dword	_ZN34_INTERNAL_1896514c_4_k_cu_478fa85f6thrust24THRUST_300001_SM_1000_NS8cuda_cub10par_nosyncE
	.align		8
        /*00f8*/ 	.dword	_ZN34_INTERNAL_1896514c_4_k_cu_478fa85f6thrust24THRUST_300001_SM_1000_NS6system6detail10sequential3seqE
	.align		8
        /*0100*/ 	.dword	_ZN34_INTERNAL_1896514c_4_k_cu_478fa85f6thrust24THRUST_300001_SM_1000_NS6system3cpp3parE
	.align		8
        /*0108*/ 	.dword	_ZN34_INTERNAL_1896514c_4_k_cu_478fa85f6thrust24THRUST_300001_SM_1000_NS12placeholders2_1E
	.align		8
        /*0110*/ 	.dword	_ZN34_INTERNAL_1896514c_4_k_cu_478fa85f6thrust24THRUST_300001_SM_1000_NS12placeholders2_2E
	.align		8
        /*0118*/ 	.dword	_ZN34_INTERNAL_1896514c_4_k_cu_478fa85f6thrust24THRUST_300001_SM_1000_NS12placeholders2_3E
	.align		8
        /*0120*/ 	.dword	_ZN34_INTERNAL_1896514c_4_k_cu_478fa85f6thrust24THRUST_300001_SM_1000_NS12placeholders2_4E
	.align		8
        /*0128*/ 	.dword	_ZN34_INTERNAL_1896514c_4_k_cu_478fa85f6thrust24THRUST_300001_SM_1000_NS12placeholders2_5E
	.align		8
        /*0130*/ 	.dword	_ZN34_INTERNAL_1896514c_4_k_cu_478fa85f6thrust24THRUST_300001_SM_1000_NS12placeholders2_6E
	.align		8
        /*0138*/ 	.dword	_ZN34_INTERNAL_1896514c_4_k_cu_478fa85f6thrust24THRUST_300001_SM_1000_NS12placeholders2_7E
	.align		8
        /*0140*/ 	.dword	_ZN34_INTERNAL_1896514c_4_k_cu_478fa85f6thrust24THRUST_300001_SM_1000_NS12placeholders2_8E
	.align		8
        /*0148*/ 	.dword	_ZN34_INTERNAL_1896514c_4_k_cu_478fa85f6thrust24THRUST_300001_SM_1000_NS12placeholders2_9E
	.align		8
        /*0150*/ 	.dword	_ZN34_INTERNAL_1896514c_4_k_cu_478fa85f6thrust24THRUST_300001_SM_1000_NS12placeholders3_10E
	.align		8
        /*0158*/ 	.dword	_ZN34_INTERNAL_1896514c_4_k_cu_478fa85f6thrust24THRUST_300001_SM_1000_NS3seqE
	.align		8
        /*0160*/ 	.dword	_ZN34_INTERNAL_1896514c_4_k_cu_478fa85f6thrust24THRUST_300001_SM_1000_NS6deviceE


//--------------------- .text._ZN3cub18CUB_300001_SM_10006detail4scan16DeviceScanKernelINS2_10policy_hubIlllmN4cuda3std3__44plusIvEEE10Policy1000EN6thrust24THRUST_300001_SM_1000_NS17counting_iteratorIlNSD_11use_defaultESF_SF_EEPlNS0_13ScanTileStateIlLb1EEES9_NS1_10InputValueIlSH_EEmlLb0ElEEvT0_T1_T2_iT3_T4_T5_ --------------------------
	.section	.text._ZN3cub18CUB_300001_SM_10006detail4scan16DeviceScanKernelINS2_10policy_hubIlllmN4cuda3std3__44plusIvEEE10Policy1000EN6thrust24THRUST_300001_SM_1000_NS17counting_iteratorIlNSD_11use_defaultESF_SF_EEPlNS0_13ScanTileStateIlLb1EEES9_NS1_10InputValueIlSH_EEmlLb0ElEEvT0_T1_T2_iT3_T4_T5_,"ax",@progbits
	.align	128
        .global         _ZN3cub18CUB_300001_SM_10006detail4scan16DeviceScanKernelINS2_10policy_hubIlllmN4cuda3std3__44plusIvEEE10Policy1000EN6thrust24THRUST_300001_SM_1000_NS17counting_iteratorIlNSD_11use_defaultESF_SF_EEPlNS0_13ScanTileStateIlLb1EEES9_NS1_10InputValueIlSH_EEmlLb0ElEEvT0_T1_T2_iT3_T4_T5_
        .type           _ZN3cub18CUB_300001_SM_10006detail4scan16DeviceScanKernelINS2_10policy_hubIlllmN4cuda3std3__44plusIvEEE10Policy1000EN6thrust24THRUST_300001_SM_1000_NS17counting_iteratorIlNSD_11use_defaultESF_SF_EEPlNS0_13ScanTileStateIlLb1EEES9_NS1_10InputValueIlSH_EEmlLb0ElEEvT0_T1_T2_iT3_T4_T5_,@function
        .size           _ZN3cub18CUB_300001_SM_10006detail4scan16DeviceScanKernelINS2_10policy_hubIlllmN4cuda3std3__44plusIvEEE10Policy1000EN6thrust24THRUST_300001_SM_1000_NS17counting_iteratorIlNSD_11use_defaultESF_SF_EEPlNS0_13ScanTileStateIlLb1EEES9_NS1_10InputValueIlSH_EEmlLb0ElEEvT0_T1_T2_iT3_T4_T5_,(.L_x_491 - _ZN3cub18CUB_300001_SM_10006detail4scan16DeviceScanKernelINS2_10policy_hubIlllmN4cuda3std3__44plusIvEEE10Policy1000EN6thrust24THRUST_300001_SM_1000_NS17counting_iteratorIlNSD_11use_defaultESF_SF_EEPlNS0_13ScanTileStateIlLb1EEES9_NS1_10InputValueIlSH_EEmlLb0ElEEvT0_T1_T2_iT3_T4_T5_)
        .other          _ZN3cub18CUB_300001_SM_10006detail4scan16DeviceScanKernelINS2_10policy_hubIlllmN4cuda3std3__44plusIvEEE10Policy1000EN6thrust24THRUST_300001_SM_1000_NS17counting_iteratorIlNSD_11use_defaultESF_SF_EEPlNS0_13ScanTileStateIlLb1EEES9_NS1_10InputValueIlSH_EEmlLb0ElEEvT0_T1_T2_iT3_T4_T5_,@"STO_CUDA_ENTRY STV_DEFAULT"
_ZN3cub18CUB_300001_SM_10006detail4scan16DeviceScanKernelINS2_10policy_hubIlllmN4cuda3std3__44plusIvEEE10Policy1000EN6thrust24THRUST_300001_SM_1000_NS17counting_iteratorIlNSD_11use_defaultESF_SF_EEPlNS0_13ScanTileStateIlLb1EEES9_NS1_10InputValueIlSH_EEmlLb0ElEEvT0_T1_T2_iT3_T4_T5_:
.text._ZN3cub18CUB_300001_SM_10006detail4scan16DeviceScanKernelINS2_10policy_hubIlllmN4cuda3std3__44plusIvEEE10Policy1000EN6thrust24THRUST_300001_SM_1000_NS17counting_iteratorIlNSD_11use_defaultESF_SF_EEPlNS0_13ScanTileStateIlLb1EEES9_NS1_10InputValueIlSH_EEmlLb0ElEEvT0_T1_T2_iT3_T4_T5_:
[----:B------:R-:W-:Y:S01]  /*0000*/  LDC R1, c[0x0][0x37c] ;  /* 0x0000df00ff017b82 */ /* 0x000fe20000000800 */
[----:B------:R-:W0:Y:S07]  /*0010*/  LDCU UR4, c[0x0][0x3a0] ;  /* 0x00007400ff0477ac */ /* 0x000e2e0008000800 */
[----:B------:R-:W1:Y:S01]  /*0020*/  S2UR UR9, SR_CTAID.X ;  /* 0x00000000000979c3 */ /* 0x000e620000002500 */
[----:B------:R-:W2:Y:S01]  /*0030*/  LDCU.64 UR6, c[0x0][0x3a8] ;  /* 0x00007500ff0677ac */ /* 0x000ea20008000a00 */
[----:B------:R-:W3:Y:S06]  /*0040*/  LDCU.64 UR10, c[0x0][0x358] ;  /* 0x00006b00ff0a77ac */ /* 0x000eec0008000a00 */
[----:B------:R-:W1:Y:S01]  /*0050*/  LDC R38, c[0x0][0x398] ;  /* 0x0000e600ff267b82 */ /* 0x000e620000000800 */
[----:B0-----:R-:W-:Y:S01]  /*0060*/  UPRMT UR4, UR4, 0x7770, URZ ;  /* 0x0000777004047896 */ /* 0x001fe200080000ff */
[----:B--2---:R-:W-:-:S05]  /*0070*/  IMAD.U32 R2, RZ, RZ, UR6 ;  /* 0x00000006ff027e24 */ /* 0x004fca000f8e00ff */
[----:B------:R-:W-:Y:S01]  /*0080*/  ISETP.NE.AND P0, PT, RZ, UR4, PT ;  /* 0x00000004ff007c0c */ /* 0x000fe2000bf05270 */
[----:B------:R-:W-:-:S04]  /*0090*/  IMAD.U32 R3, RZ, RZ, UR7 ;  /* 0x00000007ff037e24 */ /* 0x000fc8000f8e00ff */
[----:B------:R-:W0:Y:S01]  /*00a0*/  LDCU.64 UR4, c[0x0][0x3b0] ;  /* 0x00007600ff0477ac */ /* 0x000e220008000a00 */
[----:B-1----:R-:W-:-:S04]  /*00b0*/  VIADD R38, R38, UR9 ;  /* 0x0000000926267c36 */ /* 0x002fc80008000000 */
[----:B------:R-:W-:-:S03]  /*00c0*/  IMAD.WIDE R6, R38, 0xdc0, RZ ;  /* 0x00000dc026067825 */ /* 0x000fc600078e02ff */
[----:B---3--:R-:W5:Y:S01]  /*00d0*/  @P0 LDG.E.64 R2, desc[UR10][R2.64] ;  /* 0x0000000a02020981 */ /* 0x008f62000c1e1b00 */
[----:B0-----:R-:W-:-:S04]  /*00e0*/  IADD3 R0, P1, PT, -R6, UR4, RZ ;  /* 0x0000000406007c10 */ /* 0x001fc8000ff3e1ff */
[----:B------:R-:W-:Y:S02]  /*00f0*/  ISETP.GE.U32.AND P0, PT, R0, 0xdc1, PT ;  /* 0x00000dc10000780c */ /* 0x000fe40003f06070 */
[----:B------:R-:W-:-:S04]  /*0100*/  IADD3.X R0, PT, PT, ~R7, UR5, RZ, P1, !PT ;  /* 0x0000000507007c10 */ /* 0x000fc80008ffe5ff */
[----:B------:R-:W-:-:S13]  /*0110*/  ISETP.GE.U32.AND.EX P0, PT, R0, RZ, PT, P0 ;  /* 0x000000ff0000720c */ /* 0x000fda0003f06100 */
[----:B------:R-:W-:Y:S05]  /*0120*/  @!P0 BRA `(.L_x_0) ;  /* 0x0000002000f08947 */ /* 0x000fea0003800000 */
[----:B------:R-:W0:Y:S01]  /*0130*/  S2R R36, SR_TID.X ;  /* 0x0000000000247919 */ /* 0x000e220000002100 */
[----:B------:R-:W1:Y:S01]  /*0140*/  S2UR UR5, SR_CgaCtaId ;  /* 0x00000000000579c3 */ /* 0x000e620000008800 */
[----:B------:R-:W2:Y:S01]  /*0150*/  LDCU.64 UR6, c[0x0][0x380] ;  /* 0x00007000ff0677ac */ /* 0x000ea20008000a00 */
[----:B------:R-:W-:Y:S01]  /*0160*/  BSSY.RECONVERGENT B0, `(.L_x_1) ;  /* 0x00001f0000007945 */ /* 0x000fe20003800200 */
[----:B------:R-:W3:Y:S01]  /*0170*/  S2R R44, SR_LANEID ;  /* 0x00000000002c7919 */ /* 0x000ee20000000000 */
[----:B------:R-:W-:Y:S01]  /*0180*/  UMOV UR4, 0x400 ;  /* 0x0000040000047882 */ /* 0x000fe20000000000 */
[----:B--2---:R-:W-:-:S04]  /*0190*/  IADD3 R31, P0, PT, R6, UR6, RZ ;  /* 0x00000006061f7c10 */ /* 0x004fc8000ff1e0ff */
[----:B------:R-:W-:Y:S01]  /*01a0*/  IADD3.X R24, PT, PT, R7, UR7, RZ, P0, !PT ;  /* 0x0000000707187c10 */ /* 0x000fe200087fe4ff */
[----:B-1----:R-:W-:Y:S01]  /*01b0*/  ULEA UR4, UR5, UR4, 0x18 ;  /* 0x0000000405047291 */ /* 0x002fe2000f8ec0ff */
[C---:B0-----:R-:W-:Y:S02]  /*01c0*/  LOP3.LUT R0, R36.reuse, 0x1f, RZ, 0xc0, !PT ;  /* 0x0000001f24007812 */ /* 0x041fe400078ec0ff */
[----:B------:R-:W-:Y:S02]  /*01d0*/  LOP3.LUT R5, R36, 0x3e0, RZ, 0xc0, !PT ;  /* 0x000003e024057812 */ /* 0x000fe400078ec0ff */
[----:B------:R-:W-:-:S03]  /*01e0*/  SHF.R.U32.HI R35, RZ, 0x5, R36 ;  /* 0x00000005ff237819 */ /* 0x000fc60000011624 */
[----:B------:R-:W-:Y:S02]  /*01f0*/  IMAD R0, R5, 0xb, R0 ;  /* 0x0000000b05007824 */ /* 0x000fe400078e0200 */
[----:B---3--:R-:W-:Y:S02]  /*0200*/  IMAD R4, R35, 0x160, R44 ;  /* 0x0000016023047824 */ /* 0x008fe400078e022c */
[C---:B------:R-:W-:Y:S02]  /*0210*/  VIADD R10, R0.reuse, 0x40 ;  /* 0x00000040000a7836 */ /* 0x040fe40000000000 */
[----:B------:R-:W-:Y:S01]  /*0220*/  VIADD R8, R0, 0x20 ;  /* 0x0000002000087836 */ /* 0x000fe20000000000 */
[----:B------:R-:W-:Y:S01]  /*0230*/  LEA R37, R4, UR4, 0x3 ;  /* 0x0000000404257c11 */ /* 0x000fe2000f8e18ff */
[----:B------:R-:W-:Y:S01]  /*0240*/  VIADD R12, R0, 0x60 ;  /* 0x00000060000c7836 */ /* 0x000fe20000000000 */
[-C--:B------:R-:W-:Y:S01]  /*0250*/  IADD3 R10, P0, PT, R10, R31.reuse, RZ ;  /* 0x0000001f0a0a7210 */ /* 0x080fe20007f1e0ff */
[C---:B------:R-:W-:Y:S01]  /*0260*/  VIADD R28, R0.reuse, 0x120 ;  /* 0x00000120001c7836 */ /* 0x040fe20000000000 */
[CC--:B------:R-:W-:Y:S01]  /*0270*/  IADD3 R4, P5, PT, R0.reuse, R31.reuse, RZ ;  /* 0x0000001f00047210 */ /* 0x0c0fe20007fbe0ff */
[----:B------:R-:W-:Y:S01]  /*0280*/  VIADD R14, R0, 0x80 ;  /* 0x00000080000e7836 */ /* 0x000fe20000000000 */
[-C--:B------:R-:W-:Y:S01]  /*0290*/  IADD3 R8, P6, PT, R8, R31.reuse, RZ ;  /* 0x0000001f08087210 */ /* 0x080fe20007fde0ff */
        /* <DEDUP_REMOVED lines=8> */
[----:B------:R-:W-:Y:S01]  /*0320*/  IMAD.X R11, RZ, RZ, R24, P0 ;  /* 0x000000ffff0b7224 */ /* 0x000fe200000e0618 */
[----:B------:R-:W-:Y:S01]  /*0330*/  IADD3 R28, P0, PT, R28, R31, RZ ;  /* 0x0000001f1c1c7210 */ /* 0x000fe20007f1e0ff */
[----:B------:R-:W-:-:S02]  /*0340*/  VIADD R0, R0, 0x140 ;  /* 0x0000014000007836 */ /* 0x000fc40000000000 */
[--C-:B------:R-:W-:Y:S01]  /*0350*/  IMAD.X R5, RZ, RZ, R24.reuse, P5 ;  /* 0x000000ffff057224 */ /* 0x100fe200028e0618 */
[-C--:B------:R-:W-:Y:S01]  /*0360*/  IADD3 R20, P5, PT, R20, R31.reuse, RZ ;  /* 0x0000001f14147210 */ /* 0x080fe20007fbe0ff */
[--C-:B------:R-:W-:Y:S01]  /*0370*/  IMAD.X R9, RZ, RZ, R24.reuse, P6 ;  /* 0x000000ffff097224 */ /* 0x100fe200030e0618 */
[-C--:B------:R-:W-:Y:S01]  /*0380*/  IADD3 R22, P6, PT, R22, R31.reuse, RZ ;  /* 0x0000001f16167210 */ /* 0x080fe20007fde0ff */
[--C-:B------:R-:W-:Y:S01]  /*0390*/  IMAD.X R13, RZ, RZ, R24.reuse, P1 ;  /* 0x000000ffff0d7224 */ /* 0x100fe200008e0618 */
[----:B------:R-:W-:Y:S01]  /*03a0*/  IADD3 R30, P1, PT, R0, R31, RZ ;  /* 0x0000001f001e7210 */ /* 0x000fe20007f3e0ff */
[--C-:B------:R-:W-:Y:S01]  /*03b0*/  IMAD.X R29, RZ, RZ, R24.reuse, P0 ;  /* 0x000000ffff1d7224 */ /* 0x100fe200000e0618 */
[----:B------:R-:W-:Y:S01]  /*03c0*/  ISETP.NE.AND P0, PT, R38, RZ, PT ;  /* 0x000000ff2600720c */ /* 0x000fe20003f05270 */
[--C-:B------:R-:W-:Y:S01]  /*03d0*/  IMAD.X R15, RZ, RZ, R24.reuse, P2 ;  /* 0x000000ffff0f7224 */ /* 0x100fe200010e0618 */
[----:B------:R0:W-:Y:S01]  /*03e0*/  STS.64 [R37], R4 ;  /* 0x0000000425007388 */ /* 0x0001e20000000a00 */
[----:B------:R-:W-:-:S02]  /*03f0*/  IMAD.X R17, RZ, RZ, R24, P3 ;  /* 0x000000ffff117224 */ /* 0x000fc400018e0618 */
[--C-:B------:R-:W-:Y:S01]  /*0400*/  IMAD.X R19, RZ, RZ, R24.reuse, P4 ;  /* 0x000000ffff137224 */ /* 0x100fe200020e0618 */
[----:B------:R0:W-:Y:S01]  /*0410*/  STS.64 [R37+0x100], R8 ;  /* 0x0001000825007388 */ /* 0x0001e20000000a00 */
[--C-:B------:R-:W-:Y:S02]  /*0420*/  IMAD.X R21, RZ, RZ, R24.reuse, P5 ;  /* 0x000000ffff157224 */ /* 0x100fe400028e0618 */
[--C-:B------:R-:W-:Y:S01]  /*0430*/  IMAD.X R23, RZ, RZ, R24.reuse, P6 ;  /* 0x000000ffff177224 */ /* 0x100fe200030e0618 */
[----:B------:R0:W-:Y:S01]  /*0440*/  STS.64 [R37+0x200], R10 ;  /* 0x0002000a25007388 */ /* 0x0001e20000000a00 */
[----:B------:R-:W-:Y:S02]  /*0450*/  IMAD.X R31, RZ, RZ, R24, P1 ;  /* 0x000000ffff1f7224 */ /* 0x000fe400008e0618 */
[----:B------:R-:W-:Y:S01]  /*0460*/  IMAD R0, R44, 0x50, R37 ;  /* 0x000000502c007824 */ /* 0x000fe200078e0225 */
[----:B------:R0:W-:Y:S04]  /*0470*/  STS.64 [R37+0x300], R12 ;  /* 0x0003000c25007388 */ /* 0x0001e80000000a00 */
[----:B------:R0:W-:Y:S04]  /*0480*/  STS.64 [R37+0x400], R14 ;  /* 0x0004000e25007388 */ /* 0x0001e80000000a00 */
[----:B------:R0:W-:Y:S04]  /*0490*/  STS.64 [R37+0x500], R16 ;  /* 0x0005001025007388 */ /* 0x0001e80000000a00 */
[----:B------:R0:W-:Y:S04]  /*04a0*/  STS.64 [R37+0x600], R18 ;  /* 0x0006001225007388 */ /* 0x0001e80000000a00 */
[----:B------:R0:W-:Y:S04]  /*04b0*/  STS.64 [R37+0x700], R20 ;  /* 0x0007001425007388 */ /* 0x0001e80000000a00 */
[----:B------:R0:W-:Y:S04]  /*04c0*/  STS.64 [R37+0x800], R22 ;  /* 0x0008001625007388 */ /* 0x0001e80000000a00 */
[----:B------:R0:W-:Y:S04]  /*04d0*/  STS.64 [R37+0x900], R28 ;  /* 0x0009001c25007388 */ /* 0x0001e80000000a00 */
[----:B------:R0:W-:Y:S01]  /*04e0*/  STS.64 [R37+0xa00], R30 ;  /* 0x000a001e25007388 */ /* 0x0001e20000000a00 */
[----:B------:R-:W-:-:S03]  /*04f0*/  NOP ;  /* 0x0000000000007918 */ /* 0x000fc60000000000 */
[----:B------:R0:W1:Y:S04]  /*0500*/  LDS.64 R24, [R0] ;  /* 0x0000000000187984 */ /* 0x0000680000000a00 */
[----:B------:R0:W2:Y:S04]  /*0510*/  LDS.64 R40, [R0+0x8] ;  /* 0x0000080000287984 */ /* 0x0000a80000000a00 */
[----:B------:R0:W3:Y:S04]  /*0520*/  LDS.64 R32, [R0+0x10] ;  /* 0x0000100000207984 */ /* 0x0000e80000000a00 */
[----:B------:R0:W4:Y:S04]  /*0530*/  LDS.64 R26, [R0+0x18] ;  /* 0x00001800001a7984 */ /* 0x0001280000000a00 */
[----:B------:R0:W0:Y:S04]  /*0540*/  LDS.64 R8, [R0+0x20] ;  /* 0x0000200000087984 */ /* 0x0000280000000a00 */
[----:B------:R0:W0:Y:S04]  /*0550*/  LDS.64 R10, [R0+0x28] ;  /* 0x00002800000a7984 */ /* 0x0000280000000a00 */
[----:B------:R0:W0:Y:S04]  /*0560*/  LDS.64 R12, [R0+0x30] ;  /* 0x00003000000c7984 */ /* 0x0000280000000a00 */
[----:B------:R0:W0:Y:S04]  /*0570*/  LDS.64 R14, [R0+0x38] ;  /* 0x00003800000e7984 */ /* 0x0000280000000a00 */
[----:B------:R0:W0:Y:S04]  /*0580*/  LDS.64 R20, [R0+0x40] ;  /* 0x0000400000147984 */ /* 0x0000280000000a00 */
[----:B------:R0:W0:Y:S04]  /*0590*/  LDS.64 R22, [R0+0x48] ;  /* 0x0000480000167984 */ /* 0x0000280000000a00 */
[----:B------:R0:W0:Y:S01]  /*05a0*/  LDS.64 R4, [R0+0x50] ;  /* 0x0000500000047984 */ /* 0x0000220000000a00 */
[----:B------:R-:W-:Y:S06]  /*05b0*/  BAR.SYNC.DEFER_BLOCKING 0x0 ;  /* 0x0000000000007b1d */ /* 0x000fec0000010000 */
[----:B-1----:R-:W-:Y:S05]  /*05c0*/  @P0 BRA `(.L_x_2) ;  /* 0x0000000400cc0947 */ /* 0x002fea0003800000 */
[----:B0-23--:R-:W-:Y:S02]  /*05d0*/  IADD3 R17, P0, P1, R32, R40, R24 ;  /* 0x0000002820117210 */ /* 0x00dfe4000791e018 */
[----:B------:R-:W-:Y:S02]  /*05e0*/  ISETP.NE.AND P4, PT, R35, 0x6, PT ;  /* 0x000000062300780c */ /* 0x000fe40003f85270 */
[----:B----4-:R-:W-:Y:S02]  /*05f0*/  IADD3 R17, P2, P3, R8, R26, R17 ;  /* 0x0000001a08117210 */ /* 0x010fe40007b5e011 */
[----:B------:R-:W-:Y:S02]  /*0600*/  IADD3.X R19, PT, PT, R33, R41, R25, P0, P1 ;  /* 0x0000002921137210 */ /* 0x000fe400007e2419 */
[----:B------:R-:W-:Y:S02]  /*0610*/  IADD3 R17, P0, P1, R12, R10, R17 ;  /* 0x0000000a0c117210 */ /* 0x000fe4000791e011 */
[----:B------:R-:W-:-:S04]  /*0620*/  IADD3.X R19, PT, PT, R9, R27, R19, P2, P3 ;  /* 0x0000001b09137210 */ /* 0x000fc800017e6413 */
[----:B------:R-:W-:Y:S02]  /*0630*/  IADD3.X R19, PT, PT, R13, R11, R19, P0, P1 ;  /* 0x0000000b0d137210 */ /* 0x000fe400007e2413 */
[----:B------:R-:W-:-:S04]  /*0640*/  IADD3 R17, P0, P1, R20, R14, R17 ;  /* 0x0000000e14117210 */ /* 0x000fc8000791e011 */
[----:B------:R-:W-:Y:S02]  /*0650*/  IADD3.X R19, PT, PT, R21, R15, R19, P0, P1 ;  /* 0x0000000f15137210 */ /* 0x000fe400007e2413 */
[----:B------:R-:W-:-:S04]  /*0660*/  IADD3 R34, P0, P1, R4, R22, R17 ;  /* 0x0000001604227210 */ /* 0x000fc8000791e011 */
[----:B------:R-:W-:Y:S01]  /*0670*/  IADD3.X R0, PT, PT, R5, R23, R19, P0, P1 ;  /* 0x0000001705007210 */ /* 0x000fe200007e2413 */
[----:B------:R-:W0:Y:S01]  /*0680*/  SHFL.UP PT, R4, R34, 0x1, RZ ;  /* 0x0420000022047989 */ /* 0x000e2200000e00ff */
[----:B------:R-:W-:-:S03]  /*0690*/  ISETP.GE.AND P0, PT, R44, 0x1, PT ;  /* 0x000000012c00780c */ /* 0x000fc60003f06270 */
[----:B------:R-:W1:Y:S01]  /*06a0*/  SHFL.UP PT, R5, R0, 0x1, RZ ;  /* 0x0420000000057989 */ /* 0x000e6200000e00ff */
[----:B0-----:R-:W-:Y:S02]  /*06b0*/  SEL R19, R4, RZ, P0 ;  /* 0x000000ff04137207 */ /* 0x001fe40000000000 */
[----:B-1----:R-:W-:Y:S02]  /*06c0*/  SEL R5, R5, RZ, P0 ;  /* 0x000000ff05057207 */ /* 0x002fe40000000000 */
[----:B------:R-:W-:-:S05]  /*06d0*/  IADD3 R19, P0, PT, R19, R34, RZ ;  /* 0x0000002213137210 */ /* 0x000fca0007f1e0ff */
[----:B------:R-:W-:Y:S01]  /*06e0*/  IMAD.X R16, R5, 0x1, R0, P0 ;  /* 0x0000000105107824 */ /* 0x000fe200000e0600 */
[----:B------:R-:W0:Y:S01]  /*06f0*/  SHFL.UP PT, R4, R19, 0x2, RZ ;  /* 0x0440000013047989 */ /* 0x000e2200000e00ff */
[----:B------:R-:W-:-:S03]  /*0700*/  ISETP.GE.AND P0, PT, R44, 0x2, PT ;  /* 0x000000022c00780c */ /* 0x000fc60003f06270 */
[----:B------:R-:W1:Y:S01]  /*0710*/  SHFL.UP PT, R5, R16, 0x2, RZ ;  /* 0x0440000010057989 */ /* 0x000e6200000e00ff */
[----:B0-----:R-:W-:-:S04]  /*0720*/  SEL R4, R4, RZ, P0 ;  /* 0x000000ff04047207 */ /* 0x001fc80000000000 */
[----:B------:R-:W-:Y:S02]  /*0730*/  IADD3 R17, P1, PT, R4, R19, RZ ;  /* 0x0000001304117210 */ /* 0x000fe40007f3e0ff */
[----:B-1----:R-:W-:Y:S02]  /*0740*/  SEL R5, R5, RZ, P0 ;  /* 0x000000ff05057207 */ /* 0x002fe40000000000 */
[----:B------:R-:W-:Y:S01]  /*0750*/  ISETP.GE.AND P0, PT, R44, 0x4, PT ;  /* 0x000000042c00780c */ /* 0x000fe20003f06270 */
[----:B------:R-:W0:Y:S02]  /*0760*/  SHFL.UP PT, R4, R17, 0x4, RZ ;  /* 0x0480000011047989 */ /* 0x000e2400000e00ff */
[----:B------:R-:W-:-:S05]  /*0770*/  IMAD.X R18, R5, 0x1, R16, P1 ;  /* 0x0000000105127824 */ /* 0x000fca00008e0610 */
[----:B------:R-:W1:Y:S01]  /*0780*/  SHFL.UP PT, R5, R18, 0x4, RZ ;  /* 0x0480000012057989 */ /* 0x000e6200000e00ff */
[----:B0-----:R-:W-:-:S04]  /*0790*/  SEL R4, R4, RZ, P0 ;  /* 0x000000ff04047207 */ /* 0x001fc80000000000 */
[----:B------:R-:W-:Y:S02]  /*07a0*/  IADD3 R19, P1, PT, R4, R17, RZ ;  /* 0x0000001104137210 */ /* 0x000fe40007f3e0ff */
[----:B-1----:R-:W-:-:S03]  /*07b0*/  SEL R5, R5, RZ, P0 ;  /* 0x000000ff05057207 */ /* 0x002fc60000000000 */
[----:B------:R-:W0:Y:S01]  /*07c0*/  SHFL.UP PT, R4, R19, 0x8, RZ ;  /* 0x0500000013047989 */ /* 0x000e2200000e00ff */
[----:B------:R-:W-:Y:S01]  /*07d0*/  ISETP.GE.AND P0, PT, R44, 0x8, PT ;  /* 0x000000082c00780c */ /* 0x000fe20003f06270 */
[----:B------:R-:W-:-:S05]  /*07e0*/  IMAD.X R16, R5, 0x1, R18, P1 ;  /* 0x0000000105107824 */ /* 0x000fca00008e0612 */
[----:B------:R-:W1:Y:S01]  /*07f0*/  SHFL.UP PT, R5, R16, 0x8, RZ ;  /* 0x0500000010057989 */ /* 0x000e6200000e00ff */
[----:B0-----:R-:W-:-:S04]  /*0800*/  SEL R4, R4, RZ, P0 ;  /* 0x000000ff04047207 */ /* 0x001fc80000000000 */
[----:B------:R-:W-:Y:S02]  /*0810*/  IADD3 R17, P1, PT, R4, R19, RZ ;  /* 0x0000001304117210 */ /* 0x000fe40007f3e0ff */
[----:B-1----:R-:W-:-:S03]  /*0820*/  SEL R5, R5, RZ, P0 ;  /* 0x000000ff05057207 */ /* 0x002fc60000000000 */
[----:B------:R-:W0:Y:S01]  /*0830*/  SHFL.UP PT, R4, R17, 0x10, RZ ;  /* 0x0600000011047989 */ /* 0x000e2200000e00ff */
[C---:B------:R-:W-:Y:S01]  /*0840*/  ISETP.GE.AND P0, PT, R44.reuse, 0x10, PT ;  /* 0x000000102c00780c */ /* 0x040fe20003f06270 */
[----:B------:R-:W-:Y:S01]  /*0850*/  IMAD.X R28, R5, 0x1, R16, P1 ;  /* 0x00000001051c7824 */ /* 0x000fe200008e0610 */
[----:B------:R-:W-:-:S04]  /*0860*/  ISETP.NE.AND P1, PT, R44, 0x1f, PT ;  /* 0x0000001f2c00780c */ /* 0x000fc80003f25270 */
[----:B------:R-:W1:Y:S09]  /*0870*/  SHFL.UP PT, R5, R28, 0x10, RZ ;  /* 0x060000001c057989 */ /* 0x000e7200000e00ff */
[----:B------:R-:W-:Y:S02]  /*0880*/  @!P1 LEA R39, R35, UR4, 0x3 ;  /* 0x0000000423279c11 */ /* 0x000fe4000f8e18ff */
[----:B0-----:R-:W-:-:S04]  /*0890*/  SEL R4, R4, RZ, P0 ;  /* 0x000000ff04047207 */ /* 0x001fc80000000000 */
[----:B------:R-:W-:Y:S02]  /*08a0*/  IADD3 R4, P2, PT, R4, R17, RZ ;  /* 0x0000001104047210 */ /* 0x000fe40007f5e0ff */
[----:B-1----:R-:W-:Y:S02]  /*08b0*/  SEL R5, R5, RZ, P0 ;  /* 0x000000ff05057207 */ /* 0x002fe40000000000 */
[----:B------:R-:W-:-:S03]  /*08c0*/  ISETP.NE.AND P0, PT, R35, 0x2, PT ;  /* 0x000000022300780c */ /* 0x000fc60003f05270 */
[----:B------:R-:W-:-:S05]  /*08d0*/  IMAD.X R5, R5, 0x1, R28, P2 ;  /* 0x0000000105057824 */ /* 0x000fca00010e061c */
[----:B------:R-:W-:Y:S01]  /*08e0*/  @!P1 STS.64 [R39+0x20], R4 ;  /* 0x0000200427009388 */ /* 0x000fe20000000a00 */
[----:B------:R-:W-:Y:S06]  /*08f0*/  BAR.SYNC.DEFER_BLOCKING 0x0 ;  /* 0x0000000000007b1d */ /* 0x000fec0000010000 */
[----:B------:R-:W0:Y:S04]  /*0900*/  LDS.128 R16, [UR4+0x20] ;  /* 0x00002004ff107984 */ /* 0x000e280008000c00 */
[----:B------:R-:W1:Y:S01]  /*0910*/  LDS.128 R28, [UR4+0x30] ;  /* 0x00003004ff1c7984 */ /* 0x000e620008000c00 */
[----:B0-----:R-:W-:-:S04]  /*0920*/  IADD3 R43, P1, PT, R16, R18, RZ ;  /* 0x00000012102b7210 */ /* 0x001fc80007f3e0ff */
[----:B------:R-:W-:Y:S01]  /*0930*/  SEL R38, R43, R16, !P0 ;  /* 0x000000102b267207 */ /* 0x000fe20004000000 */
[----:B------:R-:W-:Y:S01]  /*0940*/  IMAD.X R19, R17, 0x1, R19, P1 ;  /* 0x0000000111137824 */ /* 0x000fe200008e0613 */
[----:B-1----:R-:W-:-:S04]  /*0950*/  IADD3 R37, P1, PT, R28, R43, RZ ;  /* 0x0000002b1c257210 */ /* 0x002fc80007f3e0ff */
[----:B------:R-:W-:Y:S01]  /*0960*/  SEL R28, R19, R17, !P0 ;  /* 0x00000011131c7207 */ /* 0x000fe20004000000 */
[----:B------:R-:W-:Y:S01]  /*0970*/  IMAD.X R43, R29, 0x1, R19, P1 ;  /* 0x000000011d2b7824 */ /* 0x000fe200008e0613 */
[----:B------:R-:W-:Y:S01]  /*0980*/  IADD3 R29, P2, PT, R30, R37, RZ ;  /* 0x000000251e1d7210 */ /* 0x000fe20007f5e0ff */
[----:B------:R-:W0:Y:S01]  /*0990*/  LDS.128 R16, [UR4+0x40] ;  /* 0x00004004ff107984 */ /* 0x000e220008000c00 */
[----:B------:R-:W-:Y:S02]  /*09a0*/  ISETP.NE.AND P1, PT, R35, 0x3, PT ;  /* 0x000000032300780c */ /* 0x000fe40003f25270 */
[----:B------:R-:W-:Y:S01]  /*09b0*/  ISETP.NE.AND P0, PT, R44, RZ, PT ;  /* 0x000000ff2c00720c */ /* 0x000fe20003f05270 */
[----:B------:R-:W-:Y:S01]  /*09c0*/  IMAD.X R39, R31, 0x1, R43, P2 ;  /* 0x000000011f277824 */ /* 0x000fe200010e062b */
[----:B------:R-:W-:Y:S02]  /*09d0*/  SEL R38, R37, R38, !P1 ;  /* 0x0000002625267207 */ /* 0x000fe40004800000 */
[----:B------:R-:W-:-:S04]  /*09e0*/  ISETP.NE.AND P2, PT, R35, 0x4, PT ;  /* 0x000000042300780c */ /* 0x000fc80003f45270 */
[----:B------:R-:W-:Y:S02]  /*09f0*/  SEL R42, R29, R38, !P2 ;  /* 0x000000261d2a7207 */ /* 0x000fe40005000000 */
[----:B0-----:R-:W-:Y:S02]  /*0a00*/  IADD3 R37, P3, PT, R16, R29, RZ ;  /* 0x0000001d10257210 */ /* 0x001fe40007f7e0ff */
[----:B------:R-:W-:Y:S02]  /*0a10*/  SEL R16, R43, R28, !P1 ;  /* 0x0000001c2b107207 */ /* 0x000fe40004800000 */
[----:B------:R-:W0:Y:S01]  /*0a20*/  LDS.128 R28, [UR4+0x50] ;  /* 0x00005004ff1c7984 */ /* 0x000e220008000c00 */
[----:B------:R-:W-:Y:S01]  /*0a30*/  IMAD.X R17, R17, 0x1, R39, P3 ;  /* 0x0000000111117824 */ /* 0x000fe200018e0627 */
[----:B------:R-:W-:Y:S02]  /*0a40*/  SEL R16, R39, R16, !P2 ;  /* 0x0000001027107207 */ /* 0x000fe40005000000 */
[----:B------:R-:W-:-:S02]  /*0a50*/  ISETP.NE.AND P1, PT, R35, 0x5, PT ;  /* 0x000000052300780c */ /* 0x000fc40003f25270 */
[----:B------:R-:W-:Y:S02]  /*0a60*/  IADD3 R39, P2, PT, R18, R37, RZ ;  /* 0x0000002512277210 */ /* 0x000fe40007f5e0ff */
[----:B------:R-:W-:Y:S02]  /*0a70*/  SEL R42, R37, R42, !P1 ;  /* 0x0000002a252a7207 */ /* 0x000fe40004800000 */
[----:B------:R-:W-:Y:S01]  /*0a80*/  SEL R37, R17, R16, !P1 ;  /* 0x0000001011257207 */ /* 0x000fe20004800000 */
[----:B------:R-:W-:Y:S01]  /*0a90*/  IMAD.X R38, R19, 0x1, R17, P2 ;  /* 0x0000000113267824 */ /* 0x000fe200010e0611 */
[----:B------:R-:W-:Y:S01]  /*0aa0*/  SEL R42, R39, R42, !P4 ;  /* 0x0000002a272a7207 */ /* 0x000fe20006000000 */
[----:B------:R-:W1:Y:S01]  /*0ab0*/  LDS.128 R16, [UR4+0x60] ;  /* 0x00006004ff107984 */ /* 0x000e620008000c00 */
[C---:B------:R-:W-:Y:S02]  /*0ac0*/  ISETP.NE.AND P3, PT, R35.reuse, 0x7, PT ;  /* 0x000000072300780c */ /* 0x040fe40003f65270 */
[----:B------:R-:W-:-:S02]  /*0ad0*/  ISETP.NE.AND P1, PT, R35, 0x8, PT ;  /* 0x000000082300780c */ /* 0x000fc40003f25270 */
[----:B------:R-:W-:Y:S02]  /*0ae0*/  ISETP.NE.AND P2, PT, R35, 0x9, PT ;  /* 0x000000092300780c */ /* 0x000fe40003f45270 */
[----:B0-----:R-:W-:-:S04]  /*0af0*/  IADD3 R39, P5, PT, R28, R39, RZ ;  /* 0x000000271c277210 */ /* 0x001fc80007fbe0ff */
[----:B------:R-:W-:Y:S01]  /*0b00*/  SEL R28, R39, R42, !P3 ;  /* 0x0000002a271c7207 */ /* 0x000fe20005800000 */
[----:B------:R-:W-:Y:S01]  /*0b10*/  IMAD.X R35, R29, 0x1, R38, P5 ;  /* 0x000000011d237824 */ /* 0x000fe200028e0626 */
[----:B------:R-:W-:Y:S02]  /*0b20*/  IADD3 R29, P5, PT, R30, R39, RZ ;  /* 0x000000271e1d7210 */ /* 0x000fe40007fbe0ff */
[----:B------:R-:W-:Y:S02]  /*0b30*/  SEL R38, R38, R37, !P4 ;  /* 0x0000002526267207 */ /* 0x000fe40006000000 */
[----:B------:R-:W-:Y:S01]  /*0b40*/  SEL R28, R29, R28, !P1 ;  /* 0x0000001c1d1c7207 */ /* 0x000fe20004800000 */
[----:B------:R-:W-:Y:S01]  /*0b50*/  IMAD.X R31, R31, 0x1, R35, P5 ;  /* 0x000000011f1f7824 */ /* 0x000fe200028e0623 */
[----:B------:R-:W-:Y:S02]  /*0b60*/  IADD3 R34, P5, PT, R4, -R34, RZ ;  /* 0x8000002204227210 */ /* 0x000fe40007fbe0ff */
[----:B-1----:R-:W-:-:S02]  /*0b70*/  IADD3 R29, P4, PT, R16, R29, RZ ;  /* 0x0000001d101d7210 */ /* 0x002fc40007f9e0ff */
[----:B------:R-:W-:Y:S01]  /*0b80*/  SEL R16, R35, R38, !P3 ;  /* 0x0000002623107207 */ /* 0x000fe20005800000 */
[----:B------:R-:W-:Y:S01]  /*0b90*/  IMAD.X R5, R5, 0x1, ~R0, P5 ;  /* 0x0000000105057824 */ /* 0x000fe200028e0e00 */
[C---:B------:R-:W-:Y:S02]  /*0ba0*/  ISETP.GE.U32.AND P3, PT, R36.reuse, 0x20, PT ;  /* 0x000000202400780c */ /* 0x040fe40003f66070 */
[----:B------:R-:W-:Y:S01]  /*0bb0*/  SEL R16, R31, R16, !P1 ;  /* 0x000000101f107207 */ /* 0x000fe20004800000 */
[----:B------:R-:W-:Y:S01]  /*0bc0*/  IMAD.X R31, R17, 0x1, R31, P4 ;  /* 0x00000001111f7824 */ /* 0x000fe200020e061f */
[----:B------:R-:W-:Y:S02]  /*0bd0*/  SEL R4, R29, R28, !P2 ;  /* 0x0000001c1d047207 */ /* 0x000fe40005000000 */
[----:B------:R-:W-:Y:S02]  /*0be0*/  ISETP.NE.AND P1, PT, R36, RZ, PT ;  /* 0x000000ff2400720c */ /* 0x000fe40003f25270 */
[----:B------:R-:W-:-:S02]  /*0bf0*/  SEL R17, R34, RZ, P0 ;  /* 0x000000ff22117207 */ /* 0x000fc40000000000 */
[----:B------:R-:W-:Y:S02]  /*0c00*/  SEL R4, R4, RZ, P3 ;  /* 0x000000ff04047207 */ /* 0x000fe40001800000 */
[----:B------:R-:W-:Y:S02]  /*0c10*/  SEL R16, R31, R16, !P2 ;  /* 0x000000101f107207 */ /* 0x000fe40005000000 */
[----:B-----5:R-:W-:Y:S02]  /*0c20*/  IADD3 R4, P4, P2, R4, R17, R2 ;  /* 0x0000001104047210 */ /* 0x020fe40007a9e002 */
[----:B------:R-:W-:Y:S02]  /*0c30*/  SEL R5, R5, RZ, P0 ;  /* 0x000000ff05057207 */ /* 0x000fe40000000000 */
[----:B------:R-:W-:Y:S02]  /*0c40*/  SEL R16, R16, RZ, P3 ;  /* 0x000000ff10107207 */ /* 0x000fe40001800000 */
[----:B------:R-:W-:-:S02]  /*0c50*/  IADD3 R0, P0, PT, R24, R4, RZ ;  /* 0x0000000418007210 */ /* 0x000fc40007f1e0ff */
[----:B------:R-:W-:Y:S02]  /*0c60*/  IADD3.X R5, PT, PT, R16, R5, R3, P4, P2 ;  /* 0x0000000510057210 */ /* 0x000fe400027e4403 */
[----:B------:R-:W-:-:S03]  /*0c70*/  IADD3 R18, P3, P5, R29, R18, R2 ;  /* 0x000000121d127210 */ /* 0x000fc60007d7e002 */
[----:B------:R-:W-:Y:S01]  /*0c80*/  IMAD.X R25, R25, 0x1, R5, P0 ;  /* 0x0000000119197824 */ /* 0x000fe200000e0605 */
[----:B------:R-:W-:Y:S01]  /*0c90*/  IADD3.X R19, PT, PT, R31, R19, R3, P3, P5 ;  /* 0x000000131f137210 */ /* 0x000fe20001fea403 */
[----:B------:R-:W-:Y:S08]  /*0ca0*/  @P1 BRA `(.L_x_3) ;  /* 0x0000001000ec1947 */ /* 0x000ff00003800000 */
[----:B------:R-:W0:Y:S01]  /*0cb0*/  LDC.64 R2, c[0x0][0x390] ;  /* 0x0000e400ff027b82 */ /* 0x000e220000000a00 */
[----:B------:R-:W-:Y:S02]  /*0cc0*/  IMAD.MOV.U32 R16, RZ, RZ, 0x65 ;  /* 0x00000065ff107424 */ /* 0x000fe400078e00ff */
[----:B------:R-:W-:-:S05]  /*0cd0*/  IMAD.MOV.U32 R17, RZ, RZ, 0x0 ;  /* 0x00000000ff117424 */ /* 0x000fca00078e00ff */
[----:B0-----:R0:W-:Y:S01]  /*0ce0*/  ST.E.128.STRONG.GPU desc[UR10][R2.64+0x200], R16 ;  /* 0x0002001002007985 */ /* 0x0011e2000c10fd0a */
[----:B------:R-:W-:Y:S05]  /*0cf0*/  BRA `(.L_x_3) ;  /* 0x0000001000d87947 */ /* 0x000fea0003800000 */
.L_x_2:
[----:B--23-5:R-:W-:Y:S02]  /*0d00*/  IADD3 R3, P0, P1, R32, R40, R24 ;  /* 0x0000002820037210 */ /* 0x02cfe4000791e018 */
[----:B------:R-:W-:Y:S02]  /*0d10*/  ISETP.NE.AND P5, PT, R35, 0x4, PT ;  /* 0x000000042300780c */ /* 0x000fe40003fa5270 */
[----:B0---4-:R-:W-:Y:S02]  /*0d20*/  IADD3 R17, P2, P3, R8, R26, R3 ;  /* 0x0000001a08117210 */ /* 0x011fe40007b5e003 */
[----:B------:R-:W-:Y:S02]  /*0d30*/  IADD3.X R3, PT, PT, R33, R41, R25, P0, P1 ;  /* 0x0000002921037210 */ /* 0x000fe400007e2419 */
[----:B------:R-:W-:Y:S02]  /*0d40*/  IADD3 R17, P0, P1, R12, R10, R17 ;  /* 0x0000000a0c117210 */ /* 0x000fe4000791e011 */
[----:B------:R-:W-:-:S02]  /*0d50*/  IADD3.X R3, PT, PT, R9, R27, R3, P2, P3 ;  /* 0x0000001b09037210 */ /* 0x000fc400017e6403 */
[----:B------:R-:W-:Y:S02]  /*0d60*/  ISETP.NE.AND P2, PT, R44, 0x1f, PT ;  /* 0x0000001f2c00780c */ /* 0x000fe40003f45270 */
[----:B------:R-:W-:Y:S02]  /*0d70*/  IADD3.X R3, PT, PT, R13, R11, R3, P0, P1 ;  /* 0x0000000b0d037210 */ /* 0x000fe400007e2403 */
[----:B------:R-:W-:Y:S02]  /*0d80*/  IADD3 R17, P0, P1, R20, R14, R17 ;  /* 0x0000000e14117210 */ /* 0x000fe4000791e011 */
[----:B------:R-:W-:Y:S02]  /*0d90*/  ISETP.NE.AND P4, PT, R35, 0x5, PT ;  /* 0x000000052300780c */ /* 0x000fe40003f85270 */
[----:B------:R-:W-:Y:S02]  /*0da0*/  IADD3.X R3, PT, PT, R21, R15, R3, P0, P1 ;  /* 0x0000000f15037210 */ /* 0x000fe400007e2403 */
[----:B------:R-:W-:-:S02]  /*0db0*/  IADD3 R4, P0, P1, R4, R22, R17 ;  /* 0x0000001604047210 */ /* 0x000fc4000791e011 */
[----:B------:R-:W-:Y:S02]  /*0dc0*/  ISETP.NE.AND P3, PT, R35, 0x6, PT ;  /* 0x000000062300780c */ /* 0x000fe40003f65270 */
[----:B------:R-:W-:Y:S01]  /*0dd0*/  IADD3.X R0, PT, PT, R5, R23, R3, P0, P1 ;  /* 0x0000001705007210 */ /* 0x000fe200007e2403 */
[----:B------:R-:W0:Y:S01]  /*0de0*/  SHFL.UP PT, R2, R4, 0x1, RZ ;  /* 0x0420000004027989 */ /* 0x000e2200000e00ff */
[C---:B------:R-:W-:Y:S02]  /*0df0*/  ISETP.GE.AND P0, PT, R44.reuse, 0x1, PT ;  /* 0x000000012c00780c */ /* 0x040fe40003f06270 */
[----:B------:R-:W-:Y:S01]  /*0e00*/  ISETP.GE.AND P1, PT, R44, 0x2, PT ;  /* 0x000000022c00780c */ /* 0x000fe20003f26270 */
[----:B------:R-:W1:Y:S01]  /*0e10*/  SHFL.UP PT, R3, R0, 0x1, RZ ;  /* 0x0420000000037989 */ /* 0x000e6200000e00ff */
[----:B------:R-:W-:Y:S02]  /*0e20*/  @!P2 LEA R43, R35, UR4, 0x3 ;  /* 0x00000004232bac11 */ /* 0x000fe4000f8e18ff */
[----:B0-----:R-:W-:-:S02]  /*0e30*/  SEL R17, R2, RZ, P0 ;  /* 0x000000ff02117207 */ /* 0x001fc40000000000 */
[----:B-1----:R-:W-:Y:S02]  /*0e40*/  SEL R3, R3, RZ, P0 ;  /* 0x000000ff03037207 */ /* 0x002fe40000000000 */
[----:B------:R-:W-:-:S05]  /*0e50*/  IADD3 R17, P0, PT, R17, R4, RZ ;  /* 0x0000000411117210 */ /* 0x000fca0007f1e0ff */
[----:B------:R-:W-:Y:S01]  /*0e60*/  IMAD.X R16, R3, 0x1, R0, P0 ;  /* 0x0000000103107824 */ /* 0x000fe200000e0600 */
[----:B------:R-:W0:Y:S04]  /*0e70*/  SHFL.UP PT, R2, R17, 0x2, RZ ;  /* 0x0440000011027989 */ /* 0x000e2800000e00ff */
        /* <DEDUP_REMOVED lines=24> */
[----:B-1----:R-:W-:Y:S02]  /*1000*/  SEL R3, R3, RZ, P1 ;  /* 0x000000ff03037207 */ /* 0x002fe40000800000 */
[----:B------:R-:W-:-:S03]  /*1010*/  ISETP.NE.AND P1, PT, R35, 0x2, PT ;  /* 0x000000022300780c */ /* 0x000fc60003f25270 */
[----:B------:R-:W-:-:S05]  /*1020*/  IMAD.X R3, R3, 0x1, R28, P0 ;  /* 0x0000000103037824 */ /* 0x000fca00000e061c */
[----:B------:R-:W-:Y:S01]  /*1030*/  @!P2 STS.64 [R43+0x20], R2 ;  /* 0x000020022b00a388 */ /* 0x000fe20000000a00 */
[----:B------:R-:W-:Y:S01]  /*1040*/  BAR.SYNC.DEFER_BLOCKING 0x0 ;  /* 0x0000000000007b1d */ /* 0x000fe20000010000 */
[----:B------:R-:W-:-:S05]  /*1050*/  ISETP.NE.AND P2, PT, R35, 0x8, PT ;  /* 0x000000082300780c */ /* 0x000fca0003f45270 */
        /* <DEDUP_REMOVED lines=8> */
[----:B------:R-:W0:Y:S01]  /*10e0*/  LDS.128 R16, [UR4+0x40] ;  /* 0x00004004ff107984 */ /* 0x000e220008000c00 */
[C---:B------:R-:W-:Y:S02]  /*10f0*/  ISETP.NE.AND P0, PT, R35.reuse, 0x3, PT ;  /* 0x000000032300780c */ /* 0x040fe40003f05270 */
[----:B------:R-:W-:Y:S02]  /*1100*/  ISETP.NE.AND P1, PT, R35, 0x7, PT ;  /* 0x000000072300780c */ /* 0x000fe40003f25270 */
[----:B------:R-:W-:Y:S02]  /*1110*/  SEL R42, R5, R34, !P0 ;  /* 0x00000022052a7207 */ /* 0x000fe40004000000 */
[----:B------:R-:W-:Y:S02]  /*1120*/  IADD3 R5, P6, PT, R30, R5, RZ ;  /* 0x000000051e057210 */ /* 0x000fe40007fde0ff */
[----:B------:R-:W-:-:S02]  /*1130*/  SEL R34, R28, R37, !P0 ;  /* 0x000000251c227207 */ /* 0x000fc40004000000 */
[----:B------:R-:W-:Y:S01]  /*1140*/  ISETP.NE.AND P0, PT, R35, 0x9, PT ;  /* 0x000000092300780c */ /* 0x000fe20003f05270 */
[----:B------:R-:W-:Y:S01]  /*1150*/  IMAD.X R35, R31, 0x1, R28, P6 ;  /* 0x000000011f237824 */ /* 0x000fe200030e061c */
[----:B------:R-:W-:Y:S01]  /*1160*/  SEL R42, R5, R42, !P5 ;  /* 0x0000002a052a7207 */ /* 0x000fe20006800000 */
[----:B------:R-:W1:Y:S03]  /*1170*/  LDS.128 R28, [UR4+0x50] ;  /* 0x00005004ff1c7984 */ /* 0x000e660008000c00 */
[----:B------:R-:W-:Y:S02]  /*1180*/  SEL R34, R35, R34, !P5 ;  /* 0x0000002223227207 */ /* 0x000fe40006800000 */
[----:B0-----:R-:W-:-:S04]  /*1190*/  IADD3 R5, P6, PT, R16, R5, RZ ;  /* 0x0000000510057210 */ /* 0x001fc80007fde0ff */
[----:B------:R-:W-:Y:S01]  /*11a0*/  SEL R42, R5, R42, !P4 ;  /* 0x0000002a052a7207 */ /* 0x000fe20006000000 */
[----:B------:R-:W-:Y:S01]  /*11b0*/  IMAD.X R37, R17, 0x1, R35, P6 ;  /* 0x0000000111257824 */ /* 0x000fe200030e0623 */
[----:B------:R-:W-:-:S04]  /*11c0*/  IADD3 R35, P5, PT, R18, R5, RZ ;  /* 0x0000000512237210 */ /* 0x000fc80007fbe0ff */
[----:B------:R-:W-:Y:S01]  /*11d0*/  SEL R42, R35, R42, !P3 ;  /* 0x0000002a232a7207 */ /* 0x000fe20005800000 */
[----:B------:R-:W-:Y:S01]  /*11e0*/  IMAD.X R5, R19, 0x1, R37, P5 ;  /* 0x0000000113057824 */ /* 0x000fe200028e0625 */
[----:B------:R-:W-:Y:S01]  /*11f0*/  SEL R34, R37, R34, !P4 ;  /* 0x0000002225227207 */ /* 0x000fe20006000000 */
[----:B------:R-:W0:Y:S01]  /*1200*/  LDS.128 R16, [UR4+0x60] ;  /* 0x00006004ff107984 */ /* 0x000e220008000c00 */
[----:B-1----:R-:W-:Y:S02]  /*1210*/  IADD3 R35, P5, PT, R28, R35, RZ ;  /* 0x000000231c237210 */ /* 0x002fe40007fbe0ff */
[----:B------:R-:W-:Y:S02]  /*1220*/  IADD3 R45, P4, PT, R2, -R4, RZ ;  /* 0x80000004022d7210 */ /* 0x000fe40007f9e0ff */
[----:B------:R-:W-:Y:S01]  /*1230*/  SEL R2, R35, R42, !P1 ;  /* 0x0000002a23027207 */ /* 0x000fe20004800000 */
[----:B------:R-:W-:Y:S01]  /*1240*/  IMAD.X R29, R29, 0x1, R5, P5 ;  /* 0x000000011d1d7824 */ /* 0x000fe200028e0605 */
[----:B------:R-:W-:Y:S01]  /*1250*/  IADD3 R35, P5, PT, R30, R35, RZ ;  /* 0x000000231e237210 */ /* 0x000fe20007fbe0ff */
[----:B------:R-:W-:Y:S01]  /*1260*/  IMAD.X R28, R3, 0x1, ~R0, P4 ;  /* 0x00000001031c7824 */ /* 0x000fe200020e0e00 */
[----:B------:R-:W-:-:S02]  /*1270*/  SEL R34, R5, R34, !P3 ;  /* 0x0000002205227207 */ /* 0x000fc40005800000 */
[----:B------:R-:W-:Y:S01]  /*1280*/  SEL R2, R35, R2, !P2 ;  /* 0x0000000223027207 */ /* 0x000fe20005000000 */
[----:B------:R-:W-:Y:S01]  /*1290*/  IMAD.X R31, R31, 0x1, R29, P5 ;  /* 0x000000011f1f7824 */ /* 0x000fe200028e061d */
[----:B------:R-:W-:Y:S02]  /*12a0*/  ISETP.NE.AND P3, PT, R44, RZ, PT ;  /* 0x000000ff2c00720c */ /* 0x000fe40003f65270 */
[----:B------:R-:W-:Y:S02]  /*12b0*/  ISETP.GE.U32.AND P4, PT, R36, 0x20, PT ;  /* 0x000000202400780c */ /* 0x000fe40003f86070 */
[----:B------:R-:W-:Y:S02]  /*12c0*/  SEL R4, R45, RZ, P3 ;  /* 0x000000ff2d047207 */ /* 0x000fe40001800000 */
[----:B------:R-:W-:Y:S02]  /*12d0*/  SEL R0, R28, RZ, P3 ;  /* 0x000000ff1c007207 */ /* 0x000fe40001800000 */
[----:B0-----:R-:W-:-:S02]  /*12e0*/  IADD3 R5, P6, PT, R16, R35, RZ ;  /* 0x0000002310057210 */ /* 0x001fc40007fde0ff */
[----:B------:R-:W-:Y:S02]  /*12f0*/  SEL R16, R29, R34, !P1 ;  /* 0x000000221d107207 */ /* 0x000fe40004800000 */
[----:B------:R-:W-:Y:S01]  /*1300*/  SEL R29, R5, R2, !P0 ;  /* 0x00000002051d7207 */ /* 0x000fe20004000000 */
[----:B------:R-:W-:Y:S01]  /*1310*/  IMAD.X R17, R17, 0x1, R31, P6 ;  /* 0x0000000111117824 */ /* 0x000fe200030e061f */
[----:B------:R-:W-:Y:S02]  /*1320*/  SEL R2, R31, R16, !P2 ;  /* 0x000000101f027207 */ /* 0x000fe40005000000 */
[----:B------:R-:W-:Y:S02]  /*1330*/  IADD3 R4, P2, PT, R4, R29, RZ ;  /* 0x0000001d04047210 */ /* 0x000fe40007f5e0ff */
[----:B------:R-:W-:Y:S02]  /*1340*/  SEL R3, R17, R2, !P0 ;  /* 0x0000000211037207 */ /* 0x000fe40004000000 */
[----:B------:R-:W-:-:S02]  /*1350*/  ISETP.GT.U32.AND P0, PT, R36, 0x1f, PT ;  /* 0x0000001f2400780c */ /* 0x000fc40003f04070 */
[----:B------:R-:W-:Y:S01]  /*1360*/  IADD3 R42, P1, PT, R18, R5, RZ ;  /* 0x00000005122a7210 */ /* 0x000fe20007f3e0ff */
[----:B------:R-:W-:Y:S01]  /*1370*/  IMAD.X R5, R0, 0x1, R3, P2 ;  /* 0x0000000100057824 */ /* 0x000fe200010e0603 */
[----:B------:R-:W-:-:S03]  /*1380*/  SEL R45, R45, R4, !P4 ;  /* 0x000000042d2d7207 */ /* 0x000fc60006000000 */
[----:B------:R-:W-:Y:S01]  /*1390*/  IMAD.X R39, R19, 0x1, R17, P1 ;  /* 0x0000000113277824 */ /* 0x000fe200008e0611 */
[----:B------:R-:W-:-:S05]  /*13a0*/  SEL R43, R28, R5, !P4 ;  /* 0x000000051c2b7207 */ /* 0x000fca0006000000 */
[----:B------:R-:W-:Y:S05]  /*13b0*/  @P0 BRA `(.L_x_4) ;  /* 0x0000000800f80947 */ /* 0x000fea0003800000 */
[----:B------:R-:W0:Y:S01]  /*13c0*/  LDC.64 R2, c[0x0][0x390] ;  /* 0x0000e400ff027b82 */ /* 0x000e220000000a00 */
[----:B------:R-:W-:Y:S02]  /*13d0*/  ISETP.NE.AND P0, PT, R36, RZ, PT ;  /* 0x000000ff2400720c */ /* 0x000fe40003f05270 */
[----:B------:R-:W-:-:S05]  /*13e0*/  LOP3.LUT R5, RZ, R36, RZ, 0x33, !PT ;  /* 0x00000024ff057212 */ /* 0x000fca00078e33ff */
[----:B------:R-:W-:-:S06]  /*13f0*/  IMAD.IADD R28, R38, 0x1, R5 ;  /* 0x00000001261c7824 */ /* 0x000fcc00078e0205 */
[----:B------:R-:W-:Y:S02]  /*1400*/  @!P0 IMAD.MOV.U32 R18, RZ, RZ, R42 ;  /* 0x000000ffff128224 */ /* 0x000fe400078e002a */
[----:B------:R-:W-:Y:S02]  /*1410*/  @!P0 IMAD.MOV.U32 R19, RZ, RZ, R39 ;  /* 0x000000ffff138224 */ /* 0x000fe400078e0027 */
[----:B------:R-:W-:Y:S02]  /*1420*/  @!P0 IMAD.MOV.U32 R16, RZ, RZ, 0x64 ;  /* 0x00000064ff108424 */ /* 0x000fe400078e00ff */
[----:B------:R-:W-:Y:S01]  /*1430*/  @!P0 IMAD.MOV.U32 R17, RZ, RZ, 0x0 ;  /* 0x00000000ff118424 */ /* 0x000fe200078e00ff */
[----:B------:R-:W-:Y:S01]  /*1440*/  @!P0 STS.64 [UR4+0x18], R18 ;  /* 0x00001812ff008988 */ /* 0x000fe20008000a04 */
[----:B0-----:R-:W-:-:S04]  /*1450*/  IMAD.WIDE R4, R38, 0x10, R2 ;  /* 0x0000001026047825 */ /* 0x001fc800078e0202 */
[----:B------:R-:W-:Y:S01]  /*1460*/  IMAD.WIDE R2, R28, 0x10, R2 ;  /* 0x000000101c027825 */ /* 0x000fe200078e0202 */
[----:B------:R0:W-:Y:S01]  /*1470*/  @!P0 ST.E.128.STRONG.GPU desc[UR10][R4.64+0x200], R16 ;  /* 0x0002001004008985 */ /* 0x0001e2000c10fd0a */
[----:B------:R-:W-:Y:S05]  /*1480*/  NANOSLEEP 0x3c5 ;  /* 0x000003c50000795d */ /* 0x000fea0003800000 */
[----:B0-----:R-:W2:Y:S01]  /*1490*/  LD.E.128.STRONG.GPU R16, desc[UR10][R2.64+0x200] ;  /* 0x0002000a02107980 */ /* 0x001ea2000c10fd00 */
[----:B------:R-:W-:Y:S01]  /*14a0*/  UMOV UR5, 0xffffffff ;  /* 0xffffffff00057882 */ /* 0x000fe20000000000 */
[----:B--2---:R-:W-:-:S04]  /*14b0*/  ISETP.NE.U32.AND P0, PT, R16, 0x63, PT ;  /* 0x000000631000780c */ /* 0x004fc80003f05070 */
[----:B------:R-:W-:Y:S01]  /*14c0*/  ISETP.NE.AND.EX P0, PT, R17, RZ, PT, P0 ;  /* 0x000000ff1100720c */ /* 0x000fe20003f05300 */
[----:B------:R-:W-:-:S12]  /*14d0*/  BRA.DIV UR5, `(.L_x_5) ;  /* 0x00000036059c7947 */ /* 0x000fd8000b800000 */
[----:B------:R-:W-:-:S13]  /*14e0*/  VOTE.ANY P0, !P0 ;  /* 0x0000000000ff7806 */ /* 0x000fda0004000100 */
.L_x_38:
[----:B------:R-:W-:Y:S05]  /*14f0*/  @!P0 BRA `(.L_x_6) ;  /* 0x0000000000288947 */ /* 0x000fea0003800000 */
[----:B------:R-:W-:-:S07]  /*1500*/  IMAD.MOV.U32 R4, RZ, RZ, 0x148 ;  /* 0x00000148ff047424 */ /* 0x000fce00078e00ff */
.L_x_8:
[----:B------:R-:W-:Y:S05]  /*1510*/  NANOSLEEP R4 ;  /* 0x000000040000735d */ /* 0x000fea0003800000 */
[----:B------:R-:W2:Y:S01]  /*1520*/  LD.E.128.STRONG.GPU R16, desc[UR10][R2.64+0x200] ;  /* 0x0002000a02107980 */ /* 0x000ea2000c10fd00 */
[----:B------:R-:W-:Y:S01]  /*1530*/  UMOV UR5, 0xffffffff ;  /* 0xffffffff00057882 */ /* 0x000fe20000000000 */
[----:B------:R-:W-:Y:S01]  /*1540*/  IMAD.SHL.U32 R4, R4, 0x2, RZ ;  /* 0x0000000204047824 */ /* 0x000fe200078e00ff */
[----:B--2---:R-:W-:-:S04]  /*1550*/  ISETP.NE.U32.AND P0, PT, R16, 0x63, PT ;  /* 0x000000631000780c */ /* 0x004fc80003f05070 */
[----:B------:R-:W-:Y:S01]  /*1560*/  ISETP.NE.AND.EX P0, PT, R17, RZ, PT, P0 ;  /* 0x000000ff1100720c */ /* 0x000fe20003f05300 */
[----:B------:R-:W-:-:S12]  /*1570*/  BRA.DIV UR5, `(.L_x_7) ;  /* 0x0000003605947947 */ /* 0x000fd8000b800000 */
[----:B------:R-:W-:-:S13]  /*1580*/  VOTE.ANY P0, !P0 ;  /* 0x0000000000ff7806 */ /* 0x000fda0004000100 */
.L_x_41:
[----:B------:R-:W-:Y:S05]  /*1590*/  @P0 BRA `(.L_x_8) ;  /* 0xfffffffc00dc0947 */ /* 0x000fea000383ffff */
.L_x_6:
[----:B------:R-:W-:Y:S01]  /*15a0*/  UMOV UR5, 0xffffffff ;  /* 0xffffffff00057882 */ /* 0x000fe20000000000 */
[----:B------:R-:W-:-:S04]  /*15b0*/  ISETP.NE.U32.AND P1, PT, R16, 0x65, PT ;  /* 0x000000651000780c */ /* 0x000fc80003f25070 */
[----:B------:R-:W-:Y:S01]  /*15c0*/  ISETP.NE.AND.EX P1, PT, R17, RZ, PT, P1 ;  /* 0x000000ff1100720c */ /* 0x000fe20003f25310 */
[----:B------:R-:W-:-:S12]  /*15d0*/  BRA.DIV UR5, `(.L_x_9) ;  /* 0x00000036059c7947 */ /* 0x000fd8000b800000 */
[----:B------:R-:W0:Y:S01]  /*15e0*/  S2R R2, SR_GEMASK ;  /* 0x0000000000027919 */ /* 0x000e220000003c00 */
[----:B------:R-:W-:Y:S01]  /*15f0*/  VOTE.ANY R0, PT, !P1 ;  /* 0x0000000000007806 */ /* 0x000fe200048e0100 */
[----:B------:R-:W1:Y:S03]  /*1600*/  S2R R38, SR_LANEID ;  /* 0x0000000000267919 */ /* 0x000e660000000000 */
[----:B0-----:R-:W-:Y:S01]  /*1610*/  LOP3.LUT R0, R0, 0x80000000, R2, 0xec, !PT ;  /* 0x8000000000007812 */ /* 0x001fe200078eec02 */
[----:B-1----:R-:W-:-:S04]  /*1620*/  VIADD R31, R38, 0x2 ;  /* 0x00000002261f7836 */ /* 0x002fc80000000000 */
[----:B------:R-:W-:Y:S02]  /*1630*/  VIADD R3, R0, 0xffffffff ;  /* 0xffffffff00037836 */ /* 0x000fe40000000000 */
[----:B------:R-:W-:-:S03]  /*1640*/  VIADD R30, R38, 0x4 ;  /* 0x00000004261e7836 */ /* 0x000fc60000000000 */
[----:B------:R-:W-:-:S04]  /*1650*/  LOP3.LUT R3, R0, R3, RZ, 0xc, !PT ;  /* 0x0000000300037212 */ /* 0x000fc800078e0cff */
[----:B------:R0:W1:Y:S02]  /*1660*/  POPC R44, R3 ;  /* 0x00000003002c7309 */ /* 0x0000640000000000 */
[----:B0-----:R-:W0:Y:S01]  /*1670*/  LDC.64 R2, c[0x0][0x390] ;  /* 0x0000e400ff027b82 */ /* 0x001e220000000a00 */
[----:B-1----:R-:W1:Y:S01]  /*1680*/  SHFL.DOWN PT, R29, R18, 0x1, R44 ;  /* 0x08200000121d7989 */ /* 0x002e6200000e002c */
[----:B------:R-:W-:-:S03]  /*1690*/  ISETP.GE.AND P0, PT, R38, R44, PT ;  /* 0x0000002c2600720c */ /* 0x000fc60003f06270 */
[----:B------:R-:W2:Y:S01]  /*16a0*/  SHFL.DOWN PT, R4, R19, 0x1, R44 ;  /* 0x0820000013047989 */ /* 0x000ea200000e002c */
[----:B-1----:R-:W-:-:S04]  /*16b0*/  SEL R29, R29, RZ, !P0 ;  /* 0x000000ff1d1d7207 */ /* 0x002fc80004000000 */
[----:B------:R-:W-:Y:S02]  /*16c0*/  IADD3 R37, P1, PT, R18, R29, RZ ;  /* 0x0000001d12257210 */ /* 0x000fe40007f3e0ff */
[----:B--2---:R-:W-:Y:S02]  /*16d0*/  SEL R5, R4, RZ, !P0 ;  /* 0x000000ff04057207 */ /* 0x004fe40004000000 */
[----:B------:R-:W-:Y:S01]  /*16e0*/  ISETP.GT.AND P0, PT, R31, R44, PT ;  /* 0x0000002c1f00720c */ /* 0x000fe20003f04270 */
[----:B------:R-:W1:Y:S02]  /*16f0*/  SHFL.DOWN PT, R29, R37, 0x2, R44 ;  /* 0x08400000251d7989 */ /* 0x000e6400000e002c */
[----:B------:R-:W-:-:S05]  /*1700*/  IMAD.X R34, R19, 0x1, R5, P1 ;  /* 0x0000000113227824 */ /* 0x000fca00008e0605 */
[----:B------:R-:W2:Y:S01]  /*1710*/  SHFL.DOWN PT, R4, R34, 0x2, R44 ;  /* 0x0840000022047989 */ /* 0x000ea200000e002c */
[----:B-1----:R-:W-:-:S04]  /*1720*/  SEL R0, R29, RZ, !P0 ;  /* 0x000000ff1d007207 */ /* 0x002fc80004000000 */
[----:B------:R-:W-:Y:S02]  /*1730*/  IADD3 R29, P1, PT, R0, R37, RZ ;  /* 0x00000025001d7210 */ /* 0x000fe40007f3e0ff */
[----:B--2---:R-:W-:-:S03]  /*1740*/  SEL R35, R4, RZ, !P0 ;  /* 0x000000ff04237207 */ /* 0x004fc60004000000 */
[----:B------:R-:W1:Y:S01]  /*1750*/  SHFL.DOWN PT, R18, R29, 0x4, R44 ;  /* 0x088000001d127989 */ /* 0x000e6200000e002c */
[----:B------:R-:W-:Y:S01]  /*1760*/  ISETP.GT.AND P0, PT, R30, R44, PT ;  /* 0x0000002c1e00720c */ /* 0x000fe20003f04270 */
[----:B------:R-:W-:Y:S02]  /*1770*/  IMAD.X R35, R35, 0x1, R34, P1 ;  /* 0x0000000123237824 */ /* 0x000fe400008e0622 */
[----:B------:R-:W-:-:S03]  /*1780*/  VIADD R34, R38, 0x10 ;  /* 0x0000001026227836 */ /* 0x000fc60000000000 */
[----:B------:R-:W2:Y:S01]  /*1790*/  SHFL.DOWN PT, R4, R35, 0x4, R44 ;  /* 0x0880000023047989 */ /* 0x000ea200000e002c */
[----:B-1----:R-:W-:-:S04]  /*17a0*/  SEL R18, R18, RZ, !P0 ;  /* 0x000000ff12127207 */ /* 0x002fc80004000000 */
[----:B------:R-:W-:Y:S01]  /*17b0*/  IADD3 R37, P1, PT, R18, R29, RZ ;  /* 0x0000001d12257210 */ /* 0x000fe20007f3e0ff */
[----:B------:R-:W-:Y:S01]  /*17c0*/  VIADD R29, R38, 0x8 ;  /* 0x00000008261d7836 */ /* 0x000fe20000000000 */
[----:B--2---:R-:W-:-:S03]  /*17d0*/  SEL R4, R4, RZ, !P0 ;  /* 0x000000ff04047207 */ /* 0x004fc60004000000 */
[----:B------:R-:W1:Y:S01]  /*17e0*/  SHFL.DOWN PT, R18, R37, 0x8, R44 ;  /* 0x0900000025127989 */ /* 0x000e6200000e002c */
[----:B------:R-:W-:Y:S01]  /*17f0*/  ISETP.GT.AND P0, PT, R29, R44, PT ;  /* 0x0000002c1d00720c */ /* 0x000fe20003f04270 */
[----:B------:R-:W-:-:S05]  /*1800*/  IMAD.X R19, R4, 0x1, R35, P1 ;  /* 0x0000000104137824 */ /* 0x000fca00008e0623 */
[----:B------:R-:W2:Y:S01]  /*1810*/  SHFL.DOWN PT, R4, R19, 0x8, R44 ;  /* 0x0900000013047989 */ /* 0x000ea200000e002c */
[----:B-1----:R-:W-:-:S04]  /*1820*/  SEL R18, R18, RZ, !P0 ;  /* 0x000000ff12127207 */ /* 0x002fc80004000000 */
[----:B------:R-:W-:Y:S02]  /*1830*/  IADD3 R35, P1, PT, R18, R37, RZ ;  /* 0x0000002512237210 */ /* 0x000fe40007f3e0ff */
[----:B0-----:R-:W-:Y:S02]  /*1840*/  IADD3 R37, P3, PT, R2, 0x200, RZ ;  /* 0x0000020002257810 */ /* 0x001fe40007f7e0ff */
[----:B--2---:R-:W-:Y:S01]  /*1850*/  SEL R4, R4, RZ, !P0 ;  /* 0x000000ff04047207 */ /* 0x004fe20004000000 */
[----:B------:R-:W0:Y:S01]  /*1860*/  SHFL.DOWN PT, R18, R35, 0x10, R44 ;  /* 0x0a00000023127989 */ /* 0x000e2200000e002c */
[----:B------:R-:W-:Y:S01]  /*1870*/  ISETP.NE.U32.AND P0, PT, R16, 0x65, PT ;  /* 0x000000651000780c */ /* 0x000fe20003f05070 */
[----:B------:R-:W-:Y:S02]  /*1880*/  IMAD.X R38, RZ, RZ, R3, P3 ;  /* 0x000000ffff267224 */ /* 0x000fe400018e0603 */
[----:B------:R-:W-:Y:S01]  /*1890*/  IMAD.X R36, R4, 0x1, R19, P1 ;  /* 0x0000000104247824 */ /* 0x000fe200008e0613 */
[----:B------:R-:W-:-:S02]  /*18a0*/  ISETP.NE.AND.EX P0, PT, R17, RZ, PT, P0 ;  /* 0x000000ff1100720c */ /* 0x000fc40003f05300 */
[----:B------:R-:W-:Y:S02]  /*18b0*/  ISETP.GT.AND P1, PT, R34, R44, PT ;  /* 0x0000002c2200720c */ /* 0x000fe40003f24270 */
[----:B------:R-:W1:Y:S09]  /*18c0*/  SHFL.DOWN PT, R4, R36, 0x10, R44 ;  /* 0x0a00000024047989 */ /* 0x000e7200000e002c */
[----:B------:R-:W-:-:S02]  /*18d0*/  VOTE.ALL P0, P0 ;  /* 0x0000000000ff7806 */ /* 0x000fc40000000000 */
[----:B0-----:R-:W-:-:S04]  /*18e0*/  SEL R18, R18, RZ, !P1 ;  /* 0x000000ff12127207 */ /* 0x001fc80004800000 */
[----:B------:R-:W-:Y:S02]  /*18f0*/  IADD3 R35, P2, PT, R18, R35, RZ ;  /* 0x0000002312237210 */ /* 0x000fe40007f5e0ff */
[----:B-1----:R-:W-:-:S05]  /*1900*/  SEL R5, R4, RZ, !P1 ;  /* 0x000000ff04057207 */ /* 0x002fca0004800000 */
[----:B------:R-:W-:-:S07]  /*1910*/  IMAD.X R36, R5, 0x1, R36, P2 ;  /* 0x0000000105247824 */ /* 0x000fce00010e0624 */
.L_x_55:
[----:B------:R-:W-:Y:S05]  /*1920*/  @!P0 BRA `(.L_x_10) ;  /* 0x0000000400208947 */ /* 0x000fea0003800000 */
.L_x_16:
[----:B------:R-:W-:Y:S02]  /*1930*/  IMAD.MOV.U32 R2, RZ, RZ, R37 ;  /* 0x000000ffff027224 */ /* 0x000fe400078e0025 */
[----:B------:R-:W-:Y:S02]  /*1940*/  IMAD.MOV.U32 R3, RZ, RZ, R38 ;  /* 0x000000ffff037224 */ /* 0x000fe400078e0026 */
[----:B------:R-:W-:-:S05]  /*1950*/  IMAD.WIDE R2, R28, 0x10, R2 ;  /* 0x000000101c027825 */ /* 0x000fca00078e0202 */
[----:B------:R-:W2:Y:S01]  /*1960*/  LD.E.128.STRONG.GPU R16, desc[UR10][R2.64+-0x200] ;  /* 0xfffe000a02107980 */ /* 0x000ea2000c10fd00 */
[----:B------:R-:W-:Y:S05]  /*1970*/  YIELD ;  /* 0x0000000000007946 */ /* 0x000fea0003800000 */
[----:B------:R-:W-:Y:S01]  /*1980*/  UMOV UR5, 0xffffffff ;  /* 0xffffffff00057882 */ /* 0x000fe20000000000 */
[----:B--2---:R-:W-:-:S04]  /*1990*/  ISETP.NE.U32.AND P0, PT, R16, 0x63, PT ;  /* 0x000000631000780c */ /* 0x004fc80003f05070 */
[----:B------:R-:W-:Y:S01]  /*19a0*/  ISETP.NE.AND.EX P0, PT, R17, RZ, PT, P0 ;  /* 0x000000ff1100720c */ /* 0x000fe20003f05300 */
[----:B------:R-:W-:-:S12]  /*19b0*/  BRA.DIV UR5, `(.L_x_11) ;  /* 0x0000003a05407947 */ /* 0x000fd8000b800000 */
[----:B------:R-:W-:-:S13]  /*19c0*/  VOTE.ANY P0, !P0 ;  /* 0x0000000000ff7806 */ /* 0x000fda0004000100 */
.L_x_58:
[----:B------:R-:W-:Y:S05]  /*19d0*/  @!P0 BRA `(.L_x_12) ;  /* 0x0000000000288947 */ /* 0x000fea0003800000 */
[----:B------:R-:W-:-:S07]  /*19e0*/  IMAD.MOV.U32 R4, RZ, RZ, 0x148 ;  /* 0x00000148ff047424 */ /* 0x000fce00078e00ff */
.L_x_14:
        /* <DEDUP_REMOVED lines=8> */
.L_x_61:
[----:B------:R-:W-:Y:S05]  /*1a70*/  @P0 BRA `(.L_x_14) ;  /* 0xfffffffc00dc0947 */ /* 0x000fea000383ffff */
.L_x_12:
[----:B------:R-:W-:Y:S01]  /*1a80*/  UMOV UR5, 0xffffffff ;  /* 0xffffffff00057882 */ /* 0x000fe20000000000 */
[----:B------:R-:W-:-:S04]  /*1a90*/  ISETP.NE.U32.AND P1, PT, R16, 0x65, PT ;  /* 0x000000651000780c */ /* 0x000fc80003f25070 */
[----:B------:R-:W-:Y:S01]  /*1aa0*/  ISETP.NE.AND.EX P1, PT, R17, RZ, PT, P1 ;  /* 0x000000ff1100720c */ /* 0x000fe20003f25310 */
[----:B------:R-:W-:-:S12]  /*1ab0*/  BRA.DIV UR5, `(.L_x_15) ;  /* 0x0000003a05407947 */ /* 0x000fd8000b800000 */
[----:B------:R-:W0:Y:S01]  /*1ac0*/  S2R R2, SR_GEMASK ;  /* 0x0000000000027919 */ /* 0x000e220000003c00 */
[----:B------:R-:W-:Y:S01]  /*1ad0*/  VOTE.ANY R0, PT, !P1 ;  /* 0x0000000000007806 */ /* 0x000fe200048e0100 */
[----:B------:R-:W-:Y:S01]  /*1ae0*/  VIADD R28, R28, 0xffffffe0 ;  /* 0xffffffe01c1c7836 */ /* 0x000fe20000000000 */
[----:B------:R-:W-:Y:S01]  /*1af0*/  ISETP.NE.U32.AND P0, PT, R16, 0x65, PT ;  /* 0x000000651000780c */ /* 0x000fe20003f05070 */
[----:B------:R-:W1:Y:S03]  /*1b00*/  S2R R5, SR_LANEID ;  /* 0x0000000000057919 */ /* 0x000e660000000000 */
[----:B------:R-:W-:-:S13]  /*1b10*/  ISETP.NE.AND.EX P0, PT, R17, RZ, PT, P0 ;  /* 0x000000ff1100720c */ /* 0x000fda0003f05300 */
[----:B------:R-:W-:Y:S02]  /*1b20*/  VOTE.ALL P0, P0 ;  /* 0x0000000000ff7806 */ /* 0x000fe40000000000 */
[----:B0-----:R-:W-:-:S05]  /*1b30*/  LOP3.LUT R0, R0, 0x80000000, R2, 0xec, !PT ;  /* 0x8000000000007812 */ /* 0x001fca00078eec02 */
[----:B------:R-:W-:-:S05]  /*1b40*/  VIADD R3, R0, 0xffffffff ;  /* 0xffffffff00037836 */ /* 0x000fca0000000000 */
[----:B------:R-:W-:-:S04]  /*1b50*/  LOP3.LUT R3, R0, R3, RZ, 0xc, !PT ;  /* 0x0000000300037212 */ /* 0x000fc800078e0cff */
[----:B------:R-:W0:Y:S02]  /*1b60*/  POPC R2, R3 ;  /* 0x0000000300027309 */ /* 0x000e240000000000 */
[----:B0-----:R-:W0:Y:S01]  /*1b70*/  SHFL.DOWN PT, R44, R18, 0x1, R2 ;  /* 0x08200000122c7989 */ /* 0x001e2200000e0002 */
[----:B-1----:R-:W-:-:S03]  /*1b80*/  ISETP.GE.AND P1, PT, R5, R2, PT ;  /* 0x000000020500720c */ /* 0x002fc60003f26270 */
[----:B------:R-:W1:Y:S01]  /*1b90*/  SHFL.DOWN PT, R4, R19, 0x1, R2 ;  /* 0x0820000013047989 */ /* 0x000e6200000e0002 */
[----:B0-----:R-:W-:Y:S02]  /*1ba0*/  SEL R5, R44, RZ, !P1 ;  /* 0x000000ff2c057207 */ /* 0x001fe40004800000 */
[----:B-1----:R-:W-:Y:S02]  /*1bb0*/  SEL R17, R4, RZ, !P1 ;  /* 0x000000ff04117207 */ /* 0x002fe40004800000 */
[----:B------:R-:W-:-:S05]  /*1bc0*/  IADD3 R5, P1, PT, R18, R5, RZ ;  /* 0x0000000512057210 */ /* 0x000fca0007f3e0ff */
[----:B------:R-:W-:Y:S01]  /*1bd0*/  IMAD.X R18, R19, 0x1, R17, P1 ;  /* 0x0000000113127824 */ /* 0x000fe200008e0611 */
[----:B------:R-:W0:Y:S01]  /*1be0*/  SHFL.DOWN PT, R44, R5, 0x2, R2 ;  /* 0x08400000052c7989 */ /* 0x000e2200000e0002 */
[----:B------:R-:W-:-:S03]  /*1bf0*/  ISETP.GT.AND P1, PT, R31, R2, PT ;  /* 0x000000021f00720c */ /* 0x000fc60003f24270 */
[----:B------:R-:W1:Y:S01]  /*1c00*/  SHFL.DOWN PT, R4, R18, 0x2, R2 ;  /* 0x0840000012047989 */ /* 0x000e6200000e0002 */
[----:B0-----:R-:W-:-:S04]  /*1c10*/  SEL R44, R44, RZ, !P1 ;  /* 0x000000ff2c2c7207 */ /* 0x001fc80004800000 */
[----:B------:R-:W-:Y:S02]  /*1c20*/  IADD3 R19, P2, PT, R44, R5, RZ ;  /* 0x000000052c137210 */ /* 0x000fe40007f5e0ff */
[----:B-1----:R-:W-:Y:S02]  /*1c30*/  SEL R3, R4, RZ, !P1 ;  /* 0x000000ff04037207 */ /* 0x002fe40004800000 */
[----:B------:R-:W-:Y:S01]  /*1c40*/  ISETP.GT.AND P1, PT, R30, R2, PT ;  /* 0x000000021e00720c */ /* 0x000fe20003f24270 */
[----:B------:R-:W0:Y:S02]  /*1c50*/  SHFL.DOWN PT, R44, R19, 0x4, R2 ;  /* 0x08800000132c7989 */ /* 0x000e2400000e0002 */
[----:B------:R-:W-:-:S05]  /*1c60*/  IMAD.X R18, R3, 0x1, R18, P2 ;  /* 0x0000000103127824 */ /* 0x000fca00010e0612 */
[----:B------:R-:W1:Y:S01]  /*1c70*/  SHFL.DOWN PT, R4, R18, 0x4, R2 ;  /* 0x0880000012047989 */ /* 0x000e6200000e0002 */
[----:B0-----:R-:W-:-:S04]  /*1c80*/  SEL R44, R44, RZ, !P1 ;  /* 0x000000ff2c2c7207 */ /* 0x001fc80004800000 */
[----:B------:R-:W-:Y:S02]  /*1c90*/  IADD3 R19, P2, PT, R44, R19, RZ ;  /* 0x000000132c137210 */ /* 0x000fe40007f5e0ff */
[----:B-1----:R-:W-:-:S03]  /*1ca0*/  SEL R3, R4, RZ, !P1 ;  /* 0x000000ff04037207 */ /* 0x002fc60004800000 */
[----:B------:R-:W0:Y:S01]  /*1cb0*/  SHFL.DOWN PT, R44, R19, 0x8, R2 ;  /* 0x09000000132c7989 */ /* 0x000e2200000e0002 */
[----:B------:R-:W-:Y:S01]  /*1cc0*/  ISETP.GT.AND P1, PT, R29, R2, PT ;  /* 0x000000021d00720c */ /* 0x000fe20003f24270 */
        /* <DEDUP_REMOVED lines=10> */
[----:B------:R-:W-:Y:S02]  /*1d70*/  IADD3 R35, P2, P3, R44, R19, R35 ;  /* 0x000000132c237210 */ /* 0x000fe40007b5e023 */
[----:B-1----:R-:W-:-:S04]  /*1d80*/  SEL R3, R4, RZ, !P1 ;  /* 0x000000ff04037207 */ /* 0x002fc80004800000 */
[----:B------:R-:W-:-:S07]  /*1d90*/  IADD3.X R36, PT, PT, R3, R18, R36, P2, P3 ;  /* 0x0000001203247210 */ /* 0x000fce00017e6424 */
.L_x_75:
[----:B------:R-:W-:Y:S05]  /*1da0*/  @P0 BRA `(.L_x_16) ;  /* 0xfffffff800e00947 */ /* 0x000fea000383ffff */
.L_x_10:
[----:B------:R-:W0:Y:S01]  /*1db0*/  S2R R0, SR_LANEID ;  /* 0x0000000000007919 */ /* 0x000e220000000000 */
[----:B------:R-:W-:Y:S01]  /*1dc0*/  BSSY.RECONVERGENT B1, `(.L_x_17) ;  /* 0x0000018000017945 */ /* 0x000fe20003800200 */
[----:B------:R-:W-:Y:S02]  /*1dd0*/  IMAD.MOV.U32 R37, RZ, RZ, R36 ;  /* 0x000000ffff257224 */ /* 0x000fe400078e0024 */
[----:B------:R-:W-:Y:S01]  /*1de0*/  IMAD.MOV.U32 R36, RZ, RZ, R35 ;  /* 0x000000ffff247224 */ /* 0x000fe200078e0023 */
[----:B0-----:R-:W-:Y:S02]  /*1df0*/  ISETP.NE.AND P0, PT, R0, RZ, PT ;  /* 0x000000ff0000720c */ /* 0x001fe40003f05270 */
[----:B------:R-:W0:Y:S11]  /*1e00*/  S2R R0, SR_TID.X ;  /* 0x0000000000007919 */ /* 0x000e360000002100 */
[----:B------:R-:W1:Y:S01]  /*1e10*/  @!P0 S2R R3, SR_CgaCtaId ;  /* 0x0000000000038919 */ /* 0x000e620000008800 */
[----:B0-----:R-:W-:-:S02]  /*1e20*/  ISETP.NE.AND P1, PT, R0, RZ, PT ;  /* 0x000000ff0000720c */ /* 0x001fc40003f25270 */
[----:B------:R-:W-:-:S04]  /*1e30*/  @!P0 MOV R0, 0x400 ;  /* 0x0000040000008802 */ /* 0x000fc80000000f00 */
[----:B-1----:R-:W-:-:S07]  /*1e40*/  @!P0 LEA R29, R3, R0, 0x18 ;  /* 0x00000000031d8211 */ /* 0x002fce00078ec0ff */
[----:B------:R-:W-:Y:S05]  /*1e50*/  @P1 BRA `(.L_x_18) ;  /* 0x0000000000381947 */ /* 0x000fea0003800000 */
[----:B------:R-:W0:Y:S01]  /*1e60*/  LDC R0, c[0x0][0x398] ;  /* 0x0000e600ff007b82 */ /* 0x000e220000000800 */
[----:B------:R-:W-:Y:S01]  /*1e70*/  IADD3 R18, P1, PT, R36, R42, RZ ;  /* 0x0000002a24127210 */ /* 0x000fe20007f3e0ff */
[----:B------:R-:W-:Y:S01]  /*1e80*/  UMOV UR5, 0x400 ;  /* 0x0000040000057882 */ /* 0x000fe20000000000 */
[----:B------:R-:W-:Y:S02]  /*1e90*/  IMAD.MOV.U32 R16, RZ, RZ, 0x65 ;  /* 0x00000065ff107424 */ /* 0x000fe400078e00ff */
[----:B------:R-:W-:Y:S02]  /*1ea0*/  IMAD.MOV.U32 R17, RZ, RZ, 0x0 ;  /* 0x00000000ff117424 */ /* 0x000fe400078e00ff */
[----:B------:R-:W-:Y:S01]  /*1eb0*/  IMAD.X R19, R37, 0x1, R39, P1 ;  /* 0x0000000125137824 */ /* 0x000fe200008e0627 */
[----:B------:R-:W1:Y:S08]  /*1ec0*/  S2UR UR6, SR_CgaCtaId ;  /* 0x00000000000679c3 */ /* 0x000e700000008800 */
[----:B------:R-:W2:Y:S01]  /*1ed0*/  LDC.64 R2, c[0x0][0x390] ;  /* 0x0000e400ff027b82 */ /* 0x000ea20000000a00 */
[----:B0-----:R-:W-:Y:S01]  /*1ee0*/  VIADD R5, R0, UR9 ;  /* 0x0000000900057c36 */ /* 0x001fe20008000000 */
[----:B-1----:R-:W-:-:S03]  /*1ef0*/  ULEA UR5, UR6, UR5, 0x18 ;  /* 0x0000000506057291 */ /* 0x002fc6000f8ec0ff */
[----:B--2---:R-:W-:-:S05]  /*1f00*/  IMAD.WIDE R2, R5, 0x10, R2 ;  /* 0x0000001005027825 */ /* 0x004fca00078e0202 */
[----:B------:R0:W-:Y:S04]  /*1f10*/  ST.E.128.STRONG.GPU desc[UR10][R2.64+0x200], R16 ;  /* 0x0002001002007985 */ /* 0x0001e8000c10fd0a */
[----:B------:R0:W-:Y:S04]  /*1f20*/  STS.64 [UR5+0x10], R18 ;  /* 0x00001012ff007988 */ /* 0x0001e80008000a05 */
[----:B------:R0:W-:Y:S02]  /*1f30*/  STS.64 [UR5+0x8], R36 ;  /* 0x00000824ff007988 */ /* 0x0001e40008000a05 */
.L_x_18:
[----:B------:R-:W-:Y:S05]  /*1f40*/  BSYNC.RECONVERGENT B1 ;  /* 0x0000000000017941 */ /* 0x000fea0003800200 */
.L_x_17:
[----:B------:R1:W-:Y:S01]  /*1f50*/  @!P0 STS.64 [R29+0x80], R36 ;  /* 0x000080241d008388 */ /* 0x0003e20000000a00 */
[----:B------:R-:W-:Y:S02]  /*1f60*/  IMAD.MOV.U32 R4, RZ, RZ, R45 ;  /* 0x000000ffff047224 */ /* 0x000fe400078e002d */
[----:B------:R-:W-:Y:S02]  /*1f70*/  IMAD.MOV.U32 R5, RZ, RZ, R43 ;  /* 0x000000ffff057224 */ /* 0x000fe400078e002b */
[----:B------:R-:W-:Y:S02]  /*1f80*/  @!P0 IMAD.MOV.U32 R4, RZ, RZ, R36 ;  /* 0x000000ffff048224 */ /* 0x000fe400078e0024 */
[----:B------:R-:W-:-:S07]  /*1f90*/  @!P0 IMAD.MOV.U32 R5, RZ, RZ, R37 ;  /* 0x000000ffff058224 */ /* 0x000fce00078e0025 */
.L_x_4:
[----:B------:R-:W2:Y:S01]  /*1fa0*/  S2R R0, SR_TID.X ;  /* 0x0000000000007919 */ /* 0x000ea20000002100 */
[----:B------:R-:W-:Y:S05]  /*1fb0*/  WARPSYNC.ALL ;  /* 0x0000000000007948 */ /* 0x000fea0003800000 */
[----:B------:R-:W-:Y:S01]  /*1fc0*/  BAR.SYNC.DEFER_BLOCKING 0x0 ;  /* 0x0000000000007b1d */ /* 0x000fe20000010000 */
[----:B--2---:R-:W-:-:S13]  /*1fd0*/  ISETP.NE.AND P0, PT, R0, RZ, PT ;  /* 0x000000ff0000720c */ /* 0x004fda0003f05270 */
[----:B0-----:R-:W0:Y:S01]  /*1fe0*/  @P0 S2R R3, SR_CgaCtaId ;  /* 0x0000000000030919 */ /* 0x001e220000008800 */
[----:B------:R-:W-:-:S04]  /*1ff0*/  @P0 MOV R0, 0x400 ;  /* 0x0000040000000802 */ /* 0x000fc80000000f00 */
[----:B0-----:R-:W-:-:S06]  /*2000*/  @P0 LEA R3, R3, R0, 0x18 ;  /* 0x0000000003030211 */ /* 0x001fcc00078ec0ff */
[----:B------:R-:W0:Y:S02]  /*2010*/  @P0 LDS.64 R2, [R3+0x80] ;  /* 0x0000800003020984 */ /* 0x000e240000000a00 */
[----:B0-----:R-:W-:-:S04]  /*2020*/  @P0 IADD3 R4, P1, PT, R2, R4, RZ ;  /* 0x0000000402040210 */ /* 0x001fc80007f3e0ff */
[----:B------:R-:W-:Y:S01]  /*2030*/  IADD3 R0, P2, PT, R24, R4, RZ ;  /* 0x0000000418007210 */ /* 0x000fe20007f5e0ff */
[----:B------:R-:W-:-:S04]  /*2040*/  @P0 IMAD.X R5, R3, 0x1, R5, P1 ;  /* 0x0000000103050824 */ /* 0x000fc800008e0605 */
[----:B------:R-:W-:-:S08]  /*2050*/  IMAD.X R25, R25, 0x1, R5, P2 ;  /* 0x0000000119197824 */ /* 0x000fd000010e0605 */
.L_x_3:
[----:B------:R-:W-:Y:S05]  /*2060*/  BSYNC.RECONVERGENT B0 ;  /* 0x0000000000007941 */ /* 0x000fea0003800200 */
.L_x_1:
[----:B------:R-:W-:Y:S01]  /*2070*/  BAR.SYNC.DEFER_BLOCKING 0x0 ;  /* 0x0000000000007b1d */ /* 0x000fe20000010000 */
[----:B0-----:R-:W-:-:S05]  /*2080*/  IADD3 R16, P0, PT, R40, R0, RZ ;  /* 0x0000000028107210 */ /* 0x001fca0007f1e0ff */
[----:B------:R-:W-:Y:S01]  /*2090*/  IMAD.X R17, R41, 0x1, R25, P0 ;  /* 0x0000000129117824 */ /* 0x000fe200000e0619 */
[----:B------:R-:W-:Y:S01]  /*20a0*/  IADD3 R18, P0, PT, R32, R16, RZ ;  /* 0x0000001020127210 */ /* 0x000fe20007f1e0ff */
[----:B------:R-:W0:Y:S01]  /*20b0*/  S2R R2, SR_TID.X ;  /* 0x0000000000027919 */ /* 0x000e220000002100 */
[----:B------:R-:W2:Y:S01]  /*20c0*/  S2UR UR6, SR_CgaCtaId ;  /* 0x00000000000679c3 */ /* 0x000ea20000008800 */
[----:B------:R-:W-:Y:S01]  /*20d0*/  UMOV UR5, 0x400 ;  /* 0x0000040000057882 */ /* 0x000fe20000000000 */
[----:B------:R-:W3:Y:S01]  /*20e0*/  S2R R24, SR_LANEID ;  /* 0x0000000000187919 */ /* 0x000ee20000000000 */
[----:B------:R-:W-:Y:S01]  /*20f0*/  IMAD.X R19, R33, 0x1, R17, P0 ;  /* 0x0000000121137824 */ /* 0x000fe200000e0611 */
[----:B------:R-:W-:-:S05]  /*2100*/  IADD3 R26, P0, PT, R26, R18, RZ ;  /* 0x000000121a1a7210 */ /* 0x000fca0007f1e0ff */
[----:B------:R-:W-:Y:S01]  /*2110*/  IMAD.X R27, R27, 0x1, R19, P0 ;  /* 0x000000011b1b7824 */ /* 0x000fe200000e0613 */
[----:B------:R-:W-:-:S05]  /*2120*/  IADD3 R8, P0, PT, R8, R26, RZ ;  /* 0x0000001a08087210 */ /* 0x000fca0007f1e0ff */
[----:B------:R-:W-:Y:S01]  /*2130*/  IMAD.X R9, R9, 0x1, R27, P0 ;  /* 0x0000000109097824 */ /* 0x000fe200000e061b */
[----:B------:R-:W-:-:S05]  /*2140*/  IADD3 R10, P0, PT, R10, R8, RZ ;  /* 0x000000080a0a7210 */ /* 0x000fca0007f1e0ff */
[----:B------:R-:W-:Y:S01]  /*2150*/  IMAD.X R11, R11, 0x1, R9, P0 ;  /* 0x000000010b0b7824 */ /* 0x000fe200000e0609 */
[----:B------:R-:W-:Y:S01]  /*2160*/  IADD3 R28, P0, PT, R12, R10, RZ ;  /* 0x0000000a0c1c7210 */ /* 0x000fe20007f1e0ff */
[----:B--2---:R-:W-:Y:S01]  /*2170*/  ULEA UR5, UR6, UR5, 0x18 ;  /* 0x0000000506057291 */ /* 0x004fe2000f8ec0ff */
[----:B------:R-:W2:Y:S03]  /*2180*/  LDCU.64 UR6, c[0x0][0x388] ;  /* 0x00007100ff0677ac */ /* 0x000ea60008000a00 */
[----:B-1----:R-:W-:Y:S01]  /*2190*/  IMAD.X R29, R13, 0x1, R11, P0 ;  /* 0x000000010d1d7824 */ /* 0x002fe200000e060b */
[----:B------:R-:W-:Y:S02]  /*21a0*/  IADD3 R30, P0, PT, R14, R28, RZ ;  /* 0x0000001c0e1e7210 */ /* 0x000fe40007f1e0ff */
[----:B0-----:R-:W-:-:S03]  /*21b0*/  SHF.R.U32.HI R3, RZ, 0x5, R2 ;  /* 0x00000005ff037819 */ /* 0x001fc60000011602 */
[----:B------:R-:W-:Y:S01]  /*21c0*/  IMAD.X R31, R15, 0x1, R29, P0 ;  /* 0x000000010f1f7824 */ /* 0x000fe200000e061d */
[----:B------:R-:W-:Y:S01]  /*21d0*/  IADD3 R32, P0, PT, R20, R30, RZ ;  /* 0x0000001e14207210 */ /* 0x000fe20007f1e0ff */
[----:B---3--:R-:W-:-:S04]  /*21e0*/  IMAD R3, R3, 0x160, R24 ;  /* 0x0000016003037824 */ /* 0x008fc800078e0218 */
[----:B------:R-:W-:Y:S01]  /*21f0*/  IMAD.X R33, R21, 0x1, R31, P0 ;  /* 0x0000000115217824 */ /* 0x000fe200000e061f */
[----:B------:R-:W-:Y:S02]  /*2200*/  LEA R3, R3, UR5, 0x3 ;  /* 0x0000000503037c11 */ /* 0x000fe4000f8e18ff */
[----:B------:R-:W-:-:S03]  /*2210*/  IADD3 R34, P0, PT, R22, R32, RZ ;  /* 0x0000002016227210 */ /* 0x000fc60007f1e0ff */
[----:B------:R-:W-:Y:S02]  /*2220*/  IMAD R37, R24, 0x50, R3 ;  /* 0x0000005018257824 */ /* 0x000fe400078e0203 */
[----:B------:R-:W-:Y:S01]  /*2230*/  IMAD.MOV.U32 R24, RZ, RZ, R0 ;  /* 0x000000ffff187224 */ /* 0x000fe200078e0000 */
[----:B------:R-:W-:Y:S01]  /*2240*/  LOP3.LUT R0, R2, 0x1f, RZ, 0xc0, !PT ;  /* 0x0000001f02007812 */ /* 0x000fe200078ec0ff */
[----:B------:R-:W-:Y:S01]  /*2250*/  IMAD.X R35, R23, 0x1, R33, P0 ;  /* 0x0000000117237824 */ /* 0x000fe200000e0621 */
[----:B------:R-:W-:Y:S04]  /*2260*/  STS.64 [R37], R4 ;  /* 0x0000000425007388 */ /* 0x000fe80000000a00 */
[----:B------:R-:W-:Y:S04]  /*2270*/  STS.64 [R37+0x8], R24 ;  /* 0x0000081825007388 */ /* 0x000fe80000000a00 */
[----:B------:R-:W-:Y:S04]  /*2280*/  STS.64 [R37+0x10], R16 ;  /* 0x0000101025007388 */ /* 0x000fe80000000a00 */
[----:B------:R-:W-:Y:S04]  /*2290*/  STS.64 [R37+0x18], R18 ;  /* 0x0000181225007388 */ /* 0x000fe80000000a00 */
[----:B------:R-:W-:Y:S04]  /*22a0*/  STS.64 [R37+0x20], R26 ;  /* 0x0000201a25007388 */ /* 0x000fe80000000a00 */
[----:B------:R-:W-:Y:S04]  /*22b0*/  STS.64 [R37+0x28], R8 ;  /* 0x0000280825007388 */ /* 0x000fe80000000a00 */
[----:B------:R-:W-:Y:S04]  /*22c0*/  STS.64 [R37+0x30], R10 ;  /* 0x0000300a25007388 */ /* 0x000fe80000000a00 */
[----:B------:R0:W-:Y:S04]  /*22d0*/  STS.64 [R37+0x38], R28 ;  /* 0x0000381c25007388 */ /* 0x0001e80000000a00 */
[----:B------:R-:W-:Y:S04]  /*22e0*/  STS.64 [R37+0x40], R30 ;  /* 0x0000401e25007388 */ /* 0x000fe80000000a00 */
[----:B------:R-:W-:Y:S04]  /*22f0*/  STS.64 [R37+0x48], R32 ;  /* 0x0000482025007388 */ /* 0x000fe80000000a00 */
[----:B------:R-:W-:Y:S01]  /*2300*/  STS.64 [R37+0x50], R34 ;  /* 0x0000502225007388 */ /* 0x000fe20000000a00 */
[----:B------:R-:W-:-:S03]  /*2310*/  NOP ;  /* 0x0000000000007918 */ /* 0x000fc60000000000 */
[----:B------:R-:W1:Y:S01]  /*2320*/  LDS.64 R4, [R3] ;  /* 0x0000000003047984 */ /* 0x000e620000000a00 */
[----:B0-----:R-:W-:-:S03]  /*2330*/  LOP3.LUT R29, R2, 0x3e0, RZ, 0xc0, !PT ;  /* 0x000003e0021d7812 */ /* 0x001fc600078ec0ff */
[----:B------:R-:W0:Y:S02]  /*2340*/  LDS.64 R8, [R3+0x100] ;  /* 0x0001000003087984 */ /* 0x000e240000000a00 */
[----:B------:R-:W-:Y:S02]  /*2350*/  IMAD R29, R29, 0xb, R0 ;  /* 0x0000000b1d1d7824 */ /* 0x000fe400078e0200 */
[----:B------:R-:W3:Y:S03]  /*2360*/  LDS.64 R12, [R3+0x200] ;  /* 0x00020000030c7984 */ /* 0x000ee60000000a00 */
[----:B------:R-:W-:Y:S01]  /*2370*/  IADD3 R0, P0, PT, R6, R29, RZ ;  /* 0x0000001d06007210 */ /* 0x000fe20007f1e0ff */
[----:B------:R-:W4:Y:S04]  /*2380*/  LDS.64 R14, [R3+0x300] ;  /* 0x00030000030e7984 */ /* 0x000f280000000a00 */
[----:B------:R-:W5:Y:S01]  /*2390*/  LDS.64 R10, [R3+0x400] ;  /* 0x00040000030a7984 */ /* 0x000f620000000a00 */
[----:B------:R-:W-:Y:S01]  /*23a0*/  IMAD.X R7, RZ, RZ, R7, P0 ;  /* 0x000000ffff077224 */ /* 0x000fe200000e0607 */
[----:B--2---:R-:W-:-:S02]  /*23b0*/  LEA R6, P0, R0, UR6, 0x3 ;  /* 0x0000000600067c11 */ /* 0x004fc4000f8018ff */
[----:B------:R-:W2:Y:S02]  /*23c0*/  LDS.64 R16, [R3+0x500] ;  /* 0x0005000003107984 */ /* 0x000ea40000000a00 */
[----:B------:R-:W-:Y:S02]  /*23d0*/  LEA.HI.X R7, R0, UR7, R7, 0x3, P0 ;  /* 0x0000000700077c11 */ /* 0x000fe400080f1c07 */
[----:B------:R-:W2:Y:S04]  /*23e0*/  LDS.64 R18, [R3+0x600] ;  /* 0x0006000003127984 */ /* 0x000ea80000000a00 */
[----:B------:R-:W2:Y:S04]  /*23f0*/  LDS.64 R20, [R3+0x700] ;  /* 0x0007000003147984 */ /* 0x000ea80000000a00 */
[----:B------:R-:W2:Y:S04]  /*2400*/  LDS.64 R22, [R3+0x800] ;  /* 0x0008000003167984 */ /* 0x000ea80000000a00 */
[----:B------:R-:W2:Y:S04]  /*2410*/  LDS.64 R24, [R3+0x900] ;  /* 0x0009000003187984 */ /* 0x000ea80000000a00 */
[----:B------:R-:W2:Y:S04]  /*2420*/  LDS.64 R26, [R3+0xa00] ;  /* 0x000a0000031a7984 */ /* 0x000ea80000000a00 */
[----:B-1----:R-:W-:Y:S04]  /*2430*/  STG.E.64 desc[UR10][R6.64], R4 ;  /* 0x0000000406007986 */ /* 0x002fe8000c101b0a */
[----:B0-----:R-:W-:Y:S04]  /*2440*/  STG.E.64 desc[UR10][R6.64+0x100], R8 ;  /* 0x0001000806007986 */ /* 0x001fe8000c101b0a */
[----:B---3--:R-:W-:Y:S04]  /*2450*/  STG.E.64 desc[UR10][R6.64+0x200], R12 ;  /* 0x0002000c06007986 */ /* 0x008fe8000c101b0a */
[----:B----4-:R-:W-:Y:S04]  /*2460*/  STG.E.64 desc[UR10][R6.64+0x300], R14 ;  /* 0x0003000e06007986 */ /* 0x010fe8000c101b0a */
[----:B-----5:R-:W-:Y:S04]  /*2470*/  STG.E.64 desc[UR10][R6.64+0x400], R10 ;  /* 0x0004000a06007986 */ /* 0x020fe8000c101b0a */
[----:B--2---:R-:W-:Y:S04]  /*2480*/  STG.E.64 desc[UR10][R6.64+0x500], R16 ;  /* 0x0005001006007986 */ /* 0x004fe8000c101b0a */
[----:B------:R-:W-:Y:S04]  /*2490*/  STG.E.64 desc[UR10][R6.64+0x600], R18 ;  /* 0x0006001206007986 */ /* 0x000fe8000c101b0a */
[----:B------:R-:W-:Y:S04]  /*24a0*/  STG.E.64 desc[UR10][R6.64+0x700], R20 ;  /* 0x0007001406007986 */ /* 0x000fe8000c101b0a */
[----:B------:R-:W-:Y:S04]  /*24b0*/  STG.E.64 desc[UR10][R6.64+0x800], R22 ;  /* 0x0008001606007986 */ /* 0x000fe8000c101b0a */
[----:B------:R-:W-:Y:S04]  /*24c0*/  STG.E.64 desc[UR10][R6.64+0x900], R24 ;  /* 0x0009001806007986 */ /* 0x000fe8000c101b0a */
[----:B------:R-:W-:Y:S01]  /*24d0*/  STG.E.64 desc[UR10][R6.64+0xa00], R26 ;  /* 0x000a001a06007986 */ /* 0x000fe2000c101b0a */
[----:B------:R-:W-:Y:S05]  /*24e0*/  EXIT ;  /* 0x000000000000794d */ /* 0x000fea0003800000 */
.L_x_0:
[----:B------:R-:W0:Y:S02]  /*24f0*/  LDCU UR4, c[0x0][0x3b0] ;  /* 0x00007600ff0477ac */ /* 0x000e240008000800 */
[----:B0-----:R-:W-:-:S04]  /*2500*/  IADD3 R9, PT, PT, -R6, UR4, RZ ;  /* 0x0000000406097c10 */ /* 0x001fc8000fffe1ff */
[----:B------:R-:W-:-:S04]  /*2510*/  ISETP.NE.U32.AND P0, PT, R9, RZ, PT ;  /* 0x000000ff0900720c */ /* 0x000fc80003f05070 */
[----:B------:R-:W-:-:S13]  /*2520*/  ISETP.NE.AND.EX P0, PT, R0, RZ, PT, P0 ;  /* 0x000000ff0000720c */ /* 0x000fda0003f05300 */
[----:B------:R-:W-:Y:S05]  /*2530*/  @!P0 EXIT ;  /* 0x000000000000894d */ /* 0x000fea0003800000 */
[----:B------:R-:W0:Y:S01]  /*2540*/  S2R R28, SR_TID.X ;  /* 0x00000000001c7919 */ /* 0x000e220000002100 */
[----:B------:R-:W1:Y:S01]  /*2550*/  LDCU.64 UR6, c[0x0][0x380] ;  /* 0x00007000ff0677ac */ /* 0x000e620008000a00 */
[----:B------:R-:W2:Y:S01]  /*2560*/  S2UR UR5, SR_CgaCtaId ;  /* 0x00000000000579c3 */ /* 0x000ea20000008800 */
[----:B------:R-:W3:Y:S01]  /*2570*/  S2R R45, SR_LANEID ;  /* 0x00000000002d7919 */ /* 0x000ee20000000000 */
[----:B------:R-:W-:Y:S01]  /*2580*/  UMOV UR4, 0x400 ;  /* 0x0000040000047882 */ /* 0x000fe20000000000 */
[----:B-1----:R-:W-:-:S04]  /*2590*/  IADD3 R13, P0, PT, R6, UR6, RZ ;  /* 0x00000006060d7c10 */ /* 0x002fc8000ff1e0ff */
[----:B------:R-:W-:Y:S01]  /*25a0*/  IADD3.X R18, PT, PT, R7, UR7, RZ, P0, !PT ;  /* 0x0000000707127c10 */ /* 0x000fe200087fe4ff */
[----:B--2---:R-:W-:Y:S01]  /*25b0*/  ULEA UR6, UR5, UR4, 0x18 ;  /* 0x0000000405067291 */ /* 0x004fe2000f8ec0ff */
[C---:B0-----:R-:W-:Y:S02]  /*25c0*/  LOP3.LUT R4, R28.reuse, 0x1f, RZ, 0xc0, !PT ;  /* 0x0000001f1c047812 */ /* 0x041fe400078ec0ff */
[----:B------:R-:W-:Y:S02]  /*25d0*/  LOP3.LUT R5, R28, 0x3e0, RZ, 0xc0, !PT ;  /* 0x000003e01c057812 */ /* 0x000fe400078ec0ff */
[----:B------:R-:W-:-:S03]  /*25e0*/  SHF.R.U32.HI R0, RZ, 0x5, R28 ;  /* 0x00000005ff007819 */ /* 0x000fc6000001161c */
[----:B------:R-:W-:Y:S02]  /*25f0*/  IMAD R4, R5, 0xb, R4 ;  /* 0x0000000b05047824 */ /* 0x000fe400078e0204 */
[----:B---3--:R-:W-:Y:S02]  /*2600*/  IMAD R19, R0, 0x160, R45 ;  /* 0x0000016000137824 */ /* 0x008fe400078e022d */
[C---:B------:R-:W-:Y:S01]  /*2610*/  VIADD R6, R4.reuse, 0x20 ;  /* 0x0000002004067836 */ /* 0x040fe20000000000 */
[CC--:B------:R-:W-:Y:S01]  /*2620*/  ISETP.GE.U32.AND P0, PT, R4.reuse, R9.reuse, PT ;  /* 0x000000090400720c */ /* 0x0c0fe20003f06070 */
[C---:B------:R-:W-:Y:S01]  /*2630*/  VIADD R8, R4.reuse, 0x40 ;  /* 0x0000004004087836 */ /* 0x040fe20000000000 */
[----:B------:R-:W-:Y:S01]  /*2640*/  LEA R19, R19, UR6, 0x3 ;  /* 0x0000000613137c11 */ /* 0x000fe2000f8e18ff */
[----:B------:R-:W-:Y:S01]  /*2650*/  VIADD R10, R4, 0x60 ;  /* 0x00000060040a7836 */ /* 0x000fe20000000000 */
[-C--:B------:R-:W-:Y:S01]  /*2660*/  ISETP.GE.U32.AND P4, PT, R6, R9.reuse, PT ;  /* 0x000000090600720c */ /* 0x080fe20003f86070 */
[----:B------:R-:W-:Y:S01]  /*2670*/  VIADD R12, R4, 0x80 ;  /* 0x00000080040c7836 */ /* 0x000fe20000000000 */
[-C--:B------:R-:W-:Y:S01]  /*2680*/  ISETP.GE.U32.AND P5, PT, R8, R9.reuse, PT ;  /* 0x000000090800720c */ /* 0x080fe20003fa6070 */
[----:B------:R-:W-:Y:S01]  /*2690*/  VIADD R14, R4, 0xa0 ;  /* 0x000000a0040e7836 */ /* 0x000fe20000000000 */
[-C--:B------:R-:W-:Y:S01]  /*26a0*/  ISETP.GE.U32.AND P6, PT, R10, R9.reuse, PT ;  /* 0x000000090a00720c */ /* 0x080fe20003fc6070 */
[----:B------:R-:W-:Y:S01]  /*26b0*/  VIADD R16, R4, 0xc0 ;  /* 0x000000c004107836 */ /* 0x000fe20000000000 */
[-C--:B------:R-:W-:Y:S01]  /*26c0*/  ISETP.GE.U32.AND P1, PT, R12, R9.reuse, PT ;  /* 0x000000090c00720c */ /* 0x080fe20003f26070 */
[----:B------:R-:W-:Y:S01]  /*26d0*/  VIADD R20, R4, 0xe0 ;  /* 0x000000e004147836 */ /* 0x000fe20000000000 */
[----:B------:R-:W-:Y:S01]  /*26e0*/  SEL R6, R6, RZ, !P4 ;  /* 0x000000ff06067207 */ /* 0x000fe20006000000 */
[----:B------:R-:W-:Y:S01]  /*26f0*/  VIADD R24, R4, 0x100 ;  /* 0x0000010004187836 */ /* 0x000fe20000000000 */
[----:B------:R-:W-:Y:S01]  /*2700*/  SEL R8, R8, RZ, !P5 ;  /* 0x000000ff08087207 */ /* 0x000fe20006800000 */
[----:B------:R-:W-:Y:S01]  /*2710*/  VIADD R26, R4, 0x120 ;  /* 0x00000120041a7836 */ /* 0x000fe20000000000 */
[-C--:B------:R-:W-:Y:S01]  /*2720*/  ISETP.GE.U32.AND P2, PT, R14, R9.reuse, PT ;  /* 0x000000090e00720c */ /* 0x080fe20003f46070 */
[----:B------:R-:W-:Y:S01]  /*2730*/  VIADD R30, R4, 0x140 ;  /* 0x00000140041e7836 */ /* 0x000fe20000000000 */
[----:B------:R-:W-:-:S02]  /*2740*/  ISETP.GE.U32.AND P3, PT, R16, R9, PT ;  /* 0x000000091000720c */ /* 0x000fc40003f66070 */
[-C--:B------:R-:W-:Y:S02]  /*2750*/  ISETP.GE.U32.AND P4, PT, R20, R9.reuse, PT ;  /* 0x000000091400720c */ /* 0x080fe40003f86070 */
[-C--:B------:R-:W-:Y:S02]  /*2760*/  ISETP.GE.U32.AND P5, PT, R24, R9.reuse, PT ;  /* 0x000000091800720c */ /* 0x080fe40003fa6070 */
[----:B------:R-:W-:Y:S02]  /*2770*/  SEL R10, R10, RZ, !P6 ;  /* 0x000000ff0a0a7207 */ /* 0x000fe40007000000 */
[----:B------:R-:W-:Y:S02]  /*2780*/  SEL R4, R4, RZ, !P0 ;  /* 0x000000ff04047207 */ /* 0x000fe40004000000 */
[----:B------:R-:W-:Y:S02]  /*2790*/  SEL R12, R12, RZ, !P1 ;  /* 0x000000ff0c0c7207 */ /* 0x000fe40004800000 */
[----:B------:R-:W-:-:S02]  /*27a0*/  ISETP.GE.U32.AND P6, PT, R26, R9, PT ;  /* 0x000000091a00720c */ /* 0x000fc40003fc6070 */
[----:B------:R-:W-:Y:S02]  /*27b0*/  ISETP.GE.U32.AND P1, PT, R30, R9, PT ;  /* 0x000000091e00720c */ /* 0x000fe40003f26070 */
[----:B------:R-:W-:Y:S02]  /*27c0*/  SEL R14, R14, RZ, !P2 ;  /* 0x000000ff0e0e7207 */ /* 0x000fe40005000000 */
[----:B------:R-:W-:Y:S02]  /*27d0*/  SEL R16, R16, RZ, !P3 ;  /* 0x000000ff10107207 */ /* 0x000fe40005800000 */
[----:B------:R-:W-:Y:S02]  /*27e0*/  SEL R20, R20, RZ, !P4 ;  /* 0x000000ff14147207 */ /* 0x000fe40006000000 */
[----:B------:R-:W-:Y:S02]  /*27f0*/  SEL R24, R24, RZ, !P5 ;  /* 0x000000ff18187207 */ /* 0x000fe40006800000 */
[----:B------:R-:W-:-:S02]  /*2800*/  IADD3 R4, P3, PT, R4, R13, RZ ;  /* 0x0000000d04047210 */ /* 0x000fc40007f7e0ff */
[-C--:B------:R-:W-:Y:S02]  /*2810*/  IADD3 R6, P5, PT, R6, R13.reuse, RZ ;  /* 0x0000000d06067210 */ /* 0x080fe40007fbe0ff */
[-C--:B------:R-:W-:Y:S01]  /*2820*/  IADD3 R8, P4, PT, R8, R13.reuse, RZ ;  /* 0x0000000d08087210 */ /* 0x080fe20007f9e0ff */
[--C-:B------:R-:W-:Y:S01]  /*2830*/  IMAD.X R5, RZ, RZ, R18.reuse, P3 ;  /* 0x000000ffff057224 */ /* 0x100fe200018e0612 */
[-C--:B------:R-:W-:Y:S01]  /*2840*/  IADD3 R10, P2, PT, R10, R13.reuse, RZ ;  /* 0x0000000d0a0a7210 */ /* 0x080fe20007f5e0ff */
[--C-:B------:R-:W-:Y:S01]  /*2850*/  IMAD.X R7, RZ, RZ, R18.reuse, P5 ;  /* 0x000000ffff077224 */ /* 0x100fe200028e0612 */
[----:B------:R-:W-:Y:S01]  /*2860*/  SEL R26, R26, RZ, !P6 ;  /* 0x000000ff1a1a7207 */ /* 0x000fe20007000000 */
[--C-:B------:R-:W-:Y:S01]  /*2870*/  IMAD.X R9, RZ, RZ, R18.reuse, P4 ;  /* 0x000000ffff097224 */ /* 0x100fe200020e0612 */
[----:B------:R-:W-:Y:S01]  /*2880*/  SEL R30, R30, RZ, !P1 ;  /* 0x000000ff1e1e7207 */ /* 0x000fe20004800000 */
[----:B------:R-:W-:Y:S01]  /*2890*/  IMAD.X R11, RZ, RZ, R18, P2 ;  /* 0x000000ffff0b7224 */ /* 0x000fe200010e0612 */
[-C--:B------:R-:W-:Y:S01]  /*28a0*/  IADD3 R12, P0, PT, R12, R13.reuse, RZ ;  /* 0x0000000d0c0c7210 */ /* 0x080fe20007f1e0ff */
[----:B------:R0:W-:Y:S01]  /*28b0*/  STS.64 [R19], R4 ;  /* 0x0000000413007388 */ /* 0x0001e20000000a00 */
[----:B------:R-:W-:-:S02]  /*28c0*/  IADD3 R14, P1, PT, R14, R13, RZ ;  /* 0x0000000d0e0e7210 */ /* 0x000fc40007f3e0ff */
[-C--:B------:R-:W-:Y:S01]  /*28d0*/  IADD3 R16, P3, PT, R16, R13.reuse, RZ ;  /* 0x0000000d10107210 */ /* 0x080fe20007f7e0ff */
[----:B------:R0:W-:Y:S01]  /*28e0*/  STS.64 [R19+0x100], R6 ;  /* 0x0001000613007388 */ /* 0x0001e20000000a00 */
[-C--:B------:R-:W-:Y:S01]  /*28f0*/  IADD3 R20, P5, PT, R20, R13.reuse, RZ ;  /* 0x0000000d14147210 */ /* 0x080fe20007fbe0ff */
        /* <DEDUP_REMOVED lines=9> */
[----:B------:R0:W-:Y:S01]  /*2990*/  STS.64 [R19+0x200], R8 ;  /* 0x0002000813007388 */ /* 0x0001e20000000a00 */
[----:B------:R-:W-:-:S02]  /*29a0*/  IMAD.X R27, RZ, RZ, R18, P2 ;  /* 0x000000ffff1b7224 */ /* 0x000fc400010e0612 */
[----:B------:R-:W-:Y:S01]  /*29b0*/  IMAD.X R31, RZ, RZ, R18, P6 ;  /* 0x000000ffff1f7224 */ /* 0x000fe200030e0612 */
[----:B------:R0:W-:Y:S01]  /*29c0*/  STS.64 [R19+0x300], R10 ;  /* 0x0003000a13007388 */ /* 0x0001e20000000a00 */
[----:B------:R-:W-:-:S03]  /*29d0*/  IMAD R18, R45, 0x50, R19 ;  /* 0x000000502d127824 */ /* 0x000fc600078e0213 */
        /* <DEDUP_REMOVED lines=21> */
[----:B--23--:R-:W-:Y:S02]  /*2b30*/  IADD3 R29, P0, P1, R34, R36, R22 ;  /* 0x00000024221d7210 */ /* 0x00cfe4000791e016 */
        /* <DEDUP_REMOVED lines=11> */
[C---:B------:R-:W-:Y:S02]  /*2bf0*/  ISETP.NE.AND P3, PT, R0.reuse, 0x7, PT ;  /* 0x000000070000780c */ /* 0x040fe40003f65270 */
        /* <DEDUP_REMOVED lines=51> */
[----:B------:R-:W-:-:S03]  /*2f30*/  ISETP.NE.AND P1, PT, R0, 0x3, PT ;  /* 0x000000030000780c */ /* 0x000fc60003f25270 */
[----:B------:R-:W-:Y:S01]  /*2f40*/  IMAD.X R43, R19, 0x1, R17, P0 ;  /* 0x00000001132b7824 */ /* 0x000fe200000e0611 */
[----:B------:R-:W-:Y:S02]  /*2f50*/  SEL R30, R17, R30, !P1 ;  /* 0x0000001e111e7207 */ /* 0x000fe40004800000 */
[----:B------:R-:W1:Y:S01]  /*2f60*/  LDS.128 R16, [UR6+0x50] ;  /* 0x00005006ff107984 */ /* 0x000e620008000c00 */
[----:B------:R-:W-:Y:S02]  /*2f70*/  SEL R40, R39, R40, !P1 ;  /* 0x0000002827287207 */ /* 0x000fe40004800000 */
[C---:B------:R-:W-:Y:S01]  /*2f80*/  ISETP.NE.AND P0, PT, R0.reuse, 0x5, PT ;  /* 0x000000050000780c */ /* 0x040fe20003f05270 */
[----:B------:R-:W2:Y:S01]  /*2f90*/  LDS.64 R38, [UR6+0x60] ;  /* 0x00006006ff267984 */ /* 0x000ea20008000a00 */
[----:B------:R-:W-:Y:S02]  /*2fa0*/  ISETP.NE.AND P1, PT, R0, 0x8, PT ;  /* 0x000000080000780c */ /* 0x000fe40003f25270 */
[----:B------:R-:W-:-:S02]  /*2fb0*/  SEL R0, R41, R40, !P6 ;  /* 0x0000002829007207 */ /* 0x000fc40007000000 */
[----:B0-----:R-:W-:-:S04]  /*2fc0*/  IADD3 R41, P5, PT, R24, R41, RZ ;  /* 0x0000002918297210 */ /* 0x001fc80007fbe0ff */
[----:B------:R-:W-:Y:S01]  /*2fd0*/  SEL R0, R41, R0, !P0 ;  /* 0x0000000029007207 */ /* 0x000fe20004000000 */
[----:B------:R-:W-:Y:S01]  /*2fe0*/  IMAD.X R24, R25, 0x1, R43, P5 ;  /* 0x0000000119187824 */ /* 0x000fe200028e062b */
[----:B------:R-:W-:Y:S02]  /*2ff0*/  IADD3 R25, P5, PT, R26, R41, RZ ;  /* 0x000000291a197210 */ /* 0x000fe40007fbe0ff */
[----:B------:R-:W-:-:S03]  /*3000*/  SEL R43, R43, R30, !P6 ;  /* 0x0000001e2b2b7207 */ /* 0x000fc60007000000 */
[----:B------:R-:W-:Y:S01]  /*3010*/  IMAD.X R41, R27, 0x1, R24, P5 ;  /* 0x000000011b297824 */ /* 0x000fe200028e0618 */
[----:B------:R-:W-:Y:S02]  /*3020*/  SEL R24, R24, R43, !P0 ;  /* 0x0000002b18187207 */ /* 0x000fe40004000000 */
[----:B-1----:R-:W-:Y:S02]  /*3030*/  IADD3 R27, P5, PT, R16, R25, RZ ;  /* 0x00000019101b7210 */ /* 0x002fe40007fbe0ff */
[----:B------:R-:W-:Y:S02]  /*3040*/  SEL R16, R25, R0, !P4 ;  /* 0x0000000019107207 */ /* 0x000fe40006000000 */
[----:B------:R-:W-:Y:S01]  /*3050*/  SEL R24, R41, R24, !P4 ;  /* 0x0000001829187207 */ /* 0x000fe20006000000 */
[----:B------:R-:W-:Y:S01]  /*3060*/  IMAD.X R17, R17, 0x1, R41, P5 ;  /* 0x0000000111117824 */ /* 0x000fe200028e0629 */
[----:B------:R-:W-:Y:S02]  /*3070*/  IADD3 R25, P4, PT, R18, R27, RZ ;  /* 0x0000001b12197210 */ /* 0x000fe40007f9e0ff */
[----:B------:R-:W-:-:S02]  /*3080*/  SEL R16, R27, R16, !P3 ;  /* 0x000000101b107207 */ /* 0x000fc40005800000 */
[----:B------:R-:W-:Y:S01]  /*3090*/  SEL R18, R17, R24, !P3 ;  /* 0x0000001811127207 */ /* 0x000fe20005800000 */
[----:B------:R-:W-:Y:S01]  /*30a0*/  IMAD.X R19, R19, 0x1, R17, P4 ;  /* 0x0000000113137824 */ /* 0x000fe200020e0611 */
[----:B--2---:R-:W-:Y:S02]  /*30b0*/  IADD3 R0, P6, PT, R38, R25, RZ ;  /* 0x0000001926007210 */ /* 0x004fe40007fde0ff */
[----:B------:R-:W-:Y:S02]  /*30c0*/  IADD3 R17, P3, PT, R4, -R29, RZ ;  /* 0x8000001d04117210 */ /* 0x000fe40007f7e0ff */
[----:B------:R-:W-:Y:S01]  /*30d0*/  ISETP.GE.U32.AND P0, PT, R28, 0x20, PT ;  /* 0x000000201c00780c */ /* 0x000fe20003f06070 */
[----:B------:R-:W-:Y:S01]  /*30e0*/  IMAD.X R38, R39, 0x1, R19, P6 ;  /* 0x0000000127267824 */ /* 0x000fe200030e0613 */
[----:B------:R-:W-:Y:S01]  /*30f0*/  ISETP.NE.AND P5, PT, R45, RZ, PT ;  /* 0x000000ff2d00720c */ /* 0x000fe20003fa5270 */
[----:B------:R-:W-:Y:S01]  /*3100*/  IMAD.X R4, R5, 0x1, ~R31, P3 ;  /* 0x0000000105047824 */ /* 0x000fe200018e0e1f */
[----:B------:R-:W-:-:S02]  /*3110*/  @P2 SEL R0, R25, R16, !P1 ;  /* 0x0000001019002207 */ /* 0x000fc40004800000 */
[----:B------:R-:W-:Y:S02]  /*3120*/  SEL R17, R17, RZ, P5 ;  /* 0x000000ff11117207 */ /* 0x000fe40002800000 */
[----:B------:R-:W-:Y:S02]  /*3130*/  SEL R0, R0, RZ, P0 ;  /* 0x000000ff00007207 */ /* 0x000fe40000000000 */
[----:B------:R-:W-:Y:S02]  /*3140*/  @P2 SEL R38, R19, R18, !P1 ;  /* 0x0000001213262207 */ /* 0x000fe40004800000 */
[----:B-----5:R-:W-:Y:S02]  /*3150*/  IADD3 R5, P1, P2, R0, R17, R2 ;  /* 0x0000001100057210 */ /* 0x020fe40007a3e002 */
[----:B------:R-:W-:Y:S02]  /*3160*/  SEL R2, R4, RZ, P5 ;  /* 0x000000ff04027207 */ /* 0x000fe40002800000 */
[----:B------:R-:W-:-:S02]  /*3170*/  SEL R17, R38, RZ, P0 ;  /* 0x000000ff26117207 */ /* 0x000fc40000000000 */
[----:B------:R-:W-:Y:S02]  /*3180*/  IADD3 R4, P0, PT, R22, R5, RZ ;  /* 0x0000000516047210 */ /* 0x000fe40007f1e0ff */
[----:B------:R-:W-:-:S05]  /*3190*/  IADD3.X R3, PT, PT, R17, R2, R3, P1, P2 ;  /* 0x0000000211037210 */ /* 0x000fca0000fe4403 */
[----:B------:R-:W-:Y:S01]  /*31a0*/  IMAD.X R27, R23, 0x1, R3, P0 ;  /* 0x00000001171b7824 */ /* 0x000fe200000e0603 */
[----:B------:R-:W-:Y:S06]  /*31b0*/  BRA `(.L_x_20) ;  /* 0x0000001000b47947 */ /* 0x000fec0003800000 */
.L_x_19:
        /* <DEDUP_REMOVED lines=11> */
[----:B------:R-:W-:-:S03]  /*3270*/  IADD3 R4, P0, P1, R4, R20, R17 ;  /* 0x0000001404047210 */ /* 0x000fc6000791e011 */
[----:B------:R-:W-:Y:S02]  /*3280*/  @!P2 LEA R40, R0, UR6, 0x3 ;  /* 0x000000060028ac11 */ /* 0x000fe4000f8e18ff */
[----:B------:R-:W-:Y:S01]  /*3290*/  IADD3.X R5, PT, PT, R5, R21, R3, P0, P1 ;  /* 0x0000001505057210 */ /* 0x000fe200007e2403 */
[----:B------:R-:W0:Y:S01]  /*32a0*/  SHFL.UP PT, R2, R4, 0x1, RZ ;  /* 0x0420000004027989 */ /* 0x000e2200000e00ff */
[C---:B------:R-:W-:Y:S02]  /*32b0*/  ISETP.GE.AND P0, PT, R45.reuse, 0x1, PT ;  /* 0x000000012d00780c */ /* 0x040fe40003f06270 */
[----:B------:R-:W-:Y:S01]  /*32c0*/  ISETP.GE.AND P1, PT, R45, 0x2, PT ;  /* 0x000000022d00780c */ /* 0x000fe20003f26270 */
[----:B------:R-:W1:Y:S01]  /*32d0*/  SHFL.UP PT, R3, R5, 0x1, RZ ;  /* 0x0420000005037989 */ /* 0x000e6200000e00ff */
[----:B0-----:R-:W-:Y:S02]  /*32e0*/  SEL R19, R2, RZ, P0 ;  /* 0x000000ff02137207 */ /* 0x001fe40000000000 */
[----:B-1----:R-:W-:-:S02]  /*32f0*/  SEL R18, R3, RZ, P0 ;  /* 0x000000ff03127207 */ /* 0x002fc40000000000 */
        /* <DEDUP_REMOVED lines=34> */
[----:B------:R-:W1:Y:S04]  /*3520*/  LDS.128 R28, [UR6+0x30] ;  /* 0x00003006ff1c7984 */ /* 0x000e680008000c00 */
[----:B------:R-:W2:Y:S01]  /*3530*/  LDS.128 R16, [UR6+0x40] ;  /* 0x00004006ff107984 */ /* 0x000ea20008000c00 */
[----:B0-----:R-:W-:-:S04]  /*3540*/  IADD3 R41, P0, PT, R24, R26, RZ ;  /* 0x0000001a18297210 */ /* 0x001fc80007f1e0ff */
[----:B------:R-:W-:Y:S01]  /*3550*/  SEL R40, R41, R24, !P1 ;  /* 0x0000001829287207 */ /* 0x000fe20004800000 */
[----:B------:R-:W-:Y:S01]  /*3560*/  IMAD.X R43, R25, 0x1, R27, P0 ;  /* 0x00000001192b7824 */ /* 0x000fe200000e061b */
[----:B-1----:R-:W-:-:S04]  /*3570*/  IADD3 R27, P0, PT, R28, R41, RZ ;  /* 0x000000291c1b7210 */ /* 0x002fc80007f1e0ff */
[----:B------:R-:W-:Y:S01]  /*3580*/  SEL R42, R43, R25, !P1 ;  /* 0x000000192b2a7207 */ /* 0x000fe20004800000 */
[----:B------:R-:W-:Y:S01]  /*3590*/  IMAD.X R39, R29, 0x1, R43, P0 ;  /* 0x000000011d277824 */ /* 0x000fe200000e062b */
[----:B------:R-:W-:Y:S02]  /*35a0*/  IADD3 R29, P0, PT, R30, R27, RZ ;  /* 0x0000001b1e1d7210 */ /* 0x000fe40007f1e0ff */
[----:B------:R-:W-:Y:S02]  /*35b0*/  SEL R40, R27, R40, !P2 ;  /* 0x000000281b287207 */ /* 0x000fe40005000000 */
[----:B------:R-:W0:Y:S01]  /*35c0*/  LDS.128 R24, [UR6+0x50] ;  /* 0x00005006ff187984 */ /* 0x000e220008000c00 */
[----:B------:R-:W-:Y:S01]  /*35d0*/  ISETP.NE.AND P1, PT, R0, 0x4, PT ;  /* 0x000000040000780c */ /* 0x000fe20003f25270 */
[----:B------:R-:W-:Y:S01]  /*35e0*/  IMAD.X R41, R31, 0x1, R39, P0 ;  /* 0x000000011f297824 */ /* 0x000fe200000e0627 */
[----:B------:R-:W-:Y:S02]  /*35f0*/  SEL R42, R39, R42, !P2 ;  /* 0x0000002a272a7207 */ /* 0x000fe40005000000 */
[----:B--2---:R-:W-:-:S02]  /*3600*/  IADD3 R39, P0, PT, R16, R29, RZ ;  /* 0x0000001d10277210 */ /* 0x004fc40007f1e0ff */
[----:B------:R-:W-:Y:S01]  /*3610*/  SEL R40, R29, R40, !P1 ;  /* 0x000000281d287207 */ /* 0x000fe20004800000 */
[----:B------:R-:W1:Y:S01]  /*3620*/  S2R R16, SR_TID.X ;  /* 0x0000000000107919 */ /* 0x000e620000002100 */
[----:B------:R-:W-:Y:S01]  /*3630*/  SEL R42, R41, R42, !P1 ;  /* 0x0000002a292a7207 */ /* 0x000fe20004800000 */
[----:B------:R-:W-:Y:S01]  /*3640*/  IMAD.X R17, R17, 0x1, R41, P0 ;  /* 0x0000000111117824 */ /* 0x000fe200000e0629 */
[----:B------:R-:W-:Y:S01]  /*3650*/  SEL R40, R39, R40, !P4 ;  /* 0x0000002827287207 */ /* 0x000fe20006000000 */
[----:B------:R-:W2:Y:S01]  /*3660*/  LDS.128 R28, [UR6+0x60] ;  /* 0x00006006ff1c7984 */ /* 0x000ea20008000c00 */
[----:B------:R-:W-:Y:S02]  /*3670*/  IADD3 R39, P3, PT, R18, R39, RZ ;  /* 0x0000002712277210 */ /* 0x000fe40007f7e0ff */
[C---:B------:R-:W-:Y:S02]  /*3680*/  ISETP.NE.AND P1, PT, R0.reuse, 0x7, PT ;  /* 0x000000070000780c */ /* 0x040fe40003f25270 */
[C---:B------:R-:W-:Y:S01]  /*3690*/  ISETP.NE.AND P2, PT, R0.reuse, 0x8, PT ;  /* 0x000000080000780c */ /* 0x040fe20003f45270 */
[----:B------:R-:W-:Y:S01]  /*36a0*/  IMAD.X R19, R19, 0x1, R17, P3 ;  /* 0x0000000113137824 */ /* 0x000fe200018e0611 */
[----:B------:R-:W-:-:S02]  /*36b0*/  ISETP.NE.AND P0, PT, R0, 0x9, PT ;  /* 0x000000090000780c */ /* 0x000fc40003f05270 */
[----:B------:R-:W-:Y:S02]  /*36c0*/  SEL R0, R39, R40, !P5 ;  /* 0x0000002827007207 */ /* 0x000fe40006800000 */
[----:B------:R-:W-:Y:S02]  /*36d0*/  SEL R18, R17, R42, !P4 ;  /* 0x0000002a11127207 */ /* 0x000fe40006000000 */
[----:B------:R-:W-:Y:S02]  /*36e0*/  IADD3 R4, P3, PT, R2, -R4, RZ ;  /* 0x8000000402047210 */ /* 0x000fe40007f7e0ff */
[----:B------:R-:W-:Y:S02]  /*36f0*/  SEL R18, R19, R18, !P5 ;  /* 0x0000001213127207 */ /* 0x000fe40006800000 */
[----:B------:R-:W-:Y:S01]  /*3700*/  ISETP.NE.AND P5, PT, R45, RZ, PT ;  /* 0x000000ff2d00720c */ /* 0x000fe20003fa5270 */
[----:B------:R-:W-:-:S05]  /*3710*/  IMAD.X R42, R3, 0x1, ~R5, P3 ;  /* 0x00000001032a7824 */ /* 0x000fca00018e0e05 */
[----:B------:R-:W-:Y:S02]  /*3720*/  SEL R3, R42, RZ, P5 ;  /* 0x000000ff2a037207 */ /* 0x000fe40002800000 */
[----:B0-----:R-:W-:Y:S02]  /*3730*/  IADD3 R41, P6, PT, R24, R39, RZ ;  /* 0x0000002718297210 */ /* 0x001fe40007fde0ff */
[----:B-1----:R-:W-:Y:S02]  /*3740*/  ISETP.GE.U32.AND P3, PT, R16, 0x20, PT ;  /* 0x000000201000780c */ /* 0x002fe40003f66070 */
[----:B------:R-:W-:Y:S01]  /*3750*/  SEL R2, R41, R0, !P1 ;  /* 0x0000000029027207 */ /* 0x000fe20004800000 */
[----:B------:R-:W-:Y:S01]  /*3760*/  IMAD.X R19, R25, 0x1, R19, P6 ;  /* 0x0000000119137824 */ /* 0x000fe200030e0613 */
[----:B------:R-:W-:Y:S02]  /*3770*/  IADD3 R41, P4, PT, R26, R41, RZ ;  /* 0x000000291a297210 */ /* 0x000fe40007f9e0ff */
[----:B------:R-:W-:-:S02]  /*3780*/  SEL R0, R4, RZ, P5 ;  /* 0x000000ff04007207 */ /* 0x000fc40002800000 */
[----:B------:R-:W-:Y:S01]  /*3790*/  SEL R2, R41, R2, !P2 ;  /* 0x0000000229027207 */ /* 0x000fe20005000000 */
[----:B------:R-:W-:Y:S01]  /*37a0*/  IMAD.X R27, R27, 0x1, R19, P4 ;  /* 0x000000011b1b7824 */ /* 0x000fe200020e0613 */
[----:B--2---:R-:W-:Y:S02]  /*37b0*/  IADD3 R41, P6, PT, R28, R41, RZ ;  /* 0x000000291c297210 */ /* 0x004fe40007fde0ff */
[----:B------:R-:W-:Y:S02]  /*37c0*/  SEL R18, R19, R18, !P1 ;  /* 0x0000001213127207 */ /* 0x000fe40004800000 */
[----:B------:R-:W-:Y:S01]  /*37d0*/  SEL R17, R41, R2, !P0 ;  /* 0x0000000229117207 */ /* 0x000fe20004000000 */
[----:B------:R-:W-:Y:S01]  /*37e0*/  IMAD.X R29, R29, 0x1, R27, P6 ;  /* 0x000000011d1d7824 */ /* 0x000fe200030e061b */
[----:B------:R-:W-:Y:S02]  /*37f0*/  SEL R2, R27, R18, !P2 ;  /* 0x000000121b027207 */ /* 0x000fe40005000000 */
[----:B------:R-:W-:-:S02]  /*3800*/  ISETP.GT.U32.AND P2, PT, R16, 0x1f, PT ;  /* 0x0000001f1000780c */ /* 0x000fc40003f44070 */
[----:B------:R-:W-:Y:S02]  /*3810*/  IADD3 R5, P1, PT, R0, R17, RZ ;  /* 0x0000001100057210 */ /* 0x000fe40007f3e0ff */
[----:B------:R-:W-:Y:S02]  /*3820*/  SEL R0, R29, R2, !P0 ;  /* 0x000000021d007207 */ /* 0x000fe40004000000 */
[----:B------:R-:W-:Y:S02]  /*3830*/  IADD3 R41, P0, PT, R30, R41, RZ ;  /* 0x000000291e297210 */ /* 0x000fe40007f1e0ff */
[----:B------:R-:W-:Y:S01]  /*3840*/  SEL R43, R4, R5, !P3 ;  /* 0x00000005042b7207 */ /* 0x000fe20005800000 */
[----:B------:R-:W-:Y:S02]  /*3850*/  IMAD.X R3, R3, 0x1, R0, P1 ;  /* 0x0000000103037824 */ /* 0x000fe400008e0600 */
[----:B------:R-:W-:-:S03]  /*3860*/  IMAD.X R40, R31, 0x1, R29, P0 ;  /* 0x000000011f287824 */ /* 0x000fc600000e061d */
[----:B------:R-:W-:Y:S01]  /*3870*/  SEL R42, R42, R3, !P3 ;  /* 0x000000032a2a7207 */ /* 0x000fe20005800000 */
[----:B------:R-:W-:Y:S06]  /*3880*/  @P2 BRA `(.L_x_21) ;  /* 0x0000000800d02947 */ /* 0x000fec0003800000 */
        /* <DEDUP_REMOVED lines=19> */
.L_x_78:
[----:B------:R-:W-:Y:S05]  /*39c0*/  @!P0 BRA `(.L_x_23) ;  /* 0x0000000000288947 */ /* 0x000fea0003800000 */
[----:B------:R-:W-:-:S07]  /*39d0*/  IMAD.MOV.U32 R4, RZ, RZ, 0x148 ;  /* 0x00000148ff047424 */ /* 0x000fce00078e00ff */
.L_x_25:
        /* <DEDUP_REMOVED lines=8> */
.L_x_81:
[----:B------:R-:W-:Y:S05]  /*3a60*/  @P0 BRA `(.L_x_25) ;  /* 0xfffffffc00dc0947 */ /* 0x000fea000383ffff */
.L_x_23:
[----:B------:R-:W-:Y:S01]  /*3a70*/  UMOV UR4, 0xffffffff ;  /* 0xffffffff00047882 */ /* 0x000fe20000000000 */
[----:B------:R-:W-:-:S04]  /*3a80*/  ISETP.NE.U32.AND P2, PT, R16, 0x65, PT ;  /* 0x000000651000780c */ /* 0x000fc80003f45070 */
[----:B------:R-:W-:Y:S01]  /*3a90*/  ISETP.NE.AND.EX P2, PT, R17, RZ, PT, P2 ;  /* 0x000000ff1100720c */ /* 0x000fe20003f45320 */
[----:B------:R-:W-:-:S12]  /*3aa0*/  BRA.DIV UR4, `(.L_x_26) ;  /* 0x0000002204047947 */ /* 0x000fd8000b800000 */
[----:B------:R-:W0:Y:S01]  /*3ab0*/  S2R R2, SR_GEMASK ;  /* 0x0000000000027919 */ /* 0x000e220000003c00 */
[----:B------:R-:W-:Y:S01]  /*3ac0*/  VOTE.ANY R0, PT, !P2 ;  /* 0x0000000000007806 */ /* 0x000fe200050e0100 */
[C---:B------:R-:W-:Y:S02]  /*3ad0*/  VIADD R27, R45.reuse, 0x2 ;  /* 0x000000022d1b7836 */ /* 0x040fe40000000000 */
[----:B------:R-:W-:Y:S01]  /*3ae0*/  VIADD R26, R45, 0x4 ;  /* 0x000000042d1a7836 */ /* 0x000fe20000000000 */
[----:B0-----:R-:W-:-:S05]  /*3af0*/  LOP3.LUT R0, R0, 0x80000000, R2, 0xec, !PT ;  /* 0x8000000000007812 */ /* 0x001fca00078eec02 */
[----:B------:R-:W-:-:S05]  /*3b00*/  VIADD R3, R0, 0xffffffff ;  /* 0xffffffff00037836 */ /* 0x000fca0000000000 */
[----:B------:R-:W-:-:S04]  /*3b10*/  LOP3.LUT R3, R0, R3, RZ, 0xc, !PT ;  /* 0x0000000300037212 */ /* 0x000fc800078e0cff */
[----:B------:R0:W1:Y:S02]  /*3b20*/  POPC R2, R3 ;  /* 0x0000000300027309 */ /* 0x0000640000000000 */
[C---:B0-----:R-:W-:Y:S01]  /*3b30*/  VIADD R3, R45.reuse, 0x10 ;  /* 0x000000102d037836 */ /* 0x041fe20000000000 */
[----:B-1----:R-:W0:Y:S01]  /*3b40*/  SHFL.DOWN PT, R25, R18, 0x1, R2 ;  /* 0x0820000012197989 */ /* 0x002e2200000e0002 */
[----:B------:R-:W-:-:S03]  /*3b50*/  ISETP.GE.AND P0, PT, R45, R2, PT ;  /* 0x000000022d00720c */ /* 0x000fc60003f06270 */
        /* <DEDUP_REMOVED lines=13> */
[----:B------:R-:W-:Y:S02]  /*3c30*/  IMAD.X R19, R4, 0x1, R31, P2 ;  /* 0x0000000104137824 */ /* 0x000fe400010e061f */
[----:B------:R-:W1:Y:S03]  /*3c40*/  LDC.64 R30, c[0x0][0x390] ;  /* 0x0000e400ff1e7b82 */ /* 0x000e660000000a00 */
[----:B------:R-:W2:Y:S01]  /*3c50*/  SHFL.DOWN PT, R4, R19, 0x4, R2 ;  /* 0x0880000013047989 */ /* 0x000ea200000e0002 */
[----:B0-----:R-:W-:-:S04]  /*3c60*/  SEL R18, R18, RZ, !P0 ;  /* 0x000000ff12127207 */ /* 0x001fc80004000000 */
[----:B------:R-:W-:Y:S01]  /*3c70*/  IADD3 R44, P2, PT, R18, R25, RZ ;  /* 0x00000019122c7210 */ /* 0x000fe20007f5e0ff */
[----:B------:R-:W-:Y:S01]  /*3c80*/  VIADD R25, R45, 0x8 ;  /* 0x000000082d197836 */ /* 0x000fe20000000000 */
[----:B-1----:R-:W-:Y:S02]  /*3c90*/  IADD3 R30, P4, PT, R30, 0x200, RZ ;  /* 0x000002001e1e7810 */ /* 0x002fe40007f9e0ff */
[----:B--2---:R-:W-:Y:S01]  /*3ca0*/  SEL R4, R4, RZ, !P0 ;  /* 0x000000ff04047207 */ /* 0x004fe20004000000 */
[----:B------:R-:W0:Y:S01]  /*3cb0*/  SHFL.DOWN PT, R18, R44, 0x8, R2 ;  /* 0x090000002c127989 */ /* 0x000e2200000e0002 */
[----:B------:R-:W-:Y:S01]  /*3cc0*/  ISETP.GT.AND P0, PT, R25, R2, PT ;  /* 0x000000021900720c */ /* 0x000fe20003f04270 */
[----:B------:R-:W-:Y:S02]  /*3cd0*/  IMAD.X R31, RZ, RZ, R31, P4 ;  /* 0x000000ffff1f7224 */ /* 0x000fe400020e061f */
[----:B------:R-:W-:-:S05]  /*3ce0*/  IMAD.X R28, R4, 0x1, R19, P2 ;  /* 0x00000001041c7824 */ /* 0x000fca00010e0613 */
[----:B------:R-:W1:Y:S01]  /*3cf0*/  SHFL.DOWN PT, R4, R28, 0x8, R2 ;  /* 0x090000001c047989 */ /* 0x000e6200000e0002 */
[----:B0-----:R-:W-:-:S04]  /*3d00*/  SEL R19, R18, RZ, !P0 ;  /* 0x000000ff12137207 */ /* 0x001fc80004000000 */
[----:B------:R-:W-:Y:S02]  /*3d10*/  IADD3 R19, P2, PT, R19, R44, RZ ;  /* 0x0000002c13137210 */ /* 0x000fe40007f5e0ff */
[----:B-1----:R-:W-:-:S03]  /*3d20*/  SEL R29, R4, RZ, !P0 ;  /* 0x000000ff041d7207 */ /* 0x002fc60004000000 */
[----:B------:R-:W0:Y:S01]  /*3d30*/  SHFL.DOWN PT, R18, R19, 0x10, R2 ;  /* 0x0a00000013127989 */ /* 0x000e2200000e0002 */
[----:B------:R-:W-:Y:S01]  /*3d40*/  ISETP.NE.U32.AND P0, PT, R16, 0x65, PT ;  /* 0x000000651000780c */ /* 0x000fe20003f05070 */
[----:B------:R-:W-:-:S03]  /*3d50*/  IMAD.X R29, R29, 0x1, R28, P2 ;  /* 0x000000011d1d7824 */ /* 0x000fc600010e061c */
[----:B------:R-:W-:Y:S02]  /*3d60*/  ISETP.NE.AND.EX P0, PT, R17, RZ, PT, P0 ;  /* 0x000000ff1100720c */ /* 0x000fe40003f05300 */
[----:B------:R-:W-:Y:S01]  /*3d70*/  ISETP.GT.AND P2, PT, R3, R2, PT ;  /* 0x000000020300720c */ /* 0x000fe20003f44270 */
[----:B------:R-:W1:Y:S10]  /*3d80*/  SHFL.DOWN PT, R4, R29, 0x10, R2 ;  /* 0x0a0000001d047989 */ /* 0x000e7400000e0002 */
[----:B------:R-:W-:-:S02]  /*3d90*/  VOTE.ALL P0, P0 ;  /* 0x0000000000ff7806 */ /* 0x000fc40000000000 */
[----:B0-----:R-:W-:-:S04]  /*3da0*/  SEL R18, R18, RZ, !P2 ;  /* 0x000000ff12127207 */ /* 0x001fc80005000000 */
[----:B------:R-:W-:Y:S02]  /*3db0*/  IADD3 R28, P3, PT, R18, R19, RZ ;  /* 0x00000013121c7210 */ /* 0x000fe40007f7e0ff */
[----:B-1----:R-:W-:-:S05]  /*3dc0*/  SEL R4, R4, RZ, !P2 ;  /* 0x000000ff04047207 */ /* 0x002fca0005000000 */
[----:B------:R-:W-:-:S07]  /*3dd0*/  IMAD.X R29, R4, 0x1, R29, P3 ;  /* 0x00000001041d7824 */ /* 0x000fce00018e061d */
.L_x_95:
[----:B------:R-:W-:Y:S05]  /*3de0*/  @!P0 BRA `(.L_x_27) ;  /* 0x0000000400208947 */ /* 0x000fea0003800000 */
.L_x_33:
        /* <DEDUP_REMOVED lines=10> */
.L_x_98:
[----:B------:R-:W-:Y:S05]  /*3e90*/  @!P0 BRA `(.L_x_29) ;  /* 0x0000000000288947 */ /* 0x000fea0003800000 */
[----:B------:R-:W-:-:S07]  /*3ea0*/  IMAD.MOV.U32 R4, RZ, RZ, 0x148 ;  /* 0x00000148ff047424 */ /* 0x000fce00078e00ff */
.L_x_31:
        /* <DEDUP_REMOVED lines=8> */
.L_x_101:
[----:B------:R-:W-:Y:S05]  /*3f30*/  @P0 BRA `(.L_x_31) ;  /* 0xfffffffc00dc0947 */ /* 0x000fea000383ffff */
.L_x_29:
[----:B------:R-:W-:Y:S01]  /*3f40*/  UMOV UR4, 0xffffffff ;  /* 0xffffffff00047882 */ /* 0x000fe20000000000 */
[----:B------:R-:W-:-:S04]  /*3f50*/  ISETP.NE.U32.AND P0, PT, R16, 0x65, PT ;  /* 0x000000651000780c */ /* 0x000fc80003f05070 */
[----:B------:R-:W-:Y:S01]  /*3f60*/  ISETP.NE.AND.EX P0, PT, R17, RZ, PT, P0 ;  /* 0x000000ff1100720c */ /* 0x000fe20003f05300 */
[----:B------:R-:W-:-:S12]  /*3f70*/  BRA.DIV UR4, `(.L_x_32) ;  /* 0x0000002204a47947 */ /* 0x000fd8000b800000 */
[----:B------:R-:W0:Y:S01]  /*3f80*/  S2R R2, SR_GEMASK ;  /* 0x0000000000027919 */ /* 0x000e220000003c00 */
[----:B------:R-:W-:Y:S01]  /*3f90*/  VOTE.ANY R0, PT, !P0 ;  /* 0x0000000000007806 */ /* 0x000fe200040e0100 */
[----:B------:R-:W-:Y:S01]  /*3fa0*/  VIADD R24, R24, 0xffffffe0 ;  /* 0xffffffe018187836 */ /* 0x000fe20000000000 */
[----:B------:R-:W-:-:S04]  /*3fb0*/  ISETP.NE.U32.AND P0, PT, R16, 0x65, PT ;  /* 0x000000651000780c */ /* 0x000fc80003f05070 */
[----:B------:R-:W-:-:S13]  /*3fc0*/  ISETP.NE.AND.EX P0, PT, R17, RZ, PT, P0 ;  /* 0x000000ff1100720c */ /* 0x000fda0003f05300 */
[----:B------:R-:W-:Y:S02]  /*3fd0*/  VOTE.ALL P0, P0 ;  /* 0x0000000000ff7806 */ /* 0x000fe40000000000 */
[----:B0-----:R-:W-:-:S05]  /*3fe0*/  LOP3.LUT R0, R0, 0x80000000, R2, 0xec, !PT ;  /* 0x8000000000007812 */ /* 0x001fca00078eec02 */
[----:B------:R-:W-:-:S05]  /*3ff0*/  VIADD R3, R0, 0xffffffff ;  /* 0xffffffff00037836 */ /* 0x000fca0000000000 */
[----:B------:R-:W-:-:S04]  /*4000*/  LOP3.LUT R3, R0, R3, RZ, 0xc, !PT ;  /* 0x0000000300037212 */ /* 0x000fc800078e0cff */
[----:B------:R-:W0:Y:S02]  /*4010*/  POPC R2, R3 ;  /* 0x0000000300027309 */ /* 0x000e240000000000 */
[----:B0-----:R-:W0:Y:S01]  /*4020*/  SHFL.DOWN PT, R44, R18, 0x1, R2 ;  /* 0x08200000122c7989 */ /* 0x001e2200000e0002 */
[----:B------:R-:W-:-:S03]  /*4030*/  ISETP.GE.AND P2, PT, R45, R2, PT ;  /* 0x000000022d00720c */ /* 0x000fc60003f46270 */
        /* <DEDUP_REMOVED lines=25> */
[----:B------:R-:W0:Y:S02]  /*41d0*/  SHFL.DOWN PT, R44, R19, 0x10, R2 ;  /* 0x0a000000132c7989 */ /* 0x000e2400000e0002 */
[----:B------:R-:W-:Y:S02]  /*41e0*/  IMAD.X R18, R3, 0x1, R18, P3 ;  /* 0x0000000103127824 */ /* 0x000fe400018e0612 */
[----:B------:R-:W-:-:S03]  /*41f0*/  VIADD R3, R45, 0x10 ;  /* 0x000000102d037836 */ /* 0x000fc60000000000 */
[----:B------:R-:W1:Y:S02]  /*4200*/  SHFL.DOWN PT, R4, R18, 0x10, R2 ;  /* 0x0a00000012047989 */ /* 0x000e6400000e0002 */
[----:B------:R-:W-:-:S04]  /*4210*/  ISETP.GT.AND P2, PT, R3, R2, PT ;  /* 0x000000020300720c */ /* 0x000fc80003f44270 */
[----:B0-----:R-:W-:-:S04]  /*4220*/  SEL R44, R44, RZ, !P2 ;  /* 0x000000ff2c2c7207 */ /* 0x001fc80005000000 */
[----:B------:R-:W-:Y:S02]  /*4230*/  IADD3 R28, P3, P4, R44, R19, R28 ;  /* 0x000000132c1c7210 */ /* 0x000fe40007c7e01c */
[----:B-1----:R-:W-:-:S04]  /*4240*/  SEL R4, R4, RZ, !P2 ;  /* 0x000000ff04047207 */ /* 0x002fc80005000000 */
[----:B------:R-:W-:-:S07]  /*4250*/  IADD3.X R29, PT, PT, R4, R18, R29, P3, P4 ;  /* 0x00000012041d7210 */ /* 0x000fce0001fe841d */
.L_x_115:
[----:B------:R-:W-:Y:S05]  /*4260*/  @P0 BRA `(.L_x_33) ;  /* 0xfffffff800e00947 */ /* 0x000fea000383ffff */
.L_x_27:
[----:B------:R-:W-:Y:S01]  /*4270*/  ISETP.NE.AND P2, PT, R45, RZ, PT ;  /* 0x000000ff2d00720c */ /* 0x000fe20003f45270 */
[----:B------:R-:W-:-:S12]  /*4280*/  BSSY.RECONVERGENT B0, `(.L_x_34) ;  /* 0x000000f000007945 */ /* 0x000fd80003800200 */
[----:B------:R-:W0:Y:S01]  /*4290*/  @!P2 S2R R3, SR_CgaCtaId ;  /* 0x000000000003a919 */ /* 0x000e220000008800 */
[----:B------:R-:W-:-:S04]  /*42a0*/  @!P2 MOV R0, 0x400 ;  /* 0x000004000000a802 */ /* 0x000fc80000000f00 */
[----:B0-----:R-:W-:Y:S01]  /*42b0*/  @!P2 LEA R25, R3, R0, 0x18 ;  /* 0x000000000319a211 */ /* 0x001fe200078ec0ff */
[----:B------:R-:W-:Y:S06]  /*42c0*/  @P1 BRA `(.L_x_35) ;  /* 0x0000000000281947 */ /* 0x000fec0003800000 */
[----:B------:R-:W0:Y:S01]  /*42d0*/  S2UR UR5, SR_CgaCtaId ;  /* 0x00000000000579c3 */ /* 0x000e220000008800 */
[----:B------:R-:W-:Y:S01]  /*42e0*/  IADD3 R18, P0, PT, R28, R41, RZ ;  /* 0x000000291c127210 */ /* 0x000fe20007f1e0ff */
[----:B------:R-:W-:Y:S01]  /*42f0*/  UMOV UR4, 0x400 ;  /* 0x0000040000047882 */ /* 0x000fe20000000000 */
[----:B------:R-:W-:Y:S02]  /*4300*/  IMAD.MOV.U32 R16, RZ, RZ, 0x65 ;  /* 0x00000065ff107424 */ /* 0x000fe400078e00ff */
[----:B------:R-:W-:Y:S02]  /*4310*/  IMAD.MOV.U32 R17, RZ, RZ, 0x0 ;  /* 0x00000000ff117424 */ /* 0x000fe400078e00ff */
[----:B------:R-:W-:-:S05]  /*4320*/  IMAD.X R19, R29, 0x1, R40, P0 ;  /* 0x000000011d137824 */ /* 0x000fca00000e0628 */
[----:B------:R1:W-:Y:S01]  /*4330*/  ST.E.128.STRONG.GPU desc[UR10][R38.64+0x200], R16 ;  /* 0x0002001026007985 */ /* 0x0003e2000c10fd0a */
[----:B0-----:R-:W-:-:S09]  /*4340*/  ULEA UR4, UR5, UR4, 0x18 ;  /* 0x0000000405047291 */ /* 0x001fd2000f8ec0ff */
[----:B------:R1:W-:Y:S04]  /*4350*/  STS.64 [UR4+0x10], R18 ;  /* 0x00001012ff007988 */ /* 0x0003e80008000a04 */
[----:B------:R1:W-:Y:S02]  /*4360*/  STS.64 [UR4+0x8], R28 ;  /* 0x0000081cff007988 */ /* 0x0003e40008000a04 */
.L_x_35:
[----:B------:R-:W-:Y:S05]  /*4370*/  BSYNC.RECONVERGENT B0 ;  /* 0x0000000000007941 */ /* 0x000fea0003800200 */
.L_x_34:
[----:B------:R0:W-:Y:S01]  /*4380*/  @!P2 STS.64 [R25+0x80], R28 ;  /* 0x0000801c1900a388 */ /* 0x0001e20000000a00 */
[----:B------:R-:W-:Y:S02]  /*4390*/  IMAD.MOV.U32 R5, RZ, RZ, R43 ;  /* 0x000000ffff057224 */ /* 0x000fe400078e002b */
[----:B------:R-:W-:Y:S02]  /*43a0*/  IMAD.MOV.U32 R3, RZ, RZ, R42 ;  /* 0x000000ffff037224 */ /* 0x000fe400078e002a */
[----:B------:R-:W-:Y:S02]  /*43b0*/  @!P2 IMAD.MOV.U32 R5, RZ, RZ, R28 ;  /* 0x000000ffff05a224 */ /* 0x000fe400078e001c */
[----:B------:R-:W-:-:S07]  /*43c0*/  @!P2 IMAD.MOV.U32 R3, RZ, RZ, R29 ;  /* 0x000000ffff03a224 */ /* 0x000fce00078e001d */
.L_x_21:
[----:B------:R-:W2:Y:S01]  /*43d0*/  S2R R0, SR_TID.X ;  /* 0x0000000000007919 */ /* 0x000ea20000002100 */
[----:B------:R-:W-:Y:S05]  /*43e0*/  WARPSYNC.ALL ;  /* 0x0000000000007948 */ /* 0x000fea0003800000 */
[----:B------:R-:W-:Y:S01]  /*43f0*/  BAR.SYNC.DEFER_BLOCKING 0x0 ;  /* 0x0000000000007b1d */ /* 0x000fe20000010000 */
[----:B--2---:R-:W-:-:S13]  /*4400*/  ISETP.NE.AND P2, PT, R0, RZ, PT ;  /* 0x000000ff0000720c */ /* 0x004fda0003f45270 */
[----:B-1----:R-:W1:Y:S01]  /*4410*/  @P2 S2R R17, SR_CgaCtaId ;  /* 0x0000000000112919 */ /* 0x002e620000008800 */
[----:B------:R-:W-:-:S04]  /*4420*/  @P2 MOV R0, 0x400 ;  /* 0x0000040000002802 */ /* 0x000fc80000000f00 */
[----:B-1----:R-:W-:-:S06]  /*4430*/  @P2 LEA R17, R17, R0, 0x18 ;  /* 0x0000000011112211 */ /* 0x002fcc00078ec0ff */
[----:B------:R-:W1:Y:S02]  /*4440*/  @P2 LDS.64 R16, [R17+0x80] ;  /* 0x0000800011102984 */ /* 0x000e640000000a00 */
[----:B-1----:R-:W-:-:S04]  /*4450*/  @P2 IADD3 R5, P0, PT, R16, R5, RZ ;  /* 0x0000000510052210 */ /* 0x002fc80007f1e0ff */
[----:B------:R-:W-:Y:S01]  /*4460*/  IADD3 R4, P1, PT, R22, R5, RZ ;  /* 0x0000000516047210 */ /* 0x000fe20007f3e0ff */
[----:B------:R-:W-:-:S04]  /*4470*/  @P2 IMAD.X R3, R17, 0x1, R3, P0 ;  /* 0x0000000111032824 */ /* 0x000fc800000e0603 */
[----:B------:R-:W-:-:S08]  /*4480*/  IMAD.X R27, R23, 0x1, R3, P1 ;  /* 0x00000001171b7824 */ /* 0x000fd000008e0603 */
.L_x_20:
[----:B------:R-:W1:Y:S01]  /*4490*/  S2R R0, SR_TID.X ;  /* 0x0000000000007919 */ /* 0x000e620000002100 */
[----:B------:R-:W2:Y:S01]  /*44a0*/  S2UR UR5, SR_CgaCtaId ;  /* 0x00000000000579c3 */ /* 0x000ea20000008800 */
[----:B------:R-:W-:Y:S01]  /*44b0*/  IADD3 R16, P0, PT, R36, R4, RZ ;  /* 0x0000000424107210 */ /* 0x000fe20007f1e0ff */
[----:B------:R-:W-:Y:S01]  /*44c0*/  UMOV UR4, 0x400 ;  /* 0x0000040000047882 */ /* 0x000fe20000000000 */
[----:B0-----:R-:W0:Y:S01]  /*44d0*/  S2R R25, SR_LANEID ;  /* 0x0000000000197919 */ /* 0x001e220000000000 */
[----:B------:R-:W-:Y:S01]  /*44e0*/  IMAD.MOV.U32 R24, RZ, RZ, R5 ;  /* 0x000000ffff187224 */ /* 0x000fe200078e0005 */
[----:B------:R-:W-:Y:S01]  /*44f0*/  UMOV UR7, 0x400 ;  /* 0x0000040000077882 */ /* 0x000fe20000000000 */
[--C-:B------:R-:W-:Y:S02]  /*4500*/  IMAD.X R17, R37, 0x1, R27.reuse, P0 ;  /* 0x0000000125117824 */ /* 0x100fe400000e061b */
[----:B------:R-:W-:Y:S01]  /*4510*/  BAR.SYNC.DEFER_BLOCKING 0x0 ;  /* 0x0000000000007b1d */ /* 0x000fe20000010000 */
[----:B------:R-:W-:Y:S01]  /*4520*/  IADD3 R18, P0, PT, R34, R16, RZ ;  /* 0x0000001022127210 */ /* 0x000fe20007f1e0ff */
[----:B------:R-:W-:-:S04]  /*4530*/  IMAD.MOV.U32 R5, RZ, RZ, R27 ;  /* 0x000000ffff057224 */ /* 0x000fc800078e001b */
[----:B------:R-:W-:Y:S01]  /*4540*/  IMAD.X R19, R35, 0x1, R17, P0 ;  /* 0x0000000123137824 */ /* 0x000fe200000e0611 */
[----:B------:R-:W-:Y:S01]  /*4550*/  IADD3 R22, P0, PT, R32, R18, RZ ;  /* 0x0000001220167210 */ /* 0x000fe20007f1e0ff */
[----:B------:R-:W3:Y:S01]  /*4560*/  S2UR UR8, SR_CgaCtaId ;  /* 0x00000000000879c3 */ /* 0x000ee20000008800 */
[----:B------:R-:W4:Y:S03]  /*4570*/  LDCU.64 UR12, c[0x0][0x388] ;  /* 0x00007100ff0c77ac */ /* 0x000f260008000a00 */
[----:B------:R-:W-:Y:S01]  /*4580*/  IMAD.X R23, R33, 0x1, R19, P0 ;  /* 0x0000000121177824 */ /* 0x000fe200000e0613 */
[----:B------:R-:W-:Y:S01]  /*4590*/  IADD3 R6, P0, PT, R6, R22, RZ ;  /* 0x0000001606067210 */ /* 0x000fe20007f1e0ff */
[----:B--2---:R-:W-:-:S04]  /*45a0*/  ULEA UR4, UR5, UR4, 0x18 ;  /* 0x0000000405047291 */ /* 0x004fc8000f8ec0ff */
[----:B------:R-:W-:Y:S01]  /*45b0*/  IMAD.X R7, R7, 0x1, R23, P0 ;  /* 0x0000000107077824 */ /* 0x000fe200000e0617 */
[----:B------:R-:W-:Y:S02]  /*45c0*/  IADD3 R8, P0, PT, R8, R6, RZ ;  /* 0x0000000608087210 */ /* 0x000fe40007f1e0ff */
[----:B-1----:R-:W-:-:S03]  /*45d0*/  SHF.R.U32.HI R2, RZ, 0x5, R0 ;  /* 0x00000005ff027819 */ /* 0x002fc60000011600 */
[----:B------:R-:W-:Y:S01]  /*45e0*/  IMAD.X R9, R9, 0x1, R7, P0 ;  /* 0x0000000109097824 */ /* 0x000fe200000e0607 */
[----:B------:R-:W-:Y:S01]  /*45f0*/  IADD3 R10, P0, PT, R10, R8, RZ ;  /* 0x000000080a0a7210 */ /* 0x000fe20007f1e0ff */
[----:B0-----:R-:W-:-:S04]  /*4600*/  IMAD R2, R2, 0x160, R25 ;  /* 0x0000016002027824 */ /* 0x001fc800078e0219 */
[----:B------:R-:W-:Y:S01]  /*4610*/  IMAD.X R11, R11, 0x1, R9, P0 ;  /* 0x000000010b0b7824 */ /* 0x000fe200000e0609 */
[----:B------:R-:W-:Y:S01]  /*4620*/  IADD3 R12, P0, PT, R12, R10, RZ ;  /* 0x0000000a0c0c7210 */ /* 0x000fe20007f1e0ff */
[----:B---3--:R-:W-:Y:S01]  /*4630*/  ULEA UR7, UR8, UR7, 0x18 ;  /* 0x0000000708077291 */ /* 0x008fe2000f8ec0ff */
[----:B------:R-:W-:Y:S01]  /*4640*/  LEA R2, R2, UR4, 0x3 ;  /* 0x0000000402027c11 */ /* 0x000fe2000f8e18ff */
[----:B------:R-:W0:Y:S02]  /*4650*/  LDCU UR4, c[0x0][0x398] ;  /* 0x00007300ff0477ac */ /* 0x000e240008000800 */
[----:B------:R-:W-:Y:S02]  /*4660*/  IMAD.X R13, R13, 0x1, R11, P0 ;  /* 0x000000010d0d7824 */ /* 0x000fe400000e060b */
[----:B------:R-:W-:Y:S02]  /*4670*/  IMAD R29, R25, 0x50, R2 ;  /* 0x00000050191d7824 */ /* 0x000fe400078e0202 */
[----:B------:R-:W-:-:S02]  /*4680*/  IMAD.MOV.U32 R25, RZ, RZ, R3 ;  /* 0x000000ffff197224 */ /* 0x000fc400078e0003 */
[----:B------:R-:W1:Y:S01]  /*4690*/  LDC R3, c[0x0][0x3b0] ;  /* 0x0000ec00ff037b82 */ /* 0x000e620000000800 */
[----:B------:R2:W-:Y:S04]  /*46a0*/  STS.64 [R29+0x8], R4 ;  /* 0x000008041d007388 */ /* 0x0005e80000000a00 */
[----:B------:R-:W-:Y:S04]  /*46b0*/  STS.64 [R29], R24 ;  /* 0x000000181d007388 */ /* 0x000fe80000000a00 */
[----:B------:R-:W-:Y:S01]  /*46c0*/  STS.64 [R29+0x10], R16 ;  /* 0x000010101d007388 */ /* 0x000fe20000000a00 */
[----:B0-----:R-:W-:Y:S01]  /*46d0*/  UIADD3 UR4, UPT, UPT, UR9, UR4, URZ ;  /* 0x0000000409047290 */ /* 0x001fe2000fffe0ff */
[----:B--2---:R-:W-:-:S03]  /*46e0*/  IADD3 R4, P0, PT, R14, R12, RZ ;  /* 0x0000000c0e047210 */ /* 0x004fc60007f1e0ff */
[----:B------:R-:W-:Y:S01]  /*46f0*/  UIMAD.WIDE UR4, UR4, 0xdc0, URZ ;  /* 0x00000dc0040478a5 */ /* 0x000fe2000f8e02ff */
[----:B------:R-:W-:Y:S01]  /*4700*/  STS.64 [R29+0x18], R18 ;  /* 0x000018121d007388 */ /* 0x000fe20000000a00 */
[----:B------:R-:W-:Y:S01]  /*4710*/  IMAD.X R5, R15, 0x1, R13, P0 ;  /* 0x000000010f057824 */ /* 0x000fe200000e060d */
[----:B------:R-:W-:Y:S02]  /*4720*/  IADD3 R26, P0, PT, R20, R4, RZ ;  /* 0x00000004141a7210 */ /* 0x000fe40007f1e0ff */
[----:B------:R-:W-:Y:S03]  /*4730*/  STS.64 [R29+0x20], R22 ;  /* 0x000020161d007388 */ /* 0x000fe60000000a00 */
[----:B------:R-:W-:Y:S01]  /*4740*/  IMAD.X R27, R21, 0x1, R5, P0 ;  /* 0x00000001151b7824 */ /* 0x000fe200000e0605 */
[----:B------:R-:W-:Y:S01]  /*4750*/  ISETP.NE.AND P0, PT, R0, RZ, PT ;  /* 0x000000ff0000720c */ /* 0x000fe20003f05270 */
[----:B-1----:R-:W-:Y:S01]  /*4760*/  VIADD R30, R3, -UR4 ;  /* 0x80000004031e7c36 */ /* 0x002fe20008000000 */
[----:B------:R-:W-:Y:S04]  /*4770*/  STS.64 [R29+0x28], R6 ;  /* 0x000028061d007388 */ /* 0x000fe80000000a00 */
[----:B------:R-:W-:Y:S04]  /*4780*/  STS.64 [R29+0x30], R8 ;  /* 0x000030081d007388 */ /* 0x000fe80000000a00 */
[----:B------:R-:W-:Y:S04]  /*4790*/  STS.64 [R29+0x38], R10 ;  /* 0x0000380a1d007388 */ /* 0x000fe80000000a00 */
[----:B------:R-:W-:Y:S04]  /*47a0*/  STS.64 [R29+0x40], R12 ;  /* 0x0000400c1d007388 */ /* 0x000fe80000000a00 */
[----:B------:R-:W-:Y:S04]  /*47b0*/  STS.64 [R29+0x48], R4 ;  /* 0x000048041d007388 */ /* 0x000fe80000000a00 */
[----:B------:R0:W-:Y:S01]  /*47c0*/  STS.64 [R29+0x50], R26 ;  /* 0x0000501a1d007388 */ /* 0x0001e20000000a00 */
[----:B------:R-:W-:-:S03]  /*47d0*/  NOP ;  /* 0x0000000000007918 */ /* 0x000fc60000000000 */
[----:B------:R-:W-:Y:S04]  /*47e0*/  LDS.64 R24, [R2] ;  /* 0x0000000002187984 */ /* 0x000fe80000000a00 */
[----:B------:R-:W-:Y:S01]  /*47f0*/  LDS.64 R18, [R2+0x100] ;  /* 0x0001000002127984 */ /* 0x000fe20000000a00 */
[C---:B0-----:R-:W-:Y:S02]  /*4800*/  LOP3.LUT R26, R0.reuse, 0x1f, RZ, 0xc0, !PT ;  /* 0x0000001f001a7812 */ /* 0x041fe400078ec0ff */
[----:B------:R-:W-:Y:S01]  /*4810*/  LOP3.LUT R27, R0, 0x3e0, RZ, 0xc0, !PT ;  /* 0x000003e0001b7812 */ /* 0x000fe200078ec0ff */
[----:B------:R-:W-:Y:S04]  /*4820*/  LDS.64 R20, [R2+0x200] ;  /* 0x0002000002147984 */ /* 0x000fe80000000a00 */
[----:B------:R-:W-:Y:S01]  /*4830*/  LDS.64 R16, [R2+0x300] ;  /* 0x0003000002107984 */ /* 0x000fe20000000a00 */
[----:B------:R-:W-:-:S03]  /*4840*/  IMAD R28, R27, 0xb, R26 ;  /* 0x0000000b1b1c7824 */ /* 0x000fc600078e021a */
[----:B------:R-:W-:Y:S01]  /*4850*/  LDS.64 R14, [R2+0x400] ;  /* 0x00040000020e7984 */ /* 0x000fe20000000a00 */
[----:B------:R-:W-:-:S03]  /*4860*/  VIADD R32, R28, 0x60 ;  /* 0x000000601c207836 */ /* 0x000fc60000000000 */
[----:B------:R-:W-:Y:S04]  /*4870*/  LDS.64 R12, [R2+0x500] ;  /* 0x00050000020c7984 */ /* 0x000fe80000000a00 */
[----:B------:R-:W-:Y:S04]  /*4880*/  LDS.64 R10, [R2+0x600] ;  /* 0x00060000020a7984 */ /* 0x000fe80000000a00 */
[----:B------:R-:W-:Y:S04]  /*4890*/  LDS.64 R8, [R2+0x700] ;  /* 0x0007000002087984 */ /* 0x000fe80000000a00 */
[----:B------:R-:W-:Y:S04]  /*48a0*/  LDS.64 R6, [R2+0x800] ;  /* 0x0008000002067984 */ /* 0x000fe80000000a00 */
[----:B------:R-:W-:Y:S04]  /*48b0*/  LDS.64 R4, [R2+0x900] ;  /* 0x0009000002047984 */ /* 0x000fe80000000a00 */
[----:B------:R0:W-:Y:S04]  /*48c0*/  LDS.64 R22, [R2+0xa00] ;  /* 0x000a000002167984 */ /* 0x0001e80000000a00 */
[----:B------:R1:W-:Y:S01]  /*48d0*/  @!P0 STS [UR7+0x6e00], R30 ;  /* 0x006e001eff008988 */ /* 0x0003e20008000807 */
[----:B------:R-:W-:Y:S01]  /*48e0*/  BAR.SYNC.DEFER_BLOCKING 0x0 ;  /* 0x0000000000007b1d */ /* 0x000fe20000010000 */
[C---:B------:R-:W-:Y:S01]  /*48f0*/  IADD3 R0, P0, PT, R28.reuse, UR4, RZ ;  /* 0x000000041c007c10 */ /* 0x040fe2000ff1e0ff */
[----:B0-----:R-:W-:-:S02]  /*4900*/  VIADD R2, R28, 0x20 ;  /* 0x000000201c027836 */ /* 0x001fc40000000000 */
[----:B-1----:R-:W-:Y:S02]  /*4910*/  VIADD R30, R28, 0x40 ;  /* 0x000000401c1e7836 */ /* 0x002fe40000000000 */
[----:B------:R-:W-:Y:S01]  /*4920*/  IMAD.X R27, RZ, RZ, UR5, P0 ;  /* 0x00000005ff1b7e24 */ /* 0x000fe200080e06ff */
[----:B----4-:R-:W-:-:S04]  /*4930*/  LEA R26, P0, R0, UR12, 0x3 ;  /* 0x0000000c001a7c11 */ /* 0x010fc8000f8018ff */
[----:B------:R-:W-:Y:S01]  /*4940*/  LEA.HI.X R27, R0, UR13, R27, 0x3, P0 ;  /* 0x0000000d001b7c11 */ /* 0x000fe200080f1c1b */
[C---:B------:R-:W-:Y:S01]  /*4950*/  VIADD R0, R28.reuse, 0xc0 ;  /* 0x000000c01c007836 */ /* 0x040fe20000000000 */
[----:B------:R-:W0:Y:S02]  /*4960*/  LDS R3, [UR7+0x6e00] ;  /* 0x006e0007ff037984 */ /* 0x000e240008000800 */
[-C--:B0-----:R-:W-:Y:S02]  /*4970*/  ISETP.GE.AND P5, PT, R28, R3.reuse, PT ;  /* 0x000000031c00720c */ /* 0x081fe40003fa6270 */
[-C--:B------:R-:W-:Y:S01]  /*4980*/  ISETP.GE.AND P6, PT, R2, R3.reuse, PT ;  /* 0x000000030200720c */ /* 0x080fe20003fc6270 */
[----:B------:R-:W-:Y:S01]  /*4990*/  VIADD R2, R28, 0x80 ;  /* 0x000000801c027836 */ /* 0x000fe20000000000 */
[-C--:B------:R-:W-:Y:S01]  /*49a0*/  ISETP.GE.AND P0, PT, R30, R3.reuse, PT ;  /* 0x000000031e00720c */ /* 0x080fe20003f06270 */
[----:B------:R-:W-:Y:S01]  /*49b0*/  VIADD R30, R28, 0xa0 ;  /* 0x000000a01c1e7836 */ /* 0x000fe20000000000 */
[----:B------:R-:W-:-:S02]  /*49c0*/  ISETP.GE.AND P1, PT, R32, R3, PT ;  /* 0x000000032000720c */ /* 0x000fc40003f26270 */
[-C--:B------:R-:W-:Y:S01]  /*49d0*/  ISETP.GE.AND P4, PT, R0, R3.reuse, PT ;  /* 0x000000030000720c */ /* 0x080fe20003f86270 */
[----:B------:R-:W-:Y:S01]  /*49e0*/  VIADD R0, R28, 0xe0 ;  /* 0x000000e01c007836 */ /* 0x000fe20000000000 */
[-C--:B------:R-:W-:Y:S01]  /*49f0*/  ISETP.GE.AND P2, PT, R2, R3.reuse, PT ;  /* 0x000000030200720c */ /* 0x080fe20003f46270 */
[----:B------:R-:W-:Y:S01]  /*4a00*/  VIADD R2, R28, 0x100 ;  /* 0x000001001c027836 */ /* 0x000fe20000000000 */
[-C--:B------:R-:W-:Y:S01]  /*4a10*/  ISETP.GE.AND P3, PT, R30, R3.reuse, PT ;  /* 0x000000031e00720c */ /* 0x080fe20003f66270 */
[----:B------:R0:W-:Y:S01]  /*4a20*/  @!P5 STG.E.64 desc[UR10][R26.64], R24 ;  /* 0x000000181a00d986 */ /* 0x0001e2000c101b0a */
[-C--:B------:R-:W-:Y:S01]  /*4a30*/  ISETP.GE.AND P5, PT, R0, R3.reuse, PT ;  /* 0x000000030000720c */ /* 0x080fe20003fa6270 */
[C---:B------:R-:W-:Y:S02]  /*4a40*/  VIADD R0, R28.reuse, 0x120 ;  /* 0x000001201c007836 */ /* 0x040fe40000000000 */
[----:B------:R-:W-:Y:S01]  /*4a50*/  VIADD R28, R28, 0x140 ;  /* 0x000001401c1c7836 */ /* 0x000fe20000000000 */
[----:B------:R0:W-:Y:S01]  /*4a60*/  @!P6 STG.E.64 desc[UR10][R26.64+0x100], R18 ;  /* 0x000100121a00e986 */ /* 0x0001e2000c101b0a */
[----:B------:R-:W-:-:S03]  /*4a70*/  ISETP.GE.AND P6, PT, R2, R3, PT ;  /* 0x000000030200720c */ /* 0x000fc60003fc6270 */
[----:B------:R0:W-:Y:S01]  /*4a80*/  @!P0 STG.E.64 desc[UR10][R26.64+0x200], R20 ;  /* 0x000200141a008986 */ /* 0x0001e2000c101b0a */
[----:B------:R-:W-:-:S03]  /*4a90*/  ISETP.GE.AND P0, PT, R0, R3, PT ;  /* 0x000000030000720c */ /* 0x000fc60003f06270 */
[----:B------:R0:W-:Y:S01]  /*4aa0*/  @!P1 STG.E.64 desc[UR10][R26.64+0x300], R16 ;  /* 0x000300101a009986 */ /* 0x0001e2000c101b0a */
[----:B------:R-:W-:-:S03]  /*4ab0*/  ISETP.GE.AND P1, PT, R28, R3, PT ;  /* 0x000000031c00720c */ /* 0x000fc60003f26270 */
[----:B------:R0:W-:Y:S04]  /*4ac0*/  @!P2 STG.E.64 desc[UR10][R26.64+0x400], R14 ;  /* 0x0004000e1a00a986 */ /* 0x0001e8000c101b0a */
[----:B------:R0:W-:Y:S04]  /*4ad0*/  @!P3 STG.E.64 desc[UR10][R26.64+0x500], R12 ;  /* 0x0005000c1a00b986 */ /* 0x0001e8000c101b0a */
[----:B------:R0:W-:Y:S04]  /*4ae0*/  @!P4 STG.E.64 desc[UR10][R26.64+0x600], R10 ;  /* 0x0006000a1a00c986 */ /* 0x0001e8000c101b0a */
[----:B------:R0:W-:Y:S04]  /*4af0*/  @!P5 STG.E.64 desc[UR10][R26.64+0x700], R8 ;  /* 0x000700081a00d986 */ /* 0x0001e8000c101b0a */
[----:B------:R0:W-:Y:S04]  /*4b00*/  @!P6 STG.E.64 desc[UR10][R26.64+0x800], R6 ;  /* 0x000800061a00e986 */ /* 0x0001e8000c101b0a */
[----:B------:R0:W-:Y:S01]  /*4b10*/  @!P0 STG.E.64 desc[UR10][R26.64+0x900], R4 ;  /* 0x000900041a008986 */ /* 0x0001e2000c101b0a */
[----:B------:R-:W-:Y:S05]  /*4b20*/  @P1 EXIT ;  /* 0x000000000000194d */ /* 0x000fea0003800000 */
[----:B------:R-:W-:Y:S01]  /*4b30*/  STG.E.64 desc[UR10][R26.64+0xa00], R22 ;  /* 0x000a00161a007986 */ /* 0x000fe2000c101b0a */
[----:B------:R-:W-:Y:S05]  /*4b40*/  EXIT ;  /* 0x000000000000794d */ /* 0x000fea0003800000 */
.L_x_5:
[----:B------:R-:W-:Y:S01]  /*4b50*/  BSSY B1, `(.L_x_36) ;  /* 0x0000006000017945 */ /* 0x000fe20003800000 */
[----:B------:R-:W-:Y:S01]  /*4b60*/  PLOP3.LUT P0, PT, P0, PT, PT, 0x8, 0x80 ;  /* 0x000000000080781c */ /* 0x000fe2000070e170 */
[----:B------:R-:W-:-:S12]  /*4b70*/  IMAD.MOV.U32 R0, RZ, RZ, -0x1 ;  /* 0xffffffffff007424 */ /* 0x000fd800078e00ff */
[----:B------:R-:W-:Y:S05]  /*4b80*/  WARPSYNC.COLLECTIVE R0, `(.L_x_37) ;  /* 0x0000000000087348 */ /* 0x000fea0003c00000 */
[----:B------:R-:W-:Y:S01]  /*4b90*/  VOTE.ANY P0, P0 ;  /* 0x0000000000ff7806 */ /* 0x000fe20000000100 */
[----:B------:R-:W-:-:S12]  /*4ba0*/  ENDCOLLECTIVE ;  /* 0x000000000000791b */ /* 0x000fd80003800000 */
.L_x_37:
[----:B------:R-:W-:Y:S05]  /*4bb0*/  BSYNC B1 ;  /* 0x0000000000017941 */ /* 0x000fea0003800000 */
.L_x_36:
[----:B------:R-:W-:Y:S05]  /*4bc0*/  BRA `(.L_x_38) ;  /* 0xffffffc800487947 */ /* 0x000fea000383ffff */
.L_x_7:
[----:B------:R-:W-:Y:S01]  /*4bd0*/  BSSY B1, `(.L_x_39) ;  /* 0x0000006000017945 */ /* 0x000fe20003800000 */
[----:B------:R-:W-:Y:S01]  /*4be0*/  PLOP3.LUT P0, PT, P0, PT, PT, 0x8, 0x80 ;  /* 0x000000000080781c */ /* 0x000fe2000070e170 */
[----:B------:R-:W-:-:S12]  /*4bf0*/  IMAD.MOV.U32 R0, RZ, RZ, -0x1 ;  /* 0xffffffffff007424 */ /* 0x000fd800078e00ff */
[----:B------:R-:W-:Y:S05]  /*4c00*/  WARPSYNC.COLLECTIVE R0, `(.L_x_40) ;  /* 0x0000000000087348 */ /* 0x000fea0003c00000 */
[----:B------:R-:W-:Y:S01]  /*4c10*/  VOTE.ANY P0, P0 ;  /* 0x0000000000ff7806 */ /* 0x000fe20000000100 */
[----:B------:R-:W-:-:S12]  /*4c20*/  ENDCOLLECTIVE ;  /* 0x000000000000791b */ /* 0x000fd80003800000 */
.L_x_40:
[----:B------:R-:W-:Y:S05]  /*4c30*/  BSYNC B1 ;  /* 0x0000000000017941 */ /* 0x000fea0003800000 */
.L_x_39:
[----:B------:R-:W-:Y:S05]  /*4c40*/  BRA `(.L_x_41) ;  /* 0xffffffc800507947 */ /* 0x000fea000383ffff */
.L_x_9:
[----:B------:R-:W0:Y:S01]  /*4c50*/  S2R R2, SR_GEMASK ;  /* 0x0000000000027919 */ /* 0x000e220000003c00 */
[----:B------:R-:W-:Y:S01]  /*4c60*/  ISETP.NE.U32.AND P0, PT, R16, 0x65, PT ;  /* 0x000000651000780c */ /* 0x000fe20003f05070 */
[----:B------:R-:W-:Y:S01]  /*4c70*/  BSSY B1, `(.L_x_42) ;  /* 0x0000007000017945 */ /* 0x000fe20003800000 */
[----:B------:R-:W-:Y:S01]  /*4c80*/  PLOP3.LUT P2, PT, P1, PT, PT, 0x8, 0x80 ;  /* 0x000000000080781c */ /* 0x000fe20000f4e170 */
[----:B------:R-:W-:Y:S01]  /*4c90*/  IMAD.MOV.U32 R0, RZ, RZ, -0x1 ;  /* 0xffffffffff007424 */ /* 0x000fe200078e00ff */
[----:B------:R-:W-:-:S13]  /*4ca0*/  ISETP.NE.AND.EX P0, PT, R17, RZ, PT, P0 ;  /* 0x000000ff1100720c */ /* 0x000fda0003f05300 */
[----:B0-----:R-:W-:Y:S05]  /*4cb0*/  WARPSYNC.COLLECTIVE R0, `(.L_x_43) ;  /* 0x0000000000087348 */ /* 0x001fea0003c00000 */
[----:B------:R-:W-:Y:S01]  /*4cc0*/  VOTE.ANY R0, PT, P2 ;  /* 0x0000000000007806 */ /* 0x000fe200010e0100 */
[----:B0-----:R-:W-:Y:S06]  /*4cd0*/  ENDCOLLECTIVE ;  /* 0x000000000000791b */ /* 0x001fec0003800000 */
.L_x_43:
[----:B------:R-:W-:Y:S05]  /*4ce0*/  BSYNC B1 ;  /* 0x0000000000017941 */ /* 0x000fea0003800000 */
.L_x_42:
[----:B------:R-:W-:Y:S01]  /*4cf0*/  LOP3.LUT R0, R0, 0x80000000, R2, 0xec, !PT ;  /* 0x8000000000007812 */ /* 0x000fe200078eec02 */
[----:B------:R-:W-:Y:S01]  /*4d00*/  IMAD.MOV.U32 R5, RZ, RZ, R18 ;  /* 0x000000ffff057224 */ /* 0x000fe200078e0012 */
[----:B------:R-:W0:Y:S03]  /*4d10*/  S2R R38, SR_LANEID ;  /* 0x0000000000267919 */ /* 0x000e260000000000 */
[----:B------:R-:W-:-:S05]  /*4d20*/  VIADD R3, R0, 0xffffffff ;  /* 0xffffffff00037836 */ /* 0x000fca0000000000 */
[----:B------:R-:W-:Y:S01]  /*4d30*/  LOP3.LUT R44, R0, R3, RZ, 0xc, !PT ;  /* 0x00000003002c7212 */ /* 0x000fe200078e0cff */
[----:B------:R-:W-:Y:S02]  /*4d40*/  IMAD.MOV.U32 R3, RZ, RZ, 0x1 ;  /* 0x00000001ff037424 */ /* 0x000fe400078e00ff */
[----:B------:R-:W-:-:S03]  /*4d50*/  IMAD.MOV.U32 R0, RZ, RZ, -0x1 ;  /* 0xffffffffff007424 */ /* 0x000fc600078e00ff */
[----:B------:R-:W1:Y:S02]  /*4d60*/  POPC R44, R44 ;  /* 0x0000002c002c7309 */ /* 0x000e640000000000 */
[----:B-1----:R-:W-:Y:S01]  /*4d70*/  IMAD.MOV.U32 R2, RZ, RZ, R44 ;  /* 0x000000ffff027224 */ /* 0x002fe200078e002c */
[C---:B0-----:R-:W-:Y:S01]  /*4d80*/  ISETP.GE.AND P1, PT, R38.reuse, R44, PT ;  /* 0x0000002c2600720c */ /* 0x041fe20003f26270 */
[----:B------:R-:W-:-:S12]  /*4d90*/  VIADD R31, R38, 0x2 ;  /* 0x00000002261f7836 */ /* 0x000fd80000000000 */
[----:B------:R-:W-:Y:S05]  /*4da0*/  WARPSYNC.COLLECTIVE R0, `(.L_x_44) ;  /* 0x0000000000087348 */ /* 0x000fea0003c00000 */
[----:B------:R0:W1:Y:S02]  /*4db0*/  SHFL.DOWN P2, R4, R5, R3, R2 ;  /* 0x0800000305047389 */ /* 0x0000640000040002 */
[----:B01----:R-:W-:Y:S05]  /*4dc0*/  ENDCOLLECTIVE ;  /* 0x000000000000791b */ /* 0x003fea0003800000 */
.L_x_44:
[----:B------:R-:W-:Y:S02]  /*4dd0*/  VIADD R30, R38, 0x4 ;  /* 0x00000004261e7836 */ /* 0x000fe40000000000 */
[----:B------:R-:W-:Y:S02]  /*4de0*/  IMAD.MOV.U32 R5, RZ, RZ, R19 ;  /* 0x000000ffff057224 */ /* 0x000fe400078e0013 */
[----:B------:R-:W-:-:S07]  /*4df0*/  IMAD.MOV.U32 R29, RZ, RZ, R4 ;  /* 0x000000ffff1d7224 */ /* 0x000fce00078e0004 */
[----:B------:R-:W-:Y:S05]  /*4e00*/  WARPSYNC.COLLECTIVE R0, `(.L_x_45) ;  /* 0x0000000000087348 */ /* 0x000fea0003c00000 */
[----:B------:R0:W1:Y:S02]  /*4e10*/  SHFL.DOWN P2, R4, R5, R3, R2 ;  /* 0x0800000305047389 */ /* 0x0000640000040002 */
[----:B01----:R-:W-:Y:S05]  /*4e20*/  ENDCOLLECTIVE ;  /* 0x000000000000791b */ /* 0x003fea0003800000 */
.L_x_45:
[----:B------:R-:W-:Y:S01]  /*4e30*/  SEL R29, R29, RZ, !P1 ;  /* 0x000000ff1d1d7207 */ /* 0x000fe20004800000 */
[----:B------:R-:W-:Y:S01]  /*4e40*/  IMAD.MOV.U32 R3, RZ, RZ, 0x2 ;  /* 0x00000002ff037424 */ /* 0x000fe200078e00ff */
[----:B------:R-:W-:Y:S02]  /*4e50*/  SEL R17, R4, RZ, !P1 ;  /* 0x000000ff04117207 */ /* 0x000fe40004800000 */
[----:B------:R-:W-:-:S05]  /*4e60*/  IADD3 R37, P1, PT, R18, R29, RZ ;  /* 0x0000001d12257210 */ /* 0x000fca0007f3e0ff */
[----:B------:R-:W-:Y:S02]  /*4e70*/  IMAD.MOV.U32 R5, RZ, RZ, R37 ;  /* 0x000000ffff057224 */ /* 0x000fe400078e0025 */
[----:B------:R-:W-:Y:S01]  /*4e80*/  IMAD.X R34, R19, 0x1, R17, P1 ;  /* 0x0000000113227824 */ /* 0x000fe200008e0611 */
[----:B------:R-:W-:-:S13]  /*4e90*/  ISETP.GT.AND P1, PT, R31, R44, PT ;  /* 0x0000002c1f00720c */ /* 0x000fda0003f24270 */
[----:B------:R-:W-:Y:S05]  /*4ea0*/  WARPSYNC.COLLECTIVE R0, `(.L_x_46) ;  /* 0x0000000000087348 */ /* 0x000fea0003c00000 */
[----:B------:R0:W1:Y:S02]  /*4eb0*/  SHFL.DOWN P2, R4, R5, R3, R2 ;  /* 0x0800000305047389 */ /* 0x0000640000040002 */
[----:B01----:R-:W-:Y:S05]  /*4ec0*/  ENDCOLLECTIVE ;  /* 0x000000000000791b */ /* 0x003fea0003800000 */
.L_x_46:
[----:B------:R-:W-:Y:S02]  /*4ed0*/  IMAD.MOV.U32 R5, RZ, RZ, R34 ;  /* 0x000000ffff057224 */ /* 0x000fe400078e0022 */
[----:B------:R-:W-:-:S07]  /*4ee0*/  IMAD.MOV.U32 R29, RZ, RZ, R4 ;  /* 0x000000ffff1d7224 */ /* 0x000fce00078e0004 */
[----:B------:R-:W-:Y:S05]  /*4ef0*/  WARPSYNC.COLLECTIVE R0, `(.L_x_47) ;  /* 0x0000000000087348 */ /* 0x000fea0003c00000 */
[----:B------:R0:W1:Y:S02]  /*4f00*/  SHFL.DOWN P2, R4, R5, R3, R2 ;  /* 0x0800000305047389 */ /* 0x0000640000040002 */
[----:B01----:R-:W-:Y:S05]  /*4f10*/  ENDCOLLECTIVE ;  /* 0x000000000000791b */ /* 0x003fea0003800000 */
.L_x_47:
[----:B------:R-:W-:Y:S01]  /*4f20*/  SEL R16, R29, RZ, !P1 ;  /* 0x000000ff1d107207 */ /* 0x000fe20004800000 */
[----:B------:R-:W-:-:S03]  /*4f30*/  IMAD.MOV.U32 R3, RZ, RZ, 0x4 ;  /* 0x00000004ff037424 */ /* 0x000fc600078e00ff */
[----:B------:R-:W-:Y:S02]  /*4f40*/  IADD3 R29, P2, PT, R16, R37, RZ ;  /* 0x00000025101d7210 */ /* 0x000fe40007f5e0ff */
[----:B------:R-:W-:Y:S02]  /*4f50*/  SEL R35, R4, RZ, !P1 ;  /* 0x000000ff04237207 */ /* 0x000fe40004800000 */
[----:B------:R-:W-:Y:S01]  /*4f60*/  ISETP.GT.AND P1, PT, R30, R44, PT ;  /* 0x0000002c1e00720c */ /* 0x000fe20003f24270 */
[----:B------:R-:W-:Y:S02]  /*4f70*/  IMAD.MOV.U32 R5, RZ, RZ, R29 ;  /* 0x000000ffff057224 */ /* 0x000fe400078e001d */
[----:B------:R-:W-:Y:S02]  /*4f80*/  IMAD.X R35, R35, 0x1, R34, P2 ;  /* 0x0000000123237824 */ /* 0x000fe400010e0622 */
[----:B------:R-:W-:-:S08]  /*4f90*/  VIADD R34, R38, 0x10 ;  /* 0x0000001026227836 */ /* 0x000fd00000000000 */
[----:B------:R-:W-:Y:S05]  /*4fa0*/  WARPSYNC.COLLECTIVE R0, `(.L_x_48) ;  /* 0x0000000000087348 */ /* 0x000fea0003c00000 */
[----:B------:R0:W1:Y:S02]  /*4fb0*/  SHFL.DOWN P2, R4, R5, R3, R2 ;  /* 0x0800000305047389 */ /* 0x0000640000040002 */
[----:B01----:R-:W-:Y:S05]  /*4fc0*/  ENDCOLLECTIVE ;  /* 0x000000000000791b */ /* 0x003fea0003800000 */
.L_x_48:
[----:B------:R-:W-:Y:S02]  /*4fd0*/  IMAD.MOV.U32 R5, RZ, RZ, R35 ;  /* 0x000000ffff057224 */ /* 0x000fe400078e0023 */
[----:B------:R-:W-:-:S07]  /*4fe0*/  IMAD.MOV.U32 R18, RZ, RZ, R4 ;  /* 0x000000ffff127224 */ /* 0x000fce00078e0004 */
[----:B------:R-:W-:Y:S05]  /*4ff0*/  WARPSYNC.COLLECTIVE R0, `(.L_x_49) ;  /* 0x0000000000087348 */ /* 0x000fea0003c00000 */
[----:B------:R0:W1:Y:S02]  /*5000*/  SHFL.DOWN P2, R4, R5, R3, R2 ;  /* 0x0800000305047389 */ /* 0x0000640000040002 */
[----:B01----:R-:W-:Y:S05]  /*5010*/  ENDCOLLECTIVE ;  /* 0x000000000000791b */ /* 0x003fea0003800000 */
.L_x_49:
[----:B------:R-:W-:Y:S01]  /*5020*/  SEL R18, R18, RZ, !P1 ;  /* 0x000000ff12127207 */ /* 0x000fe20004800000 */
[----:B------:R-:W-:-:S03]  /*5030*/  IMAD.MOV.U32 R3, RZ, RZ, 0x8 ;  /* 0x00000008ff037424 */ /* 0x000fc600078e00ff */
[----:B------:R-:W-:Y:S01]  /*5040*/  IADD3 R37, P2, PT, R18, R29, RZ ;  /* 0x0000001d12257210 */ /* 0x000fe20007f5e0ff */
[----:B------:R-:W-:Y:S01]  /*5050*/  VIADD R29, R38, 0x8 ;  /* 0x00000008261d7836 */ /* 0x000fe20000000000 */
[----:B------:R-:W-:-:S03]  /*5060*/  SEL R4, R4, RZ, !P1 ;  /* 0x000000ff04047207 */ /* 0x000fc60004800000 */
[----:B------:R-:W-:Y:S01]  /*5070*/  IMAD.MOV.U32 R5, RZ, RZ, R37 ;  /* 0x000000ffff057224 */ /* 0x000fe200078e0025 */
[----:B------:R-:W-:Y:S01]  /*5080*/  ISETP.GT.AND P1, PT, R29, R44, PT ;  /* 0x0000002c1d00720c */ /* 0x000fe20003f24270 */
[----:B------:R-:W-:-:S12]  /*5090*/  IMAD.X R19, R4, 0x1, R35, P2 ;  /* 0x0000000104137824 */ /* 0x000fd800010e0623 */
[----:B------:R-:W-:Y:S05]  /*50a0*/  WARPSYNC.COLLECTIVE R0, `(.L_x_50) ;  /* 0x0000000000087348 */ /* 0x000fea0003c00000 */
[----:B------:R0:W1:Y:S02]  /*50b0*/  SHFL.DOWN P2, R4, R5, R3, R2 ;  /* 0x0800000305047389 */ /* 0x0000640000040002 */
[----:B01----:R-:W-:Y:S05]  /*50c0*/  ENDCOLLECTIVE ;  /* 0x000000000000791b */ /* 0x003fea0003800000 */
.L_x_50:
[----:B------:R-:W-:Y:S02]  /*50d0*/  IMAD.MOV.U32 R5, RZ, RZ, R19 ;  /* 0x000000ffff057224 */ /* 0x000fe400078e0013 */
[----:B------:R-:W-:-:S07]  /*50e0*/  IMAD.MOV.U32 R18, RZ, RZ, R4 ;  /* 0x000000ffff127224 */ /* 0x000fce00078e0004 */
[----:B------:R-:W-:Y:S05]  /*50f0*/  WARPSYNC.COLLECTIVE R0, `(.L_x_51) ;  /* 0x0000000000087348 */ /* 0x000fea0003c00000 */
[----:B------:R0:W1:Y:S02]  /*5100*/  SHFL.DOWN P2, R4, R5, R3, R2 ;  /* 0x0800000305047389 */ /* 0x0000640000040002 */
[----:B01----:R-:W-:Y:S05]  /*5110*/  ENDCOLLECTIVE ;  /* 0x000000000000791b */ /* 0x003fea0003800000 */
.L_x_51:
[----:B------:R-:W-:Y:S01]  /*5120*/  SEL R18, R18, RZ, !P1 ;  /* 0x000000ff12127207 */ /* 0x000fe20004800000 */
[----:B------:R-:W-:-:S03]  /*5130*/  IMAD.MOV.U32 R3, RZ, RZ, 0x10 ;  /* 0x00000010ff037424 */ /* 0x000fc600078e00ff */
[----:B------:R-:W-:Y:S02]  /*5140*/  IADD3 R35, P2, PT, R18, R37, RZ ;  /* 0x0000002512237210 */ /* 0x000fe40007f5e0ff */
[----:B------:R-:W-:Y:S02]  /*5150*/  SEL R4, R4, RZ, !P1 ;  /* 0x000000ff04047207 */ /* 0x000fe40004800000 */
[----:B------:R-:W-:Y:S01]  /*5160*/  ISETP.GT.AND P1, PT, R34, R44, PT ;  /* 0x0000002c2200720c */ /* 0x000fe20003f24270 */
[----:B------:R-:W-:Y:S02]  /*5170*/  IMAD.MOV.U32 R5, RZ, RZ, R35 ;  /* 0x000000ffff057224 */ /* 0x000fe400078e0023 */
[----:B------:R-:W-:-:S10]  /*5180*/  IMAD.X R36, R4, 0x1, R19, P2 ;  /* 0x0000000104247824 */ /* 0x000fd400010e0613 */
[----:B------:R-:W-:Y:S05]  /*5190*/  WARPSYNC.COLLECTIVE R0, `(.L_x_52) ;  /* 0x0000000000087348 */ /* 0x000fea0003c00000 */
[----:B------:R0:W1:Y:S02]  /*51a0*/  SHFL.DOWN P2, R4, R5, R3, R2 ;  /* 0x0800000305047389 */ /* 0x0000640000040002 */
[----:B01----:R-:W-:Y:S05]  /*51b0*/  ENDCOLLECTIVE ;  /* 0x000000000000791b */ /* 0x003fea0003800000 */
.L_x_52:
[----:B------:R-:W-:Y:S02]  /*51c0*/  IMAD.MOV.U32 R5, RZ, RZ, R36 ;  /* 0x000000ffff057224 */ /* 0x000fe400078e0024 */
[----:B------:R-:W-:-:S07]  /*51d0*/  IMAD.MOV.U32 R18, RZ, RZ, R4 ;  /* 0x000000ffff127224 */ /* 0x000fce00078e0004 */
[----:B------:R-:W-:Y:S05]  /*51e0*/  WARPSYNC.COLLECTIVE R0, `(.L_x_53) ;  /* 0x0000000000087348 */ /* 0x000fea0003c00000 */
[----:B------:R0:W1:Y:S02]  /*51f0*/  SHFL.DOWN P2, R4, R5, R3, R2 ;  /* 0x0800000305047389 */ /* 0x0000640000040002 */
[----:B01----:R-:W-:Y:S05]  /*5200*/  ENDCOLLECTIVE ;  /* 0x000000000000791b */ /* 0x003fea0003800000 */
.L_x_53:
[----:B------:R-:W-:Y:S05]  /*5210*/  WARPSYNC.COLLECTIVE R0, `(.L_x_54) ;  /* 0x0000000000087348 */ /* 0x000fea0003c00000 */
[----:B------:R-:W-:Y:S01]  /*5220*/  VOTE.ALL P0, P0 ;  /* 0x0000000000ff7806 */ /* 0x000fe20000000000 */
[----:B------:R-:W-:-:S12]  /*5230*/  ENDCOLLECTIVE ;  /* 0x000000000000791b */ /* 0x000fd80003800000 */
.L_x_54:
[----:B------:R-:W-:Y:S01]  /*5240*/  SEL R18, R18, RZ, !P1 ;  /* 0x000000ff12127207 */ /* 0x000fe20004800000 */
[----:B------:R-:W0:Y:S01]  /*5250*/  LDC.64 R2, c[0x0][0x390] ;  /* 0x0000e400ff027b82 */ /* 0x000e220000000a00 */
[----:B------:R-:W-:Y:S02]  /*5260*/  SEL R17, R4, RZ, !P1 ;  /* 0x000000ff04117207 */ /* 0x000fe40004800000 */
[----:B------:R-:W-:-:S05]  /*5270*/  IADD3 R35, P2, PT, R18, R35, RZ ;  /* 0x0000002312237210 */ /* 0x000fca0007f5e0ff */
[----:B------:R-:W-:Y:S01]  /*5280*/  IMAD.X R36, R17, 0x1, R36, P2 ;  /* 0x0000000111247824 */ /* 0x000fe200010e0624 */
[----:B0-----:R-:W-:-:S05]  /*5290*/  IADD3 R37, P1, PT, R2, 0x200, RZ ;  /* 0x0000020002257810 */ /* 0x001fca0007f3e0ff */
[----:B------:R-:W-:Y:S01]  /*52a0*/  IMAD.X R38, RZ, RZ, R3, P1 ;  /* 0x000000ffff267224 */ /* 0x000fe200008e0603 */
[----:B------:R-:W-:Y:S07]  /*52b0*/  BRA `(.L_x_55) ;  /* 0xffffffc400987947 */ /* 0x000fee000383ffff */
.L_x_11:
[----:B------:R-:W-:Y:S01]  /*52c0*/  BSSY B1, `(.L_x_56) ;  /* 0x0000006000017945 */ /* 0x000fe20003800000 */
[----:B------:R-:W-:Y:S01]  /*52d0*/  PLOP3.LUT P0, PT, P0, PT, PT, 0x8, 0x80 ;  /* 0x000000000080781c */ /* 0x000fe2000070e170 */
[----:B------:R-:W-:-:S12]  /*52e0*/  IMAD.MOV.U32 R0, RZ, RZ, -0x1 ;  /* 0xffffffffff007424 */ /* 0x000fd800078e00ff */
[----:B------:R-:W-:Y:S05]  /*52f0*/  WARPSYNC.COLLECTIVE R0, `(.L_x_57) ;  /* 0x0000000000087348 */ /* 0x000fea0003c00000 */
[----:B------:R-:W-:Y:S01]  /*5300*/  VOTE.ANY P0, P0 ;  /* 0x0000000000ff7806 */ /* 0x000fe20000000100 */
[----:B------:R-:W-:-:S12]  /*5310*/  ENDCOLLECTIVE ;  /* 0x000000000000791b */ /* 0x000fd80003800000 */
.L_x_57:
[----:B------:R-:W-:Y:S05]  /*5320*/  BSYNC B1 ;  /* 0x0000000000017941 */ /* 0x000fea0003800000 */
.L_x_56:
[----:B------:R-:W-:Y:S05]  /*5330*/  BRA `(.L_x_58) ;  /* 0xffffffc400a47947 */ /* 0x000fea000383ffff */
.L_x_13:
[----:B------:R-:W-:Y:S01]  /*5340*/  BSSY B1, `(.L_x_59) ;  /* 0x0000006000017945 */ /* 0x000fe20003800000 */
[----:B------:R-:W-:Y:S01]  /*5350*/  PLOP3.LUT P0, PT, P0, PT, PT, 0x8, 0x80 ;  /* 0x000000000080781c */ /* 0x000fe2000070e170 */
[----:B------:R-:W-:-:S12]  /*5360*/  IMAD.MOV.U32 R0, RZ, RZ, -0x1 ;  /* 0xffffffffff007424 */ /* 0x000fd800078e00ff */
[----:B------:R-:W-:Y:S05]  /*5370*/  WARPSYNC.COLLECTIVE R0, `(.L_x_60) ;  /* 0x0000000000087348 */ /* 0x000fea0003c00000 */
[----:B------:R-:W-:Y:S01]  /*5380*/  VOTE.ANY P0, P0 ;  /* 0x0000000000ff7806 */ /* 0x000fe20000000100 */
[----:B------:R-:W-:-:S12]  /*5390*/  ENDCOLLECTIVE ;  /* 0x000000000000791b */ /* 0x000fd80003800000 */
.L_x_60:
[----:B------:R-:W-:Y:S05]  /*53a0*/  BSYNC B1 ;  /* 0x0000000000017941 */ /* 0x000fea0003800000 */
.L_x_59:
[----:B------:R-:W-:Y:S05]  /*53b0*/  BRA `(.L_x_61) ;  /* 0xffffffc400ac7947 */ /* 0x000fea000383ffff */
.L_x_15:
[----:B------:R-:W-:Y:S01]  /*53c0*/  BSSY B1, `(.L_x_62) ;  /* 0x0000006000017945 */ /* 0x000fe20003800000 */
[----:B------:R-:W-:Y:S01]  /*53d0*/  PLOP3.LUT P2, PT, P1, PT, PT, 0x8, 0x80 ;  /* 0x000000000080781c */ /* 0x000fe20000f4e170 */
[----:B------:R-:W-:-:S12]  /*53e0*/  IMAD.MOV.U32 R0, RZ, RZ, -0x1 ;  /* 0xffffffffff007424 */ /* 0x000fd800078e00ff */
[----:B------:R-:W-:Y:S05]  /*53f0*/  WARPSYNC.COLLECTIVE R0, `(.L_x_63) ;  /* 0x0000000000087348 */ /* 0x000fea0003c00000 */
[----:B------:R-:W-:Y:S01]  /*5400*/  VOTE.ANY R0, PT, P2 ;  /* 0x0000000000007806 */ /* 0x000fe200010e0100 */
[----:B------:R-:W-:Y:S06]  /*5410*/  ENDCOLLECTIVE ;  /* 0x000000000000791b */ /* 0x000fec0003800000 */
.L_x_63:
[----:B------:R-:W-:Y:S05]  /*5420*/  BSYNC B1 ;  /* 0x0000000000017941 */ /* 0x000fea0003800000 */
.L_x_62:
[----:B------:R-:W0:Y:S01]  /*5430*/  S2R R2, SR_GEMASK ;  /* 0x0000000000027919 */ /* 0x000e220000003c00 */
[----:B------:R-:W-:Y:S02]  /*5440*/  IMAD.MOV.U32 R5, RZ, RZ, R18 ;  /* 0x000000ffff057224 */ /* 0x000fe400078e0012 */
[----:B------:R-:W-:Y:S01]  /*5450*/  VIADD R28, R28, 0xffffffe0 ;  /* 0xffffffe01c1c7836 */ /* 0x000fe20000000000 */
[----:B0-----:R-:W-:-:S05]  /*5460*/  LOP3.LUT R0, R0, 0x80000000, R2, 0xec, !PT ;  /* 0x8000000000007812 */ /* 0x001fca00078eec02 */
[----:B------:R-:W-:-:S05]  /*5470*/  VIADD R3, R0, 0xffffffff ;  /* 0xffffffff00037836 */ /* 0x000fca0000000000 */
[----:B------:R-:W-:Y:S01]  /*5480*/  LOP3.LUT R4, R0, R3, RZ, 0xc, !PT ;  /* 0x0000000300047212 */ /* 0x000fe200078e0cff */
[----:B------:R-:W-:Y:S02]  /*5490*/  IMAD.MOV.U32 R3, RZ, RZ, 0x1 ;  /* 0x00000001ff037424 */ /* 0x000fe400078e00ff */
[----:B------:R-:W-:Y:S01]  /*54a0*/  IMAD.MOV.U32 R0, RZ, RZ, -0x1 ;  /* 0xffffffffff007424 */ /* 0x000fe200078e00ff */
[----:B------:R0:W1:Y:S06]  /*54b0*/  POPC R2, R4 ;  /* 0x0000000400027309 */ /* 0x00006c0000000000 */
[----:B01----:R-:W-:Y:S05]  /*54c0*/  WARPSYNC.COLLECTIVE R0, `(.L_x_64) ;  /* 0x0000000000087348 */ /* 0x003fea0003c00000 */
[----:B01----:R0:W1:Y:S02]  /*54d0*/  SHFL.DOWN P2, R4, R5, R3, R2 ;  /* 0x0800000305047389 */ /* 0x0030640000040002 */
[----:B01----:R-:W-:Y:S05]  /*54e0*/  ENDCOLLECTIVE ;  /* 0x000000000000791b */ /* 0x003fea0003800000 */
.L_x_64:
[----:B------:R-:W-:Y:S02]  /*54f0*/  IMAD.MOV.U32 R5, RZ, RZ, R19 ;  /* 0x000000ffff057224 */ /* 0x000fe400078e0013 */
[----:B------:R-:W-:-:S07]  /*5500*/  IMAD.MOV.U32 R44, RZ, RZ, R4 ;  /* 0x000000ffff2c7224 */ /* 0x000fce00078e0004 */
[----:B------:R-:W-:Y:S05]  /*5510*/  WARPSYNC.COLLECTIVE R0, `(.L_x_65) ;  /* 0x0000000000087348 */ /* 0x000fea0003c00000 */
[----:B------:R0:W1:Y:S02]  /*5520*/  SHFL.DOWN P2, R4, R5, R3, R2 ;  /* 0x0800000305047389 */ /* 0x0000640000040002 */
[----:B01----:R-:W-:Y:S05]  /*5530*/  ENDCOLLECTIVE ;  /* 0x000000000000791b */ /* 0x003fea0003800000 */
.L_x_65:
[----:B------:R-:W0:Y:S01]  /*5540*/  S2R R0, SR_LANEID ;  /* 0x0000000000007919 */ /* 0x000e220000000000 */
[----:B------:R-:W-:Y:S01]  /*5550*/  IMAD.MOV.U32 R3, RZ, RZ, 0x2 ;  /* 0x00000002ff037424 */ /* 0x000fe200078e00ff */
[----:B0-----:R-:W-:Y:S01]  /*5560*/  ISETP.GE.AND P0, PT, R0, R2, PT ;  /* 0x000000020000720c */ /* 0x001fe20003f06270 */
[----:B------:R-:W-:-:S03]  /*5570*/  IMAD.MOV.U32 R0, RZ, RZ, -0x1 ;  /* 0xffffffffff007424 */ /* 0x000fc600078e00ff */
[----:B------:R-:W-:Y:S02]  /*5580*/  SEL R44, R44, RZ, !P0 ;  /* 0x000000ff2c2c7207 */ /* 0x000fe40004000000 */
[----:B------:R-:W-:Y:S02]  /*5590*/  SEL R4, R4, RZ, !P0 ;  /* 0x000000ff04047207 */ /* 0x000fe40004000000 */
[----:B------:R-:W-:-:S05]  /*55a0*/  IADD3 R5, P0, PT, R18, R44, RZ ;  /* 0x0000002c12057210 */ /* 0x000fca0007f1e0ff */
[----:B------:R-:W-:Y:S01]  /*55b0*/  IMAD.X R18, R19, 0x1, R4, P0 ;  /* 0x0000000113127824 */ /* 0x000fe200000e0604 */
[----:B------:R-:W-:-:S13]  /*55c0*/  ISETP.GT.AND P0, PT, R31, R2, PT ;  /* 0x000000021f00720c */ /* 0x000fda0003f04270 */
[----:B------:R-:W-:Y:S05]  /*55d0*/  WARPSYNC.COLLECTIVE R0, `(.L_x_66) ;  /* 0x0000000000087348 */ /* 0x000fea0003c00000 */
[----:B------:R0:W1:Y:S02]  /*55e0*/  SHFL.DOWN P2, R4, R5, R3, R2 ;  /* 0x0800000305047389 */ /* 0x0000640000040002 */
[----:B01----:R-:W-:Y:S05]  /*55f0*/  ENDCOLLECTIVE ;  /* 0x000000000000791b */ /* 0x003fea0003800000 */
.L_x_66:
[----:B------:R-:W-:-:S05]  /*5600*/  IMAD.MOV.U32 R44, RZ, RZ, R4 ;  /* 0x000000ffff2c7224 */ /* 0x000fca00078e0004 */
[----:B------:R-:W-:-:S04]  /*5610*/  SEL R44, R44, RZ, !P0 ;  /* 0x000000ff2c2c7207 */ /* 0x000fc80004000000 */
[----:B------:R-:W-:Y:S01]  /*5620*/  IADD3 R19, P1, PT, R44, R5, RZ ;  /* 0x000000052c137210 */ /* 0x000fe20007f3e0ff */
[----:B------:R-:W-:-:S12]  /*5630*/  IMAD.MOV.U32 R5, RZ, RZ, R18 ;  /* 0x000000ffff057224 */ /* 0x000fd800078e0012 */
[----:B------:R-:W-:Y:S05]  /*5640*/  WARPSYNC.COLLECTIVE R0, `(.L_x_67) ;  /* 0x0000000000087348 */ /* 0x000fea0003c00000 */
[----:B------:R0:W1:Y:S02]  /*5650*/  SHFL.DOWN P2, R4, R5, R3, R2 ;  /* 0x0800000305047389 */ /* 0x0000640000040002 */
[----:B01----:R-:W-:Y:S05]  /*5660*/  ENDCOLLECTIVE ;  /* 0x000000000000791b */ /* 0x003fea0003800000 */
.L_x_67:
[----:B------:R-:W-:Y:S02]  /*5670*/  IMAD.MOV.U32 R5, RZ, RZ, R19 ;  /* 0x000000ffff057224 */ /* 0x000fe400078e0013 */
[----:B------:R-:W-:Y:S01]  /*5680*/  IMAD.MOV.U32 R3, RZ, RZ, 0x4 ;  /* 0x00000004ff037424 */ /* 0x000fe200078e00ff */
[----:B------:R-:W-:Y:S02]  /*5690*/  SEL R4, R4, RZ, !P0 ;  /* 0x000000ff04047207 */ /* 0x000fe40004000000 */
[----:B------:R-:W-:-:S03]  /*56a0*/  ISETP.GT.AND P0, PT, R30, R2, PT ;  /* 0x000000021e00720c */ /* 0x000fc60003f04270 */
[----:B------:R-:W-:-:S10]  /*56b0*/  IMAD.X R18, R4, 0x1, R18, P1 ;  /* 0x0000000104127824 */ /* 0x000fd400008e0612 */
[----:B------:R-:W-:Y:S05]  /*56c0*/  WARPSYNC.COLLECTIVE R0, `(.L_x_68) ;  /* 0x0000000000087348 */ /* 0x000fea0003c00000 */
[----:B------:R0:W1:Y:S02]  /*56d0*/  SHFL.DOWN P2, R4, R5, R3, R2 ;  /* 0x0800000305047389 */ /* 0x0000640000040002 */
[----:B01----:R-:W-:Y:S05]  /*56e0*/  ENDCOLLECTIVE ;  /* 0x000000000000791b */ /* 0x003fea0003800000 */
.L_x_68:
[----:B------:R-:W-:Y:S02]  /*56f0*/  IMAD.MOV.U32 R5, RZ, RZ, R18 ;  /* 0x000000ffff057224 */ /* 0x000fe400078e0012 */
[----:B------:R-:W-:-:S07]  /*5700*/  IMAD.MOV.U32 R44, RZ, RZ, R4 ;  /* 0x000000ffff2c7224 */ /* 0x000fce00078e0004 */
[----:B------:R-:W-:Y:S05]  /*5710*/  WARPSYNC.COLLECTIVE R0, `(.L_x_69) ;  /* 0x0000000000087348 */ /* 0x000fea0003c00000 */
[----:B------:R0:W1:Y:S02]  /*5720*/  SHFL.DOWN P2, R4, R5, R3, R2 ;  /* 0x0800000305047389 */ /* 0x0000640000040002 */
[----:B01----:R-:W-:Y:S05]  /*5730*/  ENDCOLLECTIVE ;  /* 0x000000000000791b */ /* 0x003fea0003800000 */
.L_x_69:
[----:B------:R-:W-:-:S04]  /*5740*/  SEL R44, R44, RZ, !P0 ;  /* 0x000000ff2c2c7207 */ /* 0x000fc80004000000 */
[----:B------:R-:W-:-:S05]  /*5750*/  IADD3 R19, P1, PT, R44, R19, RZ ;  /* 0x000000132c137210 */ /* 0x000fca0007f3e0ff */
        /* <DEDUP_REMOVED lines=8> */
.L_x_70:
[----:B------:R-:W-:Y:S02]  /*57e0*/  IMAD.MOV.U32 R5, RZ, RZ, R18 ;  /* 0x000000ffff057224 */ /* 0x000fe400078e0012 */
[----:B------:R-:W-:-:S07]  /*57f0*/  IMAD.MOV.U32 R44, RZ, RZ, R4 ;  /* 0x000000ffff2c7224 */ /* 0x000fce00078e0004 */
[----:B------:R-:W-:Y:S05]  /*5800*/  WARPSYNC.COLLECTIVE R0, `(.L_x_71) ;  /* 0x0000000000087348 */ /* 0x000fea0003c00000 */
[----:B------:R0:W1:Y:S02]  /*5810*/  SHFL.DOWN P2, R4, R5, R3, R2 ;  /* 0x0800000305047389 */ /* 0x0000640000040002 */
[----:B01----:R-:W-:Y:S05]  /*5820*/  ENDCOLLECTIVE ;  /* 0x000000000000791b */ /* 0x003fea0003800000 */
.L_x_71:
        /* <DEDUP_REMOVED lines=10> */
.L_x_72:
[----:B------:R-:W-:Y:S02]  /*58d0*/  IMAD.MOV.U32 R5, RZ, RZ, R18 ;  /* 0x000000ffff057224 */ /* 0x000fe400078e0012 */
[----:B------:R-:W-:-:S07]  /*58e0*/  IMAD.MOV.U32 R44, RZ, RZ, R4 ;  /* 0x000000ffff2c7224 */ /* 0x000fce00078e0004 */
[----:B------:R-:W-:Y:S05]  /*58f0*/  WARPSYNC.COLLECTIVE R0, `(.L_x_73) ;  /* 0x0000000000087348 */ /* 0x000fea0003c00000 */
[----:B------:R0:W1:Y:S02]  /*5900*/  SHFL.DOWN P2, R4, R5, R3, R2 ;  /* 0x0800000305047389 */ /* 0x0000640000040002 */
[----:B01----:R-:W-:Y:S05]  /*5910*/  ENDCOLLECTIVE ;  /* 0x000000000000791b */ /* 0x003fea0003800000 */
.L_x_73:
[----:B------:R-:W-:-:S04]  /*5920*/  SEL R44, R44, RZ, !P0 ;  /* 0x000000ff2c2c7207 */ /* 0x000fc80004000000 */
[----:B------:R-:W-:Y:S02]  /*5930*/  IADD3 R35, P2, P1, R44, R19, R35 ;  /* 0x000000132c237210 */ /* 0x000fe4000795e023 */
[----:B------:R-:W-:Y:S02]  /*5940*/  SEL R19, R4, RZ, !P0 ;  /* 0x000000ff04137207 */ /* 0x000fe40004000000 */
[----:B------:R-:W-:Y:S02]  /*5950*/  ISETP.NE.U32.AND P0, PT, R16, 0x65, PT ;  /* 0x000000651000780c */ /* 0x000fe40003f05070 */
[----:B------:R-:W-:Y:S02]  /*5960*/  IADD3.X R36, PT, PT, R19, R18, R36, P2, P1 ;  /* 0x0000001213247210 */ /* 0x000fe400017e2424 */
[----:B------:R-:W-:-:S13]  /*5970*/  ISETP.NE.AND.EX P0, PT, R17, RZ, PT, P0 ;  /* 0x000000ff1100720c */ /* 0x000fda0003f05300 */
[----:B------:R-:W-:Y:S05]  /*5980*/  WARPSYNC.COLLECTIVE R0, `(.L_x_74) ;  /* 0x0000000000087348 */ /* 0x000fea0003c00000 */
[----:B------:R-:W-:Y:S01]  /*5990*/  VOTE.ALL P0, P0 ;  /* 0x0000000000ff7806 */ /* 0x000fe20000000000 */
[----:B------:R-:W-:-:S12]  /*59a0*/  ENDCOLLECTIVE ;  /* 0x000000000000791b */ /* 0x000fd80003800000 */
.L_x_74:
[----:B------:R-:W-:Y:S05]  /*59b0*/  BRA `(.L_x_75) ;  /* 0xffffffc000f87947 */ /* 0x000fea000383ffff */
.L_x_22:
[----:B------:R-:W-:Y:S01]  /*59c0*/  BSSY B0, `(.L_x_76) ;  /* 0x0000006000007945 */ /* 0x000fe20003800000 */
[----:B------:R-:W-:Y:S01]  /*59d0*/  PLOP3.LUT P0, PT, P0, PT, PT, 0x8, 0x80 ;  /* 0x000000000080781c */ /* 0x000fe2000070e170 */
[----:B------:R-:W-:-:S12]  /*59e0*/  IMAD.MOV.U32 R0, RZ, RZ, -0x1 ;  /* 0xffffffffff007424 */ /* 0x000fd800078e00ff */
[----:B------:R-:W-:Y:S05]  /*59f0*/  WARPSYNC.COLLECTIVE R0, `(.L_x_77) ;  /* 0x0000000000087348 */ /* 0x000fea0003c00000 */
[----:B------:R-:W-:Y:S01]  /*5a00*/  VOTE.ANY P0, P0 ;  /* 0x0000000000ff7806 */ /* 0x000fe20000000100 */
[----:B------:R-:W-:-:S12]  /*5a10*/  ENDCOLLECTIVE ;  /* 0x000000000000791b */ /* 0x000fd80003800000 */
.L_x_77:
[----:B------:R-:W-:Y:S05]  /*5a20*/  BSYNC B0 ;  /* 0x0000000000007941 */ /* 0x000fea0003800000 */
.L_x_76:
[----:B------:R-:W-:Y:S05]  /*5a30*/  BRA `(.L_x_78) ;  /* 0xffffffdc00e07947 */ /* 0x000fea000383ffff */
.L_x_24:
[----:B------:R-:W-:Y:S01]  /*5a40*/  BSSY B0, `(.L_x_79) ;  /* 0x0000006000007945 */ /* 0x000fe20003800000 */
[----:B------:R-:W-:Y:S01]  /*5a50*/  PLOP3.LUT P0, PT, P0, PT, PT, 0x8, 0x80 ;  /* 0x000000000080781c */ /* 0x000fe2000070e170 */
[----:B------:R-:W-:-:S12]  /*5a60*/  IMAD.MOV.U32 R0, RZ, RZ, -0x1 ;  /* 0xffffffffff007424 */ /* 0x000fd800078e00ff */
[----:B------:R-:W-:Y:S05]  /*5a70*/  WARPSYNC.COLLECTIVE R0, `(.L_x_80) ;  /* 0x0000000000087348 */ /* 0x000fea0003c00000 */
[----:B------:R-:W-:Y:S01]  /*5a80*/  VOTE.ANY P0, P0 ;  /* 0x0000000000ff7806 */ /* 0x000fe20000000100 */
[----:B------:R-:W-:-:S12]  /*5a90*/  ENDCOLLECTIVE ;  /* 0x000000000000791b */ /* 0x000fd80003800000 */
.L_x_80:
[----:B------:R-:W-:Y:S05]  /*5aa0*/  BSYNC B0 ;  /* 0x0000000000007941 */ /* 0x000fea0003800000 */
.L_x_79:
[----:B------:R-:W-:Y:S05]  /*5ab0*/  BRA `(.L_x_81) ;  /* 0xffffffdc00e87947 */ /* 0x000fea000383ffff */
.L_x_26:
        /* <DEDUP_REMOVED lines=9> */
.L_x_83:
[----:B------:R-:W-:Y:S05]  /*5b50*/  BSYNC B0 ;  /* 0x0000000000007941 */ /* 0x000fea0003800000 */
.L_x_82:
[----:B------:R-:W-:Y:S01]  /*5b60*/  LOP3.LUT R0, R0, 0x80000000, R2, 0xec, !PT ;  /* 0x8000000000007812 */ /* 0x000fe200078eec02 */
[----:B------:R-:W-:Y:S02]  /*5b70*/  IMAD.MOV.U32 R5, RZ, RZ, R18 ;  /* 0x000000ffff057224 */ /* 0x000fe400078e0012 */
[C---:B------:R-:W-:Y:S02]  /*5b80*/  VIADD R27, R45.reuse, 0x2 ;  /* 0x000000022d1b7836 */ /* 0x040fe40000000000 */
[C---:B------:R-:W-:Y:S02]  /*5b90*/  VIADD R3, R0.reuse, 0xffffffff ;  /* 0xffffffff00037836 */ /* 0x040fe40000000000 */
[C---:B------:R-:W-:Y:S02]  /*5ba0*/  VIADD R26, R45.reuse, 0x4 ;  /* 0x000000042d1a7836 */ /* 0x040fe40000000000 */
[----:B------:R-:W-:Y:S01]  /*5bb0*/  VIADD R17, R45, 0x10 ;  /* 0x000000102d117836 */ /* 0x000fe20000000000 */
[----:B------:R-:W-:Y:S01]  /*5bc0*/  LOP3.LUT R16, R0, R3, RZ, 0xc, !PT ;  /* 0x0000000300107212 */ /* 0x000fe200078e0cff */
[----:B------:R-:W-:-:S02]  /*5bd0*/  IMAD.MOV.U32 R3, RZ, RZ, 0x1 ;  /* 0x00000001ff037424 */ /* 0x000fc400078e00ff */
[----:B------:R-:W-:Y:S01]  /*5be0*/  IMAD.MOV.U32 R0, RZ, RZ, -0x1 ;  /* 0xffffffffff007424 */ /* 0x000fe200078e00ff */
[----:B------:R0:W1:Y:S06]  /*5bf0*/  POPC R2, R16 ;  /* 0x0000001000027309 */ /* 0x00006c0000000000 */
[----:B01----:R-:W-:Y:S05]  /*5c00*/  WARPSYNC.COLLECTIVE R0, `(.L_x_84) ;  /* 0x0000000000087348 */ /* 0x003fea0003c00000 */
[----:B-1----:R1:W2:Y:S02]  /*5c10*/  SHFL.DOWN P2, R4, R5, R3, R2 ;  /* 0x0800000305047389 */ /* 0x0022a40000040002 */
[----:B012---:R-:W-:Y:S05]  /*5c20*/  ENDCOLLECTIVE ;  /* 0x000000000000791b */ /* 0x007fea0003800000 */
.L_x_84:
[----:B------:R-:W-:Y:S02]  /*5c30*/  IMAD.MOV.U32 R5, RZ, RZ, R19 ;  /* 0x000000ffff057224 */ /* 0x000fe400078e0013 */
[----:B------:R-:W-:-:S07]  /*5c40*/  IMAD.MOV.U32 R25, RZ, RZ, R4 ;  /* 0x000000ffff197224 */ /* 0x000fce00078e0004 */
[----:B------:R-:W-:Y:S05]  /*5c50*/  WARPSYNC.COLLECTIVE R0, `(.L_x_85) ;  /* 0x0000000000087348 */ /* 0x000fea0003c00000 */
[----:B------:R0:W1:Y:S02]  /*5c60*/  SHFL.DOWN P2, R4, R5, R3, R2 ;  /* 0x0800000305047389 */ /* 0x0000640000040002 */
[----:B01----:R-:W-:Y:S05]  /*5c70*/  ENDCOLLECTIVE ;  /* 0x000000000000791b */ /* 0x003fea0003800000 */
.L_x_85:
[----:B------:R-:W-:Y:S01]  /*5c80*/  IMAD.MOV.U32 R3, RZ, RZ, 0x2 ;  /* 0x00000002ff037424 */ /* 0x000fe200078e00ff */
[----:B------:R-:W-:-:S04]  /*5c90*/  ISETP.GE.AND P2, PT, R45, R2, PT ;  /* 0x000000022d00720c */ /* 0x000fc80003f46270 */
[----:B------:R-:W-:Y:S02]  /*5ca0*/  SEL R25, R25, RZ, !P2 ;  /* 0x000000ff19197207 */ /* 0x000fe40005000000 */
[----:B------:R-:W-:Y:S02]  /*5cb0*/  SEL R31, R4, RZ, !P2 ;  /* 0x000000ff041f7207 */ /* 0x000fe40005000000 */
[----:B------:R-:W-:-:S05]  /*5cc0*/  IADD3 R29, P2, PT, R18, R25, RZ ;  /* 0x00000019121d7210 */ /* 0x000fca0007f5e0ff */
[----:B------:R-:W-:Y:S02]  /*5cd0*/  IMAD.MOV.U32 R5, RZ, RZ, R29 ;  /* 0x000000ffff057224 */ /* 0x000fe400078e001d */
[----:B------:R-:W-:-:S07]  /*5ce0*/  IMAD.X R31, R19, 0x1, R31, P2 ;  /* 0x00000001131f7824 */ /* 0x000fce00010e061f */
[----:B------:R-:W-:Y:S05]  /*5cf0*/  WARPSYNC.COLLECTIVE R0, `(.L_x_86) ;  /* 0x0000000000087348 */ /* 0x000fea0003c00000 */
[----:B------:R0:W1:Y:S02]  /*5d00*/  SHFL.DOWN P2, R4, R5, R3, R2 ;  /* 0x0800000305047389 */ /* 0x0000640000040002 */
[----:B01----:R-:W-:Y:S05]  /*5d10*/  ENDCOLLECTIVE ;  /* 0x000000000000791b */ /* 0x003fea0003800000 */
.L_x_86:
[----:B------:R-:W-:Y:S02]  /*5d20*/  IMAD.MOV.U32 R5, RZ, RZ, R31 ;  /* 0x000000ffff057224 */ /* 0x000fe400078e001f */
[----:B------:R-:W-:-:S07]  /*5d30*/  IMAD.MOV.U32 R25, RZ, RZ, R4 ;  /* 0x000000ffff197224 */ /* 0x000fce00078e0004 */
[----:B------:R-:W-:Y:S05]  /*5d40*/  WARPSYNC.COLLECTIVE R0, `(.L_x_87) ;  /* 0x0000000000087348 */ /* 0x000fea0003c00000 */
[----:B------:R0:W1:Y:S02]  /*5d50*/  SHFL.DOWN P2, R4, R5, R3, R2 ;  /* 0x0800000305047389 */ /* 0x0000640000040002 */
[----:B01----:R-:W-:Y:S05]  /*5d60*/  ENDCOLLECTIVE ;  /* 0x000000000000791b */ /* 0x003fea0003800000 */
.L_x_87:
[----:B------:R-:W-:Y:S01]  /*5d70*/  IMAD.MOV.U32 R3, RZ, RZ, 0x4 ;  /* 0x00000004ff037424 */ /* 0x000fe200078e00ff */
[----:B------:R-:W-:-:S04]  /*5d80*/  ISETP.GT.AND P2, PT, R27, R2, PT ;  /* 0x000000021b00720c */ /* 0x000fc80003f44270 */
[----:B------:R-:W-:Y:S02]  /*5d90*/  SEL R16, R25, RZ, !P2 ;  /* 0x000000ff19107207 */ /* 0x000fe40005000000 */
[----:B------:R-:W-:Y:S02]  /*5da0*/  SEL R4, R4, RZ, !P2 ;  /* 0x000000ff04047207 */ /* 0x000fe40005000000 */
[----:B------:R-:W-:-:S05]  /*5db0*/  IADD3 R25, P3, PT, R16, R29, RZ ;  /* 0x0000001d10197210 */ /* 0x000fca0007f7e0ff */
[----:B------:R-:W-:Y:S02]  /*5dc0*/  IMAD.MOV.U32 R5, RZ, RZ, R25 ;  /* 0x000000ffff057224 */ /* 0x000fe400078e0019 */
[----:B------:R-:W-:Y:S02]  /*5dd0*/  IMAD.X R19, R4, 0x1, R31, P3 ;  /* 0x0000000104137824 */ /* 0x000fe400018e061f */
[----:B------:R-:W0:Y:S05]  /*5de0*/  LDC.64 R30, c[0x0][0x390] ;  /* 0x0000e400ff1e7b82 */ /* 0x000e2a0000000a00 */
[----:B0-----:R-:W-:Y:S05]  /*5df0*/  WARPSYNC.COLLECTIVE R0, `(.L_x_88) ;  /* 0x0000000000087348 */ /* 0x001fea0003c00000 */
[----:B------:R1:W2:Y:S02]  /*5e00*/  SHFL.DOWN P2, R4, R5, R3, R2 ;  /* 0x0800000305047389 */ /* 0x0002a40000040002 */
[----:B012---:R-:W-:Y:S05]  /*5e10*/  ENDCOLLECTIVE ;  /* 0x000000000000791b */ /* 0x007fea0003800000 */
.L_x_88:
[----:B------:R-:W-:Y:S02]  /*5e20*/  IMAD.MOV.U32 R5, RZ, RZ, R19 ;  /* 0x000000ffff057224 */ /* 0x000fe400078e0013 */
[----:B------:R-:W-:-:S07]  /*5e30*/  IMAD.MOV.U32 R18, RZ, RZ, R4 ;  /* 0x000000ffff127224 */ /* 0x000fce00078e0004 */
[----:B------:R-:W-:Y:S05]  /*5e40*/  WARPSYNC.COLLECTIVE R0, `(.L_x_89) ;  /* 0x0000000000087348 */ /* 0x000fea0003c00000 */
[----:B------:R0:W1:Y:S02]  /*5e50*/  SHFL.DOWN P2, R4, R5, R3, R2 ;  /* 0x0800000305047389 */ /* 0x0000640000040002 */
[----:B01----:R-:W-:Y:S05]  /*5e60*/  ENDCOLLECTIVE ;  /* 0x000000000000791b */ /* 0x003fea0003800000 */
.L_x_89:
[----:B------:R-:W-:Y:S01]  /*5e70*/  IMAD.MOV.U32 R3, RZ, RZ, 0x8 ;  /* 0x00000008ff037424 */ /* 0x000fe200078e00ff */
[----:B------:R-:W-:-:S04]  /*5e80*/  ISETP.GT.AND P2, PT, R26, R2, PT ;  /* 0x000000021a00720c */ /* 0x000fc80003f44270 */
[----:B------:R-:W-:Y:S02]  /*5e90*/  SEL R18, R18, RZ, !P2 ;  /* 0x000000ff12127207 */ /* 0x000fe40005000000 */
[----:B------:R-:W-:Y:S02]  /*5ea0*/  SEL R4, R4, RZ, !P2 ;  /* 0x000000ff04047207 */ /* 0x000fe40005000000 */
[----:B------:R-:W-:Y:S01]  /*5eb0*/  IADD3 R44, P3, PT, R18, R25, RZ ;  /* 0x00000019122c7210 */ /* 0x000fe20007f7e0ff */
[----:B------:R-:W-:-:S04]  /*5ec0*/  VIADD R25, R45, 0x8 ;  /* 0x000000082d197836 */ /* 0x000fc80000000000 */
[----:B------:R-:W-:Y:S02]  /*5ed0*/  IMAD.MOV.U32 R5, RZ, RZ, R44 ;  /* 0x000000ffff057224 */ /* 0x000fe400078e002c */
[----:B------:R-:W-:-:S07]  /*5ee0*/  IMAD.X R28, R4, 0x1, R19, P3 ;  /* 0x00000001041c7824 */ /* 0x000fce00018e0613 */
[----:B------:R-:W-:Y:S05]  /*5ef0*/  WARPSYNC.COLLECTIVE R0, `(.L_x_90) ;  /* 0x0000000000087348 */ /* 0x000fea0003c00000 */
[----:B------:R0:W1:Y:S02]  /*5f00*/  SHFL.DOWN P2, R4, R5, R3, R2 ;  /* 0x0800000305047389 */ /* 0x0000640000040002 */
[----:B01----:R-:W-:Y:S05]  /*5f10*/  ENDCOLLECTIVE ;  /* 0x000000000000791b */ /* 0x003fea0003800000 */
.L_x_90:
[----:B------:R-:W-:Y:S02]  /*5f20*/  IMAD.MOV.U32 R5, RZ, RZ, R28 ;  /* 0x000000ffff057224 */ /* 0x000fe400078e001c */
[----:B------:R-:W-:-:S07]  /*5f30*/  IMAD.MOV.U32 R18, RZ, RZ, R4 ;  /* 0x000000ffff127224 */ /* 0x000fce00078e0004 */
[----:B------:R-:W-:Y:S05]  /*5f40*/  WARPSYNC.COLLECTIVE R0, `(.L_x_91) ;  /* 0x0000000000087348 */ /* 0x000fea0003c00000 */
[----:B------:R0:W1:Y:S02]  /*5f50*/  SHFL.DOWN P2, R4, R5, R3, R2 ;  /* 0x0800000305047389 */ /* 0x0000640000040002 */
[----:B01----:R-:W-:Y:S05]  /*5f60*/  ENDCOLLECTIVE ;  /* 0x000000000000791b */ /* 0x003fea0003800000 */
.L_x_91:
[----:B------:R-:W-:Y:S01]  /*5f70*/  IMAD.MOV.U32 R3, RZ, RZ, 0x10 ;  /* 0x00000010ff037424 */ /* 0x000fe200078e00ff */
[----:B------:R-:W-:-:S04]  /*5f80*/  ISETP.GT.AND P2, PT, R25, R2, PT ;  /* 0x000000021900720c */ /* 0x000fc80003f44270 */
        /* <DEDUP_REMOVED lines=8> */
.L_x_92:
[----:B------:R-:W-:Y:S02]  /*6010*/  IMAD.MOV.U32 R5, RZ, RZ, R29 ;  /* 0x000000ffff057224 */ /* 0x000fe400078e001d */
[----:B------:R-:W-:-:S07]  /*6020*/  IMAD.MOV.U32 R18, RZ, RZ, R4 ;  /* 0x000000ffff127224 */ /* 0x000fce00078e0004 */
[----:B------:R-:W-:Y:S05]  /*6030*/  WARPSYNC.COLLECTIVE R0, `(.L_x_93) ;  /* 0x0000000000087348 */ /* 0x000fea0003c00000 */
[----:B------:R0:W1:Y:S02]  /*6040*/  SHFL.DOWN P2, R4, R5, R3, R2 ;  /* 0x0800000305047389 */ /* 0x0000640000040002 */
[----:B01----:R-:W-:Y:S05]  /*6050*/  ENDCOLLECTIVE ;  /* 0x000000000000791b */ /* 0x003fea0003800000 */
.L_x_93:
[----:B------:R-:W-:Y:S05]  /*6060*/  WARPSYNC.COLLECTIVE R0, `(.L_x_94) ;  /* 0x0000000000087348 */ /* 0x000fea0003c00000 */
[----:B------:R-:W-:Y:S01]  /*6070*/  VOTE.ALL P0, P0 ;  /* 0x0000000000ff7806 */ /* 0x000fe20000000000 */
[----:B------:R-:W-:-:S12]  /*6080*/  ENDCOLLECTIVE ;  /* 0x000000000000791b */ /* 0x000fd80003800000 */
.L_x_94:
[----:B------:R-:W-:-:S04]  /*6090*/  ISETP.GT.AND P2, PT, R17, R2, PT ;  /* 0x000000021100720c */ /* 0x000fc80003f44270 */
[----:B------:R-:W-:Y:S02]  /*60a0*/  SEL R18, R18, RZ, !P2 ;  /* 0x000000ff12127207 */ /* 0x000fe40005000000 */
[----:B------:R-:W-:Y:S02]  /*60b0*/  SEL R4, R4, RZ, !P2 ;  /* 0x000000ff04047207 */ /* 0x000fe40005000000 */
[----:B------:R-:W-:Y:S02]  /*60c0*/  IADD3 R28, P3, PT, R18, R19, RZ ;  /* 0x00000013121c7210 */ /* 0x000fe40007f7e0ff */
[----:B------:R-:W-:-:S03]  /*60d0*/  IADD3 R30, P2, PT, R30, 0x200, RZ ;  /* 0x000002001e1e7810 */ /* 0x000fc60007f5e0ff */
[----:B------:R-:W-:Y:S02]  /*60e0*/  IMAD.X R29, R4, 0x1, R29, P3 ;  /* 0x00000001041d7824 */ /* 0x000fe400018e061d */
[----:B------:R-:W-:Y:S01]  /*60f0*/  IMAD.X R31, RZ, RZ, R31, P2 ;  /* 0x000000ffff1f7224 */ /* 0x000fe200010e061f */
[----:B------:R-:W-:Y:S07]  /*6100*/  BRA `(.L_x_95) ;  /* 0xffffffdc00347947 */ /* 0x000fee000383ffff */
.L_x_28:
[----:B------:R-:W-:Y:S01]  /*6110*/  BSSY B0, `(.L_x_96) ;  /* 0x0000006000007945 */ /* 0x000fe20003800000 */
[----:B------:R-:W-:Y:S01]  /*6120*/  PLOP3.LUT P0, PT, P0, PT, PT, 0x8, 0x80 ;  /* 0x000000000080781c */ /* 0x000fe2000070e170 */
[----:B------:R-:W-:-:S12]  /*6130*/  IMAD.MOV.U32 R0, RZ, RZ, -0x1 ;  /* 0xffffffffff007424 */ /* 0x000fd800078e00ff */
[----:B------:R-:W-:Y:S05]  /*6140*/  WARPSYNC.COLLECTIVE R0, `(.L_x_97) ;  /* 0x0000000000087348 */ /* 0x000fea0003c00000 */
[----:B------:R-:W-:Y:S01]  /*6150*/  VOTE.ANY P0, P0 ;  /* 0x0000000000ff7806 */ /* 0x000fe20000000100 */
[----:B------:R-:W-:-:S12]  /*6160*/  ENDCOLLECTIVE ;  /* 0x000000000000791b */ /* 0x000fd80003800000 */
.L_x_97:
[----:B------:R-:W-:Y:S05]  /*6170*/  BSYNC B0 ;  /* 0x0000000000007941 */ /* 0x000fea0003800000 */
.L_x_96:
[----:B------:R-:W-:Y:S05]  /*6180*/  BRA `(.L_x_98) ;  /* 0xffffffdc00407947 */ /* 0x000fea000383ffff */
.L_x_30:
[----:B------:R-:W-:Y:S01]  /*6190*/  BSSY B0, `(.L_x_99) ;  /* 0x0000006000007945 */ /* 0x000fe20003800000 */
[----:B------:R-:W-:Y:S01]  /*61a0*/  PLOP3.LUT P0, PT, P0, PT, PT, 0x8, 0x80 ;  /* 0x000000000080781c */ /* 0x000fe2000070e170 */
[----:B------:R-:W-:-:S12]  /*61b0*/  IMAD.MOV.U32 R0, RZ, RZ, -0x1 ;  /* 0xffffffffff007424 */ /* 0x000fd800078e00ff */
[----:B------:R-:W-:Y:S05]  /*61c0*/  WARPSYNC.COLLECTIVE R0, `(.L_x_100) ;  /* 0x0000000000087348 */ /* 0x000fea0003c00000 */
[----:B------:R-:W-:Y:S01]  /*61d0*/  VOTE.ANY P0, P0 ;  /* 0x0000000000ff7806 */ /* 0x000fe20000000100 */
[----:B------:R-:W-:-:S12]  /*61e0*/  ENDCOLLECTIVE ;  /* 0x000000000000791b */ /* 0x000fd80003800000 */
.L_x_100:
[----:B------:R-:W-:Y:S05]  /*61f0*/  BSYNC B0 ;  /* 0x0000000000007941 */ /* 0x000fea0003800000 */
.L_x_99:
[----:B------:R-:W-:Y:S05]  /*6200*/  BRA `(.L_x_101) ;  /* 0xffffffdc00487947 */ /* 0x000fea000383ffff */
.L_x_32:
[----:B------:R-:W-:Y:S01]  /*6210*/  BSSY B0, `(.L_x_102) ;  /* 0x0000006000007945 */ /* 0x000fe20003800000 */
[----:B------:R-:W-:Y:S01]  /*6220*/  PLOP3.LUT P2, PT, P0, PT, PT, 0x8, 0x80 ;  /* 0x000000000080781c */ /* 0x000fe2000074e170 */
[----:B------:R-:W-:-:S12]  /*6230*/  IMAD.MOV.U32 R0, RZ, RZ, -0x1 ;  /* 0xffffffffff007424 */ /* 0x000fd800078e00ff */
[----:B------:R-:W-:Y:S05]  /*6240*/  WARPSYNC.COLLECTIVE R0, `(.L_x_103) ;  /* 0x0000000000087348 */ /* 0x000fea0003c00000 */
[----:B------:R-:W-:Y:S01]  /*6250*/  VOTE.ANY R0, PT, P2 ;  /* 0x0000000000007806 */ /* 0x000fe200010e0100 */
[----:B------:R-:W-:Y:S06]  /*6260*/  ENDCOLLECTIVE ;  /* 0x000000000000791b */ /* 0x000fec0003800000 */
.L_x_103:
[----:B------:R-:W-:Y:S05]  /*6270*/  BSYNC B0 ;  /* 0x0000000000007941 */ /* 0x000fea0003800000 */
.L_x_102:
        /* <DEDUP_REMOVED lines=12> */
.L_x_104:
[----:B------:R-:W-:Y:S01]  /*6340*/  ISETP.GE.AND P0, PT, R45, R2, PT ;  /* 0x000000022d00720c */ /* 0x000fe20003f06270 */
[----:B------:R-:W-:Y:S02]  /*6350*/  IMAD.MOV.U32 R5, RZ, RZ, R19 ;  /* 0x000000ffff057224 */ /* 0x000fe400078e0013 */
[----:B------:R-:W-:-:S10]  /*6360*/  IMAD.MOV.U32 R44, RZ, RZ, R4 ;  /* 0x000000ffff2c7224 */ /* 0x000fd400078e0004 */
[----:B------:R-:W-:Y:S05]  /*6370*/  WARPSYNC.COLLECTIVE R0, `(.L_x_105) ;  /* 0x0000000000087348 */ /* 0x000fea0003c00000 */
[----:B------:R0:W1:Y:S02]  /*6380*/  SHFL.DOWN P2, R4, R5, R3, R2 ;  /* 0x0800000305047389 */ /* 0x0000640000040002 */
[----:B01----:R-:W-:Y:S05]  /*6390*/  ENDCOLLECTIVE ;  /* 0x000000000000791b */ /* 0x003fea0003800000 */
.L_x_105:
[----:B------:R-:W-:Y:S01]  /*63a0*/  SEL R44, R44, RZ, !P0 ;  /* 0x000000ff2c2c7207 */ /* 0x000fe20004000000 */
[----:B------:R-:W-:Y:S01]  /*63b0*/  IMAD.MOV.U32 R3, RZ, RZ, 0x2 ;  /* 0x00000002ff037424 */ /* 0x000fe200078e00ff */
[----:B------:R-:W-:Y:S02]  /*63c0*/  SEL R4, R4, RZ, !P0 ;  /* 0x000000ff04047207 */ /* 0x000fe40004000000 */
[----:B------:R-:W-:-:S05]  /*63d0*/  IADD3 R5, P0, PT, R18, R44, RZ ;  /* 0x0000002c12057210 */ /* 0x000fca0007f1e0ff */
[----:B------:R-:W-:Y:S01]  /*63e0*/  IMAD.X R18, R19, 0x1, R4, P0 ;  /* 0x0000000113127824 */ /* 0x000fe200000e0604 */
[----:B------:R-:W-:-:S13]  /*63f0*/  ISETP.GT.AND P0, PT, R27, R2, PT ;  /* 0x000000021b00720c */ /* 0x000fda0003f04270 */
[----:B------:R-:W-:Y:S05]  /*6400*/  WARPSYNC.COLLECTIVE R0, `(.L_x_106) ;  /* 0x0000000000087348 */ /* 0x000fea0003c00000 */
[----:B------:R0:W1:Y:S02]  /*6410*/  SHFL.DOWN P2, R4, R5, R3, R2 ;  /* 0x0800000305047389 */ /* 0x0000640000040002 */
[----:B01----:R-:W-:Y:S05]  /*6420*/  ENDCOLLECTIVE ;  /* 0x000000000000791b */ /* 0x003fea0003800000 */
.L_x_106:
[----:B------:R-:W-:-:S04]  /*6430*/  SEL R4, R4, RZ, !P0 ;  /* 0x000000ff04047207 */ /* 0x000fc80004000000 */
[----:B------:R-:W-:Y:S01]  /*6440*/  IADD3 R19, P3, PT, R4, R5, RZ ;  /* 0x0000000504137210 */ /* 0x000fe20007f7e0ff */
[----:B------:R-:W-:-:S12]  /*6450*/  IMAD.MOV.U32 R5, RZ, RZ, R18 ;  /* 0x000000ffff057224 */ /* 0x000fd800078e0012 */
[----:B------:R-:W-:Y:S05]  /*6460*/  WARPSYNC.COLLECTIVE R0, `(.L_x_107) ;  /* 0x0000000000087348 */ /* 0x000fea0003c00000 */
[----:B------:R0:W1:Y:S02]  /*6470*/  SHFL.DOWN P2, R4, R5, R3, R2 ;  /* 0x0800000305047389 */ /* 0x0000640000040002 */
[----:B01----:R-:W-:Y:S05]  /*6480*/  ENDCOLLECTIVE ;  /* 0x000000000000791b */ /* 0x003fea0003800000 */
.L_x_107:
[----:B------:R-:W-:Y:S02]  /*6490*/  IMAD.MOV.U32 R5, RZ, RZ, R19 ;  /* 0x000000ffff057224 */ /* 0x000fe400078e0013 */
[----:B------:R-:W-:Y:S02]  /*64a0*/  IMAD.MOV.U32 R3, RZ, RZ, 0x4 ;  /* 0x00000004ff037424 */ /* 0x000fe400078e00ff */
[----:B------:R-:W-:-:S07]  /*64b0*/  IMAD.MOV.U32 R44, RZ, RZ, R4 ;  /* 0x000000ffff2c7224 */ /* 0x000fce00078e0004 */
[----:B------:R-:W-:Y:S05]  /*64c0*/  WARPSYNC.COLLECTIVE R0, `(.L_x_108) ;  /* 0x0000000000087348 */ /* 0x000fea0003c00000 */
[----:B------:R0:W1:Y:S02]  /*64d0*/  SHFL.DOWN P2, R4, R5, R3, R2 ;  /* 0x0800000305047389 */ /* 0x0000640000040002 */
[----:B01----:R-:W-:Y:S05]  /*64e0*/  ENDCOLLECTIVE ;  /* 0x000000000000791b */ /* 0x003fea0003800000 */
.L_x_108:
[----:B------:R-:W-:Y:S02]  /*64f0*/  SEL R44, R44, RZ, !P0 ;  /* 0x000000ff2c2c7207 */ /* 0x000fe40004000000 */
[----:B------:R-:W-:-:S03]  /*6500*/  ISETP.GT.AND P0, PT, R26, R2, PT ;  /* 0x000000021a00720c */ /* 0x000fc60003f04270 */
[----:B------:R-:W-:-:S04]  /*6510*/  IMAD.X R18, R44, 0x1, R18, P3 ;  /* 0x000000012c127824 */ /* 0x000fc800018e0612 */
[----:B------:R-:W-:Y:S01]  /*6520*/  IMAD.MOV.U32 R5, RZ, RZ, R18 ;  /* 0x000000ffff057224 */ /* 0x000fe200078e0012 */
[----:B------:R-:W-:-:S04]  /*6530*/  SEL R4, R4, RZ, !P0 ;  /* 0x000000ff04047207 */ /* 0x000fc80004000000 */
[----:B------:R-:W-:-:S13]  /*6540*/  IADD3 R19, P3, PT, R4, R19, RZ ;  /* 0x0000001304137210 */ /* 0x000fda0007f7e0ff */
[----:B------:R-:W-:Y:S05]  /*6550*/  WARPSYNC.COLLECTIVE R0, `(.L_x_109) ;  /* 0x0000000000087348 */ /* 0x000fea0003c00000 */
[----:B------:R0:W1:Y:S02]  /*6560*/  SHFL.DOWN P2, R4, R5, R3, R2 ;  /* 0x0800000305047389 */ /* 0x0000640000040002 */
[----:B01----:R-:W-:Y:S05]  /*6570*/  ENDCOLLECTIVE ;  /* 0x000000000000791b */ /* 0x003fea0003800000 */
.L_x_109:
[----:B------:R-:W-:Y:S02]  /*6580*/  IMAD.MOV.U32 R5, RZ, RZ, R19 ;  /* 0x000000ffff057224 */ /* 0x000fe400078e0013 */
[----:B------:R-:W-:Y:S02]  /*6590*/  IMAD.MOV.U32 R3, RZ, RZ, 0x8 ;  /* 0x00000008ff037424 */ /* 0x000fe400078e00ff */
[----:B------:R-:W-:-:S07]  /*65a0*/  IMAD.MOV.U32 R44, RZ, RZ, R4 ;  /* 0x000000ffff2c7224 */ /* 0x000fce00078e0004 */
[----:B------:R-:W-:Y:S05]  /*65b0*/  WARPSYNC.COLLECTIVE R0, `(.L_x_110) ;  /* 0x0000000000087348 */ /* 0x000fea0003c00000 */
[----:B------:R0:W1:Y:S02]  /*65c0*/  SHFL.DOWN P2, R4, R5, R3, R2 ;  /* 0x0800000305047389 */ /* 0x0000640000040002 */
[----:B01----:R-:W-:Y:S05]  /*65d0*/  ENDCOLLECTIVE ;  /* 0x000000000000791b */ /* 0x003fea0003800000 */
.L_x_110:
        /* <DEDUP_REMOVED lines=9> */
.L_x_111:
[----:B------:R-:W-:Y:S02]  /*6670*/  IMAD.MOV.U32 R5, RZ, RZ, R19 ;  /* 0x000000ffff057224 */ /* 0x000fe400078e0013 */
[----:B------:R-:W-:Y:S02]  /*6680*/  IMAD.MOV.U32 R3, RZ, RZ, 0x10 ;  /* 0x00000010ff037424 */ /* 0x000fe400078e00ff */
[----:B------:R-:W-:-:S07]  /*6690*/  IMAD.MOV.U32 R44, RZ, RZ, R4 ;  /* 0x000000ffff2c7224 */ /* 0x000fce00078e0004 */
[----:B------:R-:W-:Y:S05]  /*66a0*/  WARPSYNC.COLLECTIVE R0, `(.L_x_112) ;  /* 0x0000000000087348 */ /* 0x000fea0003c00000 */
[----:B------:R0:W1:Y:S02]  /*66b0*/  SHFL.DOWN P2, R4, R5, R3, R2 ;  /* 0x0800000305047389 */ /* 0x0000640000040002 */
[----:B01----:R-:W-:Y:S05]  /*66c0*/  ENDCOLLECTIVE ;  /* 0x000000000000791b */ /* 0x003fea0003800000 */
.L_x_112:
[----:B------:R-:W-:-:S05]  /*66d0*/  SEL R44, R44, RZ, !P0 ;  /* 0x000000ff2c2c7207 */ /* 0x000fca0004000000 */
[----:B------:R-:W-:-:S04]  /*66e0*/  IMAD.X R18, R44, 0x1, R18, P3 ;  /* 0x000000012c127824 */ /* 0x000fc800018e0612 */
[----:B------:R-:W-:Y:S02]  /*66f0*/  IMAD.MOV.U32 R5, RZ, RZ, R18 ;  /* 0x000000ffff057224 */ /* 0x000fe400078e0012 */
[----:B------:R-:W-:-:S07]  /*6700*/  IMAD.MOV.U32 R44, RZ, RZ, R4 ;  /* 0x000000ffff2c7224 */ /* 0x000fce00078e0004 */
[----:B------:R-:W-:Y:S05]  /*6710*/  WARPSYNC.COLLECTIVE R0, `(.L_x_113) ;  /* 0x0000000000087348 */ /* 0x000fea0003c00000 */
[----:B------:R0:W1:Y:S02]  /*6720*/  SHFL.DOWN P2, R4, R5, R3, R2 ;  /* 0x0800000305047389 */ /* 0x0000640000040002 */
[----:B01----:R-:W-:Y:S05]  /*6730*/  ENDCOLLECTIVE ;  /* 0x000000000000791b */ /* 0x003fea0003800000 */
.L_x_113:
[----:B------:R-:W-:-:S05]  /*6740*/  VIADD R3, R45, 0x10 ;  /* 0x000000102d037836 */ /* 0x000fca0000000000 */
[----:B------:R-:W-:-:S04]  /*6750*/  ISETP.GT.AND P0, PT, R3, R2, PT ;  /* 0x000000020300720c */ /* 0x000fc80003f04270 */
[----:B------:R-:W-:Y:S02]  /*6760*/  SEL R44, R44, RZ, !P0 ;  /* 0x000000ff2c2c7207 */ /* 0x000fe40004000000 */
[----:B------:R-:W-:Y:S02]  /*6770*/  SEL R4, R4, RZ, !P0 ;  /* 0x000000ff04047207 */ /* 0x000fe40004000000 */
[----:B------:R-:W-:Y:S02]  /*6780*/  ISETP.NE.U32.AND P0, PT, R16, 0x65, PT ;  /* 0x000000651000780c */ /* 0x000fe40003f05070 */
[----:B------:R-:W-:Y:S02]  /*6790*/  IADD3 R28, P3, P2, R44, R19, R28 ;  /* 0x000000132c1c7210 */ /* 0x000fe40007a7e01c */
[----:B------:R-:W-:Y:S02]  /*67a0*/  ISETP.NE.AND.EX P0, PT, R17, RZ, PT, P0 ;  /* 0x000000ff1100720c */ /* 0x000fe40003f05300 */
[----:B------:R-:W-:-:S11]  /*67b0*/  IADD3.X R29, PT, PT, R4, R18, R29, P3, P2 ;  /* 0x00000012041d7210 */ /* 0x000fd60001fe441d */
[----:B------:R-:W-:Y:S05]  /*67c0*/  WARPSYNC.COLLECTIVE R0, `(.L_x_114) ;  /* 0x0000000000087348 */ /* 0x000fea0003c00000 */
[----:B------:R-:W-:Y:S01]  /*67d0*/  VOTE.ALL P0, P0 ;  /* 0x0000000000ff7806 */ /* 0x000fe20000000000 */
[----:B------:R-:W-:-:S12]  /*67e0*/  ENDCOLLECTIVE ;  /* 0x000000000000791b */ /* 0x000fd80003800000 */
.L_x_114:
[----:B------:R-:W-:Y:S05]  /*67f0*/  BRA `(.L_x_115) ;  /* 0xffffffd800987947 */ /* 0x000fea000383ffff */
.L_x_116:
[----:B------:R-:W-:-:S00]  /*6800*/  BRA `(.L_x_116) ;  /* 0xfffffffc00fc7947 */ /* 0x000fc0000383ffff */
[----:B------:R-:W-:-:S00]  /*6810*/  NOP ;  /* 0x0000000000007918 */ /* 0x000fc00000000000 */
        /* <DEDUP_REMOVED lines=14> */
.L_x_491:


//--------------------- .text._ZN3cub18CUB_300001_SM_10006detail4scan16DeviceScanKernelINS2_10policy_hubIllljN4cuda3std3__44plusIvEEE10Policy1000EN6thrust24THRUST_300001_SM_1000_NS17counting_iteratorIlNSD_11use_defaultESF_SF_EEPlNS0_13ScanTileStateIlLb1EEES9_NS1_10InputValueIlSH_EEjlLb0ElEEvT0_T1_T2_iT3_T4_T5_ --------------------------
	.section	.text._ZN3cub18CUB_300001_SM_10006detail4scan16DeviceScanKernelINS2_10policy_hubIllljN4cuda3std3__44plusIvEEE10Policy1000EN6thrust24THRUST_300001_SM_1000_NS17counting_iteratorIlNSD_11use_defaultESF_SF_EEPlNS0_13ScanTileStateIlLb1EEES9_NS1_10InputValueIlSH_EEjlLb0ElEEvT0_T1_T2_iT3_T4_T5_,"ax",@progbits
	.align	128
        .global         _ZN3cub18CUB_300001_SM_10006detail4scan16DeviceScanKernelINS2_10policy_hubIllljN4cuda3std3__44plusIvEEE10Policy1000EN6thrust24THRUST_300001_SM_1000_NS17counting_iteratorIlNSD_11use_defaultESF_SF_EEPlNS0_13ScanTileStateIlLb1EEES9_NS1_10InputValueIlSH_EEjlLb0ElEEvT0_T1_T2_iT3_T4_T5_
        .type           _ZN3cub18CUB_300001_SM_10006detail4scan16DeviceScanKernelINS2_10policy_hubIllljN4cuda3std3__44plusIvEEE10Policy1000EN6thrust24THRUST_300001_SM_1000_NS17counting_iteratorIlNSD_11use_defaultESF_SF_EEPlNS0_13ScanTileStateIlLb1EEES9_NS1_10InputValueIlSH_EEjlLb0ElEEvT0_T1_T2_iT3_T4_T5_,@function
        .size           _ZN3cub18CUB_300001_SM_10006detail4scan16DeviceScanKernelINS2_10policy_hubIllljN4cuda3std3__44plusIvEEE10Policy1000EN6thrust24THRUST_300001_SM_1000_NS17counting_iteratorIlNSD_11use_defaultESF_SF_EEPlNS0_13ScanTileStateIlLb1EEES9_NS1_10InputValueIlSH_EEjlLb0ElEEvT0_T1_T2_iT3_T4_T5_,(.L_x_492 - _ZN3cub18CUB_300001_SM_10006detail4scan16DeviceScanKernelINS2_10policy_hubIllljN4cuda3std3__44plusIvEEE10Policy1000EN6thrust24THRUST_300001_SM_1000_NS17counting_iteratorIlNSD_11use_defaultESF_SF_EEPlNS0_13ScanTileStateIlLb1EEES9_NS1_10InputValueIlSH_EEjlLb0ElEEvT0_T1_T2_iT3_T4_T5_)
        .other          _ZN3cub18CUB_300001_SM_10006detail4scan16DeviceScanKernelINS2_10policy_hubIllljN4cuda3std3__44plusIvEEE10Policy1000EN6thrust24THRUST_300001_SM_1000_NS17counting_iteratorIlNSD_11use_defaultESF_SF_EEPlNS0_13ScanTileStateIlLb1EEES9_NS1_10InputValueIlSH_EEjlLb0ElEEvT0_T1_T2_iT3_T4_T5_,@"STO_CUDA_ENTRY STV_DEFAULT"
_ZN3cub18CUB_300001_SM_10006detail4scan16DeviceScanKernelINS2_10policy_hubIllljN4cuda3std3__44plusIvEEE10Policy1000EN6thrust24THRUST_300001_SM_1000_NS17counting_iteratorIlNSD_11use_defaultESF_SF_EEPlNS0_13ScanTileStateIlLb1EEES9_NS1_10InputValueIlSH_EEjlLb0ElEEvT0_T1_T2_iT3_T4_T5_:
.text._ZN3cub18CUB_300001_SM_10006detail4scan16DeviceScanKernelINS2_10policy_hubIllljN4cuda3std3__44plusIvEEE10Policy1000EN6thrust24THRUST_300001_SM_1000_NS17counting_iteratorIlNSD_11use_defaultESF_SF_EEPlNS0_13ScanTileStateIlLb1EEES9_NS1_10InputValueIlSH_EEjlLb0ElEEvT0_T1_T2_iT3_T4_T5_:
[----:B------:R-:W-:Y:S01]  /*0000*/  LDC R1, c[0x0][0x37c] ;  /* 0x0000df00ff017b82 */ /* 0x000fe20000000800 */
[----:B------:R-:W0:Y:S07]  /*0010*/  LDCU UR4, c[0x0][0x3a0] ;  /* 0x00007400ff0477ac */ /* 0x000e2e0008000800 */
[----:B------:R-:W1:Y:S01]  /*0020*/  LDC R5, c[0x0][0x3b0] ;  /* 0x0000ec00ff057b82 */ /* 0x000e620000000800 */
[----:B------:R-:W2:Y:S01]  /*0030*/  LDCU UR5, c[0x0][0x398] ;  /* 0x00007300ff0577ac */ /* 0x000ea20008000800 */
[----:B------:R-:W3:Y:S01]  /*0040*/  LDCU.64 UR6, c[0x0][0x3a8] ;  /* 0x00007500ff0677ac */ /* 0x000ee20008000a00 */
[----:B------:R-:W4:Y:S01]  /*0050*/  LDCU.64 UR10, c[0x0][0x358] ;  /* 0x00006b00ff0a77ac */ /* 0x000f220008000a00 */
[----:B0-----:R-:W-:-:S06]  /*0060*/  UPRMT UR4, UR4, 0x7770, URZ ;  /* 0x0000777004047896 */ /* 0x001fcc00080000ff */
[----:B------:R-:W-:Y:S01]  /*0070*/  ISETP.NE.AND P0, PT, RZ, UR4, PT ;  /* 0x00000004ff007c0c */ /* 0x000fe2000bf05270 */
[----:B---3--:R-:W-:Y:S02]  /*0080*/  IMAD.U32 R44, RZ, RZ, UR6 ;  /* 0x00000006ff2c7e24 */ /* 0x008fe4000f8e00ff */
[----:B------:R-:W-:Y:S02]  /*0090*/  IMAD.U32 R45, RZ, RZ, UR7 ;  /* 0x00000007ff2d7e24 */ /* 0x000fe4000f8e00ff */
[----:B------:R-:W2:Y:S08]  /*00a0*/  S2UR UR4, SR_CTAID.X ;  /* 0x00000000000479c3 */ /* 0x000eb00000002500 */
[----:B----4-:R-:W5:Y:S01]  /*00b0*/  @P0 LDG.E.64 R44, desc[UR10][R44.64] ;  /* 0x0000000a2c2c0981 */ /* 0x010f62000c1e1b00 */
[----:B--2---:R-:W-:-:S04]  /*00c0*/  UIADD3 UR4, UPT, UPT, UR4, UR5, URZ ;  /* 0x0000000504047290 */ /* 0x004fc8000fffe0ff */
[----:B------:R-:W-:Y:S02]  /*00d0*/  UIMAD UR5, UR4, 0x11e0, URZ ;  /* 0x000011e0040578a4 */ /* 0x000fe4000f8e02ff */
[----:B------:R-:W-:-:S04]  /*00e0*/  IMAD.U32 R42, RZ, RZ, UR4 ;  /* 0x00000004ff2a7e24 */ /* 0x000fc8000f8e00ff */
[----:B-1----:R-:W-:-:S05]  /*00f0*/  VIADD R5, R5, -UR5 ;  /* 0x8000000505057c36 */ /* 0x002fca0008000000 */
[----:B------:R-:W-:-:S13]  /*0100*/  ISETP.GE.U32.AND P0, PT, R5, 0x11e1, PT ;  /* 0x000011e10500780c */ /* 0x000fda0003f06070 */
[----:B------:R-:W-:Y:S05]  /*0110*/  @!P0 BRA `(.L_x_117) ;  /* 0x0000002400fc8947 */ /* 0x000fea0003800000 */
[----:B------:R-:W0:Y:S01]  /*0120*/  S2R R5, SR_TID.X ;  /* 0x0000000000057919 */ /* 0x000e220000002100 */
[----:B------:R-:W1:Y:S01]  /*0130*/  LDCU.64 UR8, c[0x0][0x380] ;  /* 0x00007000ff0877ac */ /* 0x000e620008000a00 */
[----:B------:R-:W2:Y:S01]  /*0140*/  S2UR UR6, SR_CgaCtaId ;  /* 0x00000000000679c3 */ /* 0x000ea20000008800 */
[----:B------:R-:W-:Y:S01]  /*0150*/  BSSY.RECONVERGENT B0, `(.L_x_118) ;  /* 0x0000234000007945 */ /* 0x000fe20003800200 */
[----:B------:R-:W3:Y:S01]  /*0160*/  S2R R4, SR_LANEID ;  /* 0x0000000000047919 */ /* 0x000ee20000000000 */
[----:B------:R-:W-:Y:S01]  /*0170*/  UMOV UR4, 0x400 ;  /* 0x0000040000047882 */ /* 0x000fe20000000000 */
[----:B-1----:R-:W-:-:S04]  /*0180*/  UIADD3 UR5, UP0, UPT, UR5, UR8, URZ ;  /* 0x0000000805057290 */ /* 0x002fc8000ff1e0ff */
[----:B------:R-:W-:Y:S02]  /*0190*/  UIADD3.X UR7, UPT, UPT, URZ, UR9, URZ, UP0, !UPT ;  /* 0x00000009ff077290 */ /* 0x000fe400087fe4ff */
[----:B--2---:R-:W-:Y:S01]  /*01a0*/  ULEA UR4, UR6, UR4, 0x18 ;  /* 0x0000000406047291 */ /* 0x004fe2000f8ec0ff */
[C---:B0-----:R-:W-:Y:S02]  /*01b0*/  LOP3.LUT R0, R5.reuse, 0x1f, RZ, 0xc0, !PT ;  /* 0x0000001f05007812 */ /* 0x041fe400078ec0ff */
[----:B------:R-:W-:-:S05]  /*01c0*/  LOP3.LUT R3, R5, 0x3e0, RZ, 0xc0, !PT ;  /* 0x000003e005037812 */ /* 0x000fca00078ec0ff */
[----:B------:R-:W-:Y:S01]  /*01d0*/  IMAD R0, R3, 0xb, R0 ;  /* 0x0000000b03007824 */ /* 0x000fe200078e0200 */
[----:B------:R-:W-:-:S03]  /*01e0*/  SHF.R.U32.HI R3, RZ, 0x5, R5 ;  /* 0x00000005ff037819 */ /* 0x000fc60000011605 */
[C---:B------:R-:W-:Y:S01]  /*01f0*/  VIADD R8, R0.reuse, 0x20 ;  /* 0x0000002000087836 */ /* 0x040fe20000000000 */
[C---:B------:R-:W-:Y:S01]  /*0200*/  IADD3 R6, P0, PT, R0.reuse, UR5, RZ ;  /* 0x0000000500067c10 */ /* 0x040fe2000ff1e0ff */
[----:B---3--:R-:W-:Y:S02]  /*0210*/  IMAD R2, R3, 0x160, R4 ;  /* 0x0000016003027824 */ /* 0x008fe400078e0204 */
[----:B------:R-:W-:Y:S02]  /*0220*/  VIADD R10, R0, 0x40 ;  /* 0x00000040000a7836 */ /* 0x000fe40000000000 */
[----:B------:R-:W-:Y:S01]  /*0230*/  IMAD.X R7, RZ, RZ, UR7, P0 ;  /* 0x00000007ff077e24 */ /* 0x000fe200080e06ff */
[----:B------:R-:W-:Y:S01]  /*0240*/  IADD3 R8, P0, PT, R8, UR5, RZ ;  /* 0x0000000508087c10 */ /* 0x000fe2000ff1e0ff */
[----:B------:R-:W-:Y:S01]  /*0250*/  VIADD R12, R0, 0x60 ;  /* 0x00000060000c7836 */ /* 0x000fe20000000000 */
[----:B------:R-:W-:Y:S01]  /*0260*/  LEA R2, R2, UR4, 0x3 ;  /* 0x0000000402027c11 */ /* 0x000fe2000f8e18ff */
[----:B------:R-:W-:Y:S01]  /*0270*/  VIADD R16, R0, 0xa0 ;  /* 0x000000a000107836 */ /* 0x000fe20000000000 */
[----:B------:R-:W-:Y:S01]  /*0280*/  IADD3 R10, P1, PT, R10, UR5, RZ ;  /* 0x000000050a0a7c10 */ /* 0x000fe2000ff3e0ff */
[----:B------:R-:W-:Y:S01]  /*0290*/  IMAD.X R9, RZ, RZ, UR7, P0 ;  /* 0x00000007ff097e24 */ /* 0x000fe200080e06ff */
[----:B------:R-:W-:Y:S01]  /*02a0*/  IADD3 R12, P0, PT, R12, UR5, RZ ;  /* 0x000000050c0c7c10 */ /* 0x000fe2000ff1e0ff */
[----:B------:R0:W-:Y:S01]  /*02b0*/  STS.64 [R2], R6 ;  /* 0x0000000602007388 */ /* 0x0001e20000000a00 */
[----:B------:R-:W-:-:S02]  /*02c0*/  VIADD R14, R0, 0x80 ;  /* 0x00000080000e7836 */ /* 0x000fc40000000000 */
[----:B------:R-:W-:Y:S01]  /*02d0*/  IMAD.X R11, RZ, RZ, UR7, P1 ;  /* 0x00000007ff0b7e24 */ /* 0x000fe200088e06ff */
[----:B------:R-:W-:Y:S01]  /*02e0*/  IADD3 R16, P1, PT, R16, UR5, RZ ;  /* 0x0000000510107c10 */ /* 0x000fe2000ff3e0ff */
[----:B------:R-:W-:Y:S01]  /*02f0*/  IMAD.X R13, RZ, RZ, UR7, P0 ;  /* 0x00000007ff0d7e24 */ /* 0x000fe200080e06ff */
[----:B------:R-:W-:Y:S01]  /*0300*/  IADD3 R14, P2, PT, R14, UR5, RZ ;  /* 0x000000050e0e7c10 */ /* 0x000fe2000ff5e0ff */
[----:B------:R1:W-:Y:S01]  /*0310*/  STS.64 [R2+0x100], R8 ;  /* 0x0001000802007388 */ /* 0x0003e20000000a00 */
[C---:B------:R-:W-:Y:S02]  /*0320*/  VIADD R18, R0.reuse, 0x120 ;  /* 0x0000012000127836 */ /* 0x040fe40000000000 */
[----:B------:R-:W-:Y:S01]  /*0330*/  IMAD.X R17, RZ, RZ, UR7, P1 ;  /* 0x00000007ff117e24 */ /* 0x000fe200088e06ff */
[----:B------:R2:W-:Y:S01]  /*0340*/  STS.64 [R2+0x200], R10 ;  /* 0x0002000a02007388 */ /* 0x0005e20000000a00 */
[C---:B0-----:R-:W-:Y:S02]  /*0350*/  VIADD R6, R0.reuse, 0xc0 ;  /* 0x000000c000067836 */ /* 0x041fe40000000000 */
[----:B------:R-:W-:Y:S01]  /*0360*/  VIADD R7, R0, 0xe0 ;  /* 0x000000e000077836 */ /* 0x000fe20000000000 */
[----:B------:R0:W-:Y:S01]  /*0370*/  STS.64 [R2+0x300], R12 ;  /* 0x0003000c02007388 */ /* 0x0001e20000000a00 */
[----:B------:R-:W-:Y:S01]  /*0380*/  IMAD.X R15, RZ, RZ, UR7, P2 ;  /* 0x00000007ff0f7e24 */ /* 0x000fe200090e06ff */
[----:B------:R-:W-:Y:S01]  /*0390*/  IADD3 R6, P0, PT, R6, UR5, RZ ;  /* 0x0000000506067c10 */ /* 0x000fe2000ff1e0ff */
[C---:B-1----:R-:W-:Y:S01]  /*03a0*/  VIADD R9, R0.reuse, 0x100 ;  /* 0x0000010000097836 */ /* 0x042fe20000000000 */
[----:B------:R-:W-:Y:S01]  /*03b0*/  IADD3 R8, P1, PT, R7, UR5, RZ ;  /* 0x0000000507087c10 */ /* 0x000fe2000ff3e0ff */
[----:B------:R-:W-:Y:S01]  /*03c0*/  VIADD R0, R0, 0x140 ;  /* 0x0000014000007836 */ /* 0x000fe20000000000 */
[----:B------:R1:W-:Y:S01]  /*03d0*/  STS.64 [R2+0x400], R14 ;  /* 0x0004000e02007388 */ /* 0x0003e20000000a00 */
[----:B------:R-:W-:Y:S01]  /*03e0*/  IMAD.X R7, RZ, RZ, UR7, P0 ;  /* 0x00000007ff077e24 */ /* 0x000fe200080e06ff */
[----:B--2---:R-:W-:Y:S01]  /*03f0*/  IADD3 R10, P0, PT, R9, UR5, RZ ;  /* 0x00000005090a7c10 */ /* 0x004fe2000ff1e0ff */
[----:B------:R-:W-:Y:S01]  /*0400*/  IMAD.X R9, RZ, RZ, UR7, P1 ;  /* 0x00000007ff097e24 */ /* 0x000fe200088e06ff */
[----:B------:R2:W-:Y:S01]  /*0410*/  STS.64 [R2+0x500], R16 ;  /* 0x0005001002007388 */ /* 0x0005e20000000a00 */
[----:B0-----:R-:W-:-:S02]  /*0420*/  IADD3 R12, P2, PT, R18, UR5, RZ ;  /* 0x00000005120c7c10 */ /* 0x001fc4000ff5e0ff */
[----:B------:R-:W-:Y:S01]  /*0430*/  IMAD.X R11, RZ, RZ, UR7, P0 ;  /* 0x00000007ff0b7e24 */ /* 0x000fe200080e06ff */
[----:B------:R-:W-:Y:S01]  /*0440*/  ISETP.NE.AND P0, PT, R42, RZ, PT ;  /* 0x000000ff2a00720c */ /* 0x000fe20003f05270 */
[----:B------:R2:W-:Y:S01]  /*0450*/  STS.64 [R2+0x600], R6 ;  /* 0x0006000602007388 */ /* 0x0005e20000000a00 */
[----:B------:R-:W-:Y:S01]  /*0460*/  IMAD.X R13, RZ, RZ, UR7, P2 ;  /* 0x00000007ff0d7e24 */ /* 0x000fe200090e06ff */
[----:B-1----:R-:W-:Y:S01]  /*0470*/  IADD3 R14, P1, PT, R0, UR5, RZ ;  /* 0x00000005000e7c10 */ /* 0x002fe2000ff3e0ff */
[----:B------:R-:W-:Y:S01]  /*0480*/  IMAD R0, R4, 0x50, R2 ;  /* 0x0000005004007824 */ /* 0x000fe200078e0202 */
[----:B------:R2:W-:Y:S03]  /*0490*/  STS.64 [R2+0x700], R8 ;  /* 0x0007000802007388 */ /* 0x0005e60000000a00 */
[----:B------:R-:W-:Y:S01]  /*04a0*/  IMAD.X R15, RZ, RZ, UR7, P1 ;  /* 0x00000007ff0f7e24 */ /* 0x000fe200088e06ff */
[----:B------:R2:W-:Y:S04]  /*04b0*/  STS.64 [R2+0x800], R10 ;  /* 0x0008000a02007388 */ /* 0x0005e80000000a00 */
[----:B------:R2:W-:Y:S04]  /*04c0*/  STS.64 [R2+0x900], R12 ;  /* 0x0009000c02007388 */ /* 0x0005e80000000a00 */
[----:B------:R2:W-:Y:S01]  /*04d0*/  STS.64 [R2+0xa00], R14 ;  /* 0x000a000e02007388 */ /* 0x0005e20000000a00 */
[----:B------:R-:W-:-:S03]  /*04e0*/  NOP ;  /* 0x0000000000007918 */ /* 0x000fc60000000000 */
[----:B------:R2:W0:Y:S04]  /*04f0*/  LDS.64 R40, [R0] ;  /* 0x0000000000287984 */ /* 0x0004280000000a00 */
[----:B------:R2:W1:Y:S04]  /*0500*/  LDS.64 R38, [R0+0x8] ;  /* 0x0000080000267984 */ /* 0x0004680000000a00 */
        /* <DEDUP_REMOVED lines=10> */
[----:B------:R-:W-:Y:S05]  /*05b0*/  @P0 BRA `(.L_x_119) ;  /* 0x0000000800080947 */ /* 0x000fea0003800000 */
[----:B01-3--:R-:W-:Y:S02]  /*05c0*/  IADD3 R23, P0, P1, R36, R38, R40 ;  /* 0x0000002624177210 */ /* 0x00bfe4000791e028 */
[----:B------:R-:W-:Y:S02]  /*05d0*/  ISETP.NE.AND P5, PT, R3, 0x9, PT ;  /* 0x000000090300780c */ /* 0x000fe40003fa5270 */
[----:B----4-:R-:W-:Y:S02]  /*05e0*/  IADD3 R23, P2, P3, R6, R18, R23 ;  /* 0x0000001206177210 */ /* 0x010fe40007b5e017 */
        /* <DEDUP_REMOVED lines=45> */
[----:B-1----:R-:W-:-:S05]  /*08c0*/  SEL R21, R21, RZ, P0 ;  /* 0x000000ff15157207 */ /* 0x002fca0000000000 */
[----:B------:R-:W-:Y:S01]  /*08d0*/  IMAD.X R47, R21, 0x1, R22, P2 ;  /* 0x00000001152f7824 */ /* 0x000fe200010e0616 */
[----:B------:R-:W-:-:S04]  /*08e0*/  ISETP.NE.AND P2, PT, R3, 0xc, PT ;  /* 0x0000000c0300780c */ /* 0x000fc80003f45270 */
[----:B------:R-:W-:Y:S01]  /*08f0*/  @!P1 STS.64 [R49+0x20], R46 ;  /* 0x0000202e31009388 */ /* 0x000fe20000000a00 */
[----:B------:R-:W-:Y:S06]  /*0900*/  BAR.SYNC.DEFER_BLOCKING 0x0 ;  /* 0x0000000000007b1d */ /* 0x000fec0000010000 */
[----:B------:R-:W0:Y:S04]  /*0910*/  LDS.128 R28, [UR4+0x20] ;  /* 0x00002004ff1c7984 */ /* 0x000e280008000c00 */
[----:B------:R-:W1:Y:S04]  /*0920*/  LDS.128 R32, [UR4+0x30] ;  /* 0x00003004ff207984 */ /* 0x000e680008000c00 */
[----:B------:R-:W3:Y:S04]  /*0930*/  LDS.128 R20, [UR4+0x40] ;  /* 0x00004004ff147984 */ /* 0x000ee80008000c00 */
[----:B------:R-:W4:Y:S01]  /*0940*/  LDS.128 R24, [UR4+0x50] ;  /* 0x00005004ff187984 */ /* 0x000f220008000c00 */
[----:B0-----:R-:W-:-:S05]  /*0950*/  IADD3 R51, P0, PT, R28, R30, RZ ;  /* 0x0000001e1c337210 */ /* 0x001fca0007f1e0ff */
[----:B------:R-:W-:Y:S01]  /*0960*/  IMAD.X R53, R29, 0x1, R31, P0 ;  /* 0x000000011d357824 */ /* 0x000fe200000e061f */
[----:B------:R-:W-:Y:S02]  /*0970*/  ISETP.NE.AND P0, PT, R3, 0x2, PT ;  /* 0x000000020300780c */ /* 0x000fe40003f05270 */
[----:B-1----:R-:W-:Y:S02]  /*0980*/  IADD3 R31, P1, PT, R32, R51, RZ ;  /* 0x00000033201f7210 */ /* 0x002fe40007f3e0ff */
[----:B------:R-:W-:Y:S02]  /*0990*/  SEL R48, R53, R29, !P0 ;  /* 0x0000001d35307207 */ /* 0x000fe40004000000 */
[----:B------:R-:W-:Y:S01]  /*09a0*/  SEL R32, R51, R28, !P0 ;  /* 0x0000001c33207207 */ /* 0x000fe20004000000 */
[----:B------:R-:W-:Y:S01]  /*09b0*/  IMAD.X R29, R33, 0x1, R53, P1 ;  /* 0x00000001211d7824 */ /* 0x000fe200008e0635 */
[----:B------:R-:W-:Y:S02]  /*09c0*/  IADD3 R33, P1, PT, R34, R31, RZ ;  /* 0x0000001f22217210 */ /* 0x000fe40007f3e0ff */
[----:B------:R-:W-:-:S03]  /*09d0*/  ISETP.NE.AND P0, PT, R3, 0x3, PT ;  /* 0x000000030300780c */ /* 0x000fc60003f05270 */
[----:B------:R-:W-:Y:S01]  /*09e0*/  IMAD.X R35, R35, 0x1, R29, P1 ;  /* 0x0000000123237824 */ /* 0x000fe200008e061d */
[----:B------:R-:W-:Y:S02]  /*09f0*/  SEL R32, R31, R32, !P0 ;  /* 0x000000201f207207 */ /* 0x000fe40004000000 */
[----:B------:R-:W-:Y:S02]  /*0a00*/  SEL R48, R29, R48, !P0 ;  /* 0x000000301d307207 */ /* 0x000fe40004000000 */
[----:B------:R-:W0:Y:S01]  /*0a10*/  LDS.128 R28, [UR4+0x60] ;  /* 0x00006004ff1c7984 */ /* 0x000e220008000c00 */
[----:B---3--:R-:W-:Y:S02]  /*0a20*/  IADD3 R49, P1, PT, R20, R33, RZ ;  /* 0x0000002114317210 */ /* 0x008fe40007f3e0ff */
[----:B------:R-:W-:-:S03]  /*0a30*/  ISETP.NE.AND P0, PT, R3, 0x4, PT ;  /* 0x000000040300780c */ /* 0x000fc60003f05270 */
[----:B------:R-:W-:Y:S01]  /*0a40*/  IMAD.X R51, R21, 0x1, R35, P1 ;  /* 0x0000000115337824 */ /* 0x000fe200008e0623 */
[----:B------:R-:W-:Y:S02]  /*0a50*/  SEL R20, R33, R32, !P0 ;  /* 0x0000002021147207 */ /* 0x000fe40004000000 */
[----:B------:R-:W-:Y:S02]  /*0a60*/  SEL R48, R35, R48, !P0 ;  /* 0x0000003023307207 */ /* 0x000fe40004000000 */
[----:B------:R-:W1:Y:S01]  /*0a70*/  LDS.128 R32, [UR4+0x70] ;  /* 0x00007004ff207984 */ /* 0x000e620008000c00 */
[----:B------:R-:W-:Y:S02]  /*0a80*/  IADD3 R21, P1, PT, R22, R49, RZ ;  /* 0x0000003116157210 */ /* 0x000fe40007f3e0ff */
[----:B------:R-:W-:-:S03]  /*0a90*/  ISETP.NE.AND P0, PT, R3, 0x5, PT ;  /* 0x000000050300780c */ /* 0x000fc60003f05270 */
[----:B------:R-:W-:Y:S01]  /*0aa0*/  IMAD.X R23, R23, 0x1, R51, P1 ;  /* 0x0000000117177824 */ /* 0x000fe200008e0633 */
[----:B------:R-:W-:Y:S02]  /*0ab0*/  SEL R22, R49, R20, !P0 ;  /* 0x0000001431167207 */ /* 0x000fe40004000000 */
[----:B------:R-:W-:Y:S02]  /*0ac0*/  SEL R20, R51, R48, !P0 ;  /* 0x0000003033147207 */ /* 0x000fe40004000000 */
[----:B----4-:R-:W-:Y:S02]  /*0ad0*/  IADD3 R49, P1, PT, R24, R21, RZ ;  /* 0x0000001518317210 */ /* 0x010fe40007f3e0ff */
[----:B------:R-:W-:-:S03]  /*0ae0*/  ISETP.NE.AND P0, PT, R3, 0x6, PT ;  /* 0x000000060300780c */ /* 0x000fc60003f05270 */
[----:B------:R-:W-:Y:S01]  /*0af0*/  IMAD.X R25, R25, 0x1, R23, P1 ;  /* 0x0000000119197824 */ /* 0x000fe200008e0617 */
[----:B------:R-:W-:Y:S02]  /*0b00*/  SEL R22, R21, R22, !P0 ;  /* 0x0000001615167207 */ /* 0x000fe40004000000 */
[----:B------:R-:W-:Y:S02]  /*0b10*/  SEL R24, R23, R20, !P0 ;  /* 0x0000001417187207 */ /* 0x000fe40004000000 */
[----:B------:R-:W-:Y:S01]  /*0b20*/  IADD3 R23, P0, PT, R26, R49, RZ ;  /* 0x000000311a177210 */ /* 0x000fe20007f1e0ff */
[----:B------:R-:W3:Y:S01]  /*0b30*/  LDS.64 R20, [UR4+0x80] ;  /* 0x00008004ff147984 */ /* 0x000ee20008000a00 */
[----:B------:R-:W-:-:S03]  /*0b40*/  ISETP.NE.AND P1, PT, R3, 0x7, PT ;  /* 0x000000070300780c */ /* 0x000fc60003f25270 */
[----:B------:R-:W-:Y:S01]  /*0b50*/  IMAD.X R27, R27, 0x1, R25, P0 ;  /* 0x000000011b1b7824 */ /* 0x000fe200000e0619 */
[----:B------:R-:W-:Y:S02]  /*0b60*/  SEL R22, R49, R22, !P1 ;  /* 0x0000001631167207 */ /* 0x000fe40004800000 */
[----:B------:R-:W-:Y:S02]  /*0b70*/  ISETP.NE.AND P0, PT, R3, 0x8, PT ;  /* 0x000000080300780c */ /* 0x000fe40003f05270 */
[----:B------:R-:W-:Y:S02]  /*0b80*/  SEL R24, R25, R24, !P1 ;  /* 0x0000001819187207 */ /* 0x000fe40004800000 */
[----:B------:R-:W-:Y:S02]  /*0b90*/  SEL R22, R23, R22, !P0 ;  /* 0x0000001617167207 */ /* 0x000fe40004000000 */
[----:B0-----:R-:W-:Y:S02]  /*0ba0*/  IADD3 R23, P1, PT, R28, R23, RZ ;  /* 0x000000171c177210 */ /* 0x001fe40007f3e0ff */
[----:B------:R-:W-:-:S02]  /*0bb0*/  SEL R24, R27, R24, !P0 ;  /* 0x000000181b187207 */ /* 0x000fc40004000000 */
[----:B------:R-:W-:Y:S01]  /*0bc0*/  SEL R22, R23, R22, !P5 ;  /* 0x0000001617167207 */ /* 0x000fe20006800000 */
[----:B------:R-:W-:Y:S01]  /*0bd0*/  IMAD.X R29, R29, 0x1, R27, P1 ;  /* 0x000000011d1d7824 */ /* 0x000fe200008e061b */
[----:B------:R-:W-:Y:S02]  /*0be0*/  IADD3 R23, P6, PT, R30, R23, RZ ;  /* 0x000000171e177210 */ /* 0x000fe40007fde0ff */
[----:B------:R-:W-:Y:S02]  /*0bf0*/  ISETP.NE.AND P1, PT, R4, RZ, PT ;  /* 0x000000ff0400720c */ /* 0x000fe40003f25270 */
[----:B------:R-:W-:Y:S01]  /*0c00*/  SEL R4, R23, R22, !P4 ;  /* 0x0000001617047207 */ /* 0x000fe20006000000 */
[----:B------:R-:W-:Y:S01]  /*0c10*/  IMAD.X R31, R31, 0x1, R29, P6 ;  /* 0x000000011f1f7824 */ /* 0x000fe200030e061d */
[----:B-1----:R-:W-:Y:S02]  /*0c20*/  IADD3 R23, P0, PT, R32, R23, RZ ;  /* 0x0000001720177210 */ /* 0x002fe40007f1e0ff */
[----:B------:R-:W-:-:S02]  /*0c30*/  SEL R22, R29, R24, !P5 ;  /* 0x000000181d167207 */ /* 0x000fc40006800000 */
[----:B------:R-:W-:Y:S01]  /*0c40*/  SEL R4, R23, R4, !P3 ;  /* 0x0000000417047207 */ /* 0x000fe20005800000 */
[----:B------:R-:W-:Y:S01]  /*0c50*/  IMAD.X R33, R33, 0x1, R31, P0 ;  /* 0x0000000121217824 */ /* 0x000fe200000e061f */
[----:B------:R-:W-:Y:S02]  /*0c60*/  SEL R22, R31, R22, !P4 ;  /* 0x000000161f167207 */ /* 0x000fe40006000000 */
[----:B------:R-:W-:Y:S02]  /*0c70*/  IADD3 R23, P6, PT, R34, R23, RZ ;  /* 0x0000001722177210 */ /* 0x000fe40007fde0ff */
[----:B------:R-:W-:Y:S02]  /*0c80*/  SEL R22, R33, R22, !P3 ;  /* 0x0000001621167207 */ /* 0x000fe40005800000 */
[----:B------:R-:W-:Y:S01]  /*0c90*/  ISETP.NE.AND P3, PT, R5, RZ, PT ;  /* 0x000000ff0500720c */ /* 0x000fe20003f65270 */
[----:B------:R-:W-:Y:S01]  /*0ca0*/  IMAD.X R35, R35, 0x1, R33, P6 ;  /* 0x0000000123237824 */ /* 0x000fe200030e0621 */
[----:B------:R-:W-:-:S02]  /*0cb0*/  IADD3 R3, P5, PT, R46, -R42, RZ ;  /* 0x8000002a2e037210 */ /* 0x000fc40007fbe0ff */
[----:B------:R-:W-:Y:S02]  /*0cc0*/  ISETP.GE.U32.AND P0, PT, R5, 0x20, PT ;  /* 0x000000200500780c */ /* 0x000fe40003f06070 */
[----:B------:R-:W-:Y:S01]  /*0cd0*/  SEL R4, R23, R4, !P2 ;  /* 0x0000000417047207 */ /* 0x000fe20005000000 */
[----:B------:R-:W-:Y:S01]  /*0ce0*/  IMAD.X R43, R47, 0x1, ~R43, P5 ;  /* 0x000000012f2b7824 */ /* 0x000fe200028e0e2b */
[----:B------:R-:W-:Y:S02]  /*0cf0*/  SEL R3, R3, RZ, P1 ;  /* 0x000000ff03037207 */ /* 0x000fe40000800000 */
[----:B------:R-:W-:Y:S02]  /*0d00*/  SEL R4, R4, RZ, P0 ;  /* 0x000000ff04047207 */ /* 0x000fe40000000000 */
[----:B------:R-:W-:Y:S02]  /*0d10*/  SEL R5, R35, R22, !P2 ;  /* 0x0000001623057207 */ /* 0x000fe40005000000 */
[----:B-----5:R-:W-:-:S02]  /*0d20*/  IADD3 R3, P2, P4, R4, R3, R44 ;  /* 0x0000000304037210 */ /* 0x020fc40007c5e02c */
[----:B---3--:R-:W-:Y:S02]  /*0d30*/  IADD3 R22, P5, P6, R23, R20, R44 ;  /* 0x0000001417167210 */ /* 0x008fe40007ebe02c */
[----:B------:R-:W-:Y:S02]  /*0d40*/  SEL R44, R43, RZ, P1 ;  /* 0x000000ff2b2c7207 */ /* 0x000fe40000800000 */
[----:B------:R-:W-:Y:S02]  /*0d50*/  SEL R5, R5, RZ, P0 ;  /* 0x000000ff05057207 */ /* 0x000fe40000000000 */
[--C-:B------:R-:W-:Y:S02]  /*0d60*/  IADD3.X R23, PT, PT, R35, R21, R45.reuse, P5, P6 ;  /* 0x0000001523177210 */ /* 0x100fe40002fec42d */
[----:B------:R-:W-:Y:S01]  /*0d70*/  IADD3.X R44, PT, PT, R5, R44, R45, P2, P4 ;  /* 0x0000002c052c7210 */ /* 0x000fe200017e842d */
[----:B------:R-:W-:Y:S06]  /*0d80*/  @P3 BRA `(.L_x_120) ;  /* 0x0000001400c03947 */ /* 0x000fec0003800000 */
[----:B------:R-:W0:Y:S01]  /*0d90*/  LDC.64 R4, c[0x0][0x390] ;  /* 0x0000e400ff047b82 */ /* 0x000e220000000a00 */
[----:B------:R-:W-:Y:S02]  /*0da0*/  IMAD.MOV.U32 R20, RZ, RZ, 0x65 ;  /* 0x00000065ff147424 */ /* 0x000fe400078e00ff */
[----:B------:R-:W-:-:S05]  /*0db0*/  IMAD.MOV.U32 R21, RZ, RZ, 0x0 ;  /* 0x00000000ff157424 */ /* 0x000fca00078e00ff */
[----:B0-----:R0:W-:Y:S01]  /*0dc0*/  ST.E.128.STRONG.GPU desc[UR10][R4.64+0x200], R20 ;  /* 0x0002001404007985 */ /* 0x0011e2000c10fd0a */
[----:B------:R-:W-:Y:S05]  /*0dd0*/  BRA `(.L_x_120) ;  /* 0x0000001400ac7947 */ /* 0x000fea0003800000 */
.L_x_119:
        /* <DEDUP_REMOVED lines=46> */
[----:B-----5:R-:W-:Y:S02]  /*10c0*/  IADD3 R44, P0, PT, R20, R23, RZ ;  /* 0x00000017142c7210 */ /* 0x020fe40007f1e0ff */
        /* <DEDUP_REMOVED lines=8> */
[----:B------:R-:W3:Y:S04]  /*1150*/  LDS.128 R24, [UR4+0x40] ;  /* 0x00004004ff187984 */ /* 0x000ee80008000c00 */
[----:B------:R-:W4:Y:S01]  /*1160*/  LDS.128 R20, [UR4+0x50] ;  /* 0x00005004ff147984 */ /* 0x000f220008000c00 */
[----:B0-----:R-:W-:-:S05]  /*1170*/  IADD3 R51, P0, PT, R28, R30, RZ ;  /* 0x0000001e1c337210 */ /* 0x001fca0007f1e0ff */
[----:B------:R-:W-:Y:S01]  /*1180*/  IMAD.X R53, R29, 0x1, R31, P0 ;  /* 0x000000011d357824 */ /* 0x000fe200000e061f */
[----:B-1----:R-:W-:Y:S02]  /*1190*/  IADD3 R31, P0, PT, R32, R51, RZ ;  /* 0x00000033201f7210 */ /* 0x002fe40007f1e0ff */
[----:B------:R-:W-:Y:S02]  /*11a0*/  SEL R32, R51, R28, !P1 ;  /* 0x0000001c33207207 */ /* 0x000fe40004800000 */
[----:B------:R-:W-:Y:S01]  /*11b0*/  SEL R46, R53, R29, !P1 ;  /* 0x0000001d352e7207 */ /* 0x000fe20004800000 */
[----:B------:R-:W-:Y:S01]  /*11c0*/  IMAD.X R49, R33, 0x1, R53, P0 ;  /* 0x0000000121317824 */ /* 0x000fe200000e0635 */
[----:B------:R-:W-:Y:S02]  /*11d0*/  IADD3 R33, P0, PT, R34, R31, RZ ;  /* 0x0000001f22217210 */ /* 0x000fe40007f1e0ff */
[----:B------:R-:W-:Y:S02]  /*11e0*/  SEL R32, R31, R32, !P2 ;  /* 0x000000201f207207 */ /* 0x000fe40005000000 */
[----:B------:R-:W0:Y:S01]  /*11f0*/  LDS.128 R28, [UR4+0x60] ;  /* 0x00006004ff1c7984 */ /* 0x000e220008000c00 */
[----:B------:R-:W-:Y:S01]  /*1200*/  IMAD.X R35, R35, 0x1, R49, P0 ;  /* 0x0000000123237824 */ /* 0x000fe200000e0631 */
[----:B------:R-:W-:-:S02]  /*1210*/  SEL R46, R49, R46, !P2 ;  /* 0x0000002e312e7207 */ /* 0x000fc40005000000 */
[----:B---3--:R-:W-:Y:S02]  /*1220*/  IADD3 R49, P0, PT, R24, R33, RZ ;  /* 0x0000002118317210 */ /* 0x008fe40007f1e0ff */
[C---:B------:R-:W-:Y:S02]  /*1230*/  ISETP.NE.AND P1, PT, R3.reuse, 0x4, PT ;  /* 0x000000040300780c */ /* 0x040fe40003f25270 */
[----:B------:R-:W-:Y:S01]  /*1240*/  ISETP.NE.AND P2, PT, R3, 0xb, PT ;  /* 0x0000000b0300780c */ /* 0x000fe20003f45270 */
[----:B------:R-:W-:Y:S01]  /*1250*/  IMAD.X R51, R25, 0x1, R35, P0 ;  /* 0x0000000119337824 */ /* 0x000fe200000e0623 */
[----:B------:R-:W-:Y:S02]  /*1260*/  SEL R24, R33, R32, !P1 ;  /* 0x0000002021187207 */ /* 0x000fe40004800000 */
[----:B------:R-:W-:Y:S02]  /*1270*/  SEL R46, R35, R46, !P1 ;  /* 0x0000002e232e7207 */ /* 0x000fe40004800000 */
[----:B------:R-:W1:Y:S01]  /*1280*/  LDS.128 R32, [UR4+0x70] ;  /* 0x00007004ff207984 */ /* 0x000e620008000c00 */
[----:B------:R-:W-:-:S02]  /*1290*/  ISETP.NE.AND P1, PT, R3, 0x5, PT ;  /* 0x000000050300780c */ /* 0x000fc40003f25270 */
[----:B------:R-:W-:Y:S02]  /*12a0*/  IADD3 R25, P0, PT, R26, R49, RZ ;  /* 0x000000311a197210 */ /* 0x000fe40007f1e0ff */
[----:B------:R-:W-:Y:S02]  /*12b0*/  SEL R24, R49, R24, !P1 ;  /* 0x0000001831187207 */ /* 0x000fe40004800000 */
[----:B------:R-:W-:Y:S01]  /*12c0*/  SEL R26, R51, R46, !P1 ;  /* 0x0000002e331a7207 */ /* 0x000fe20004800000 */
[----:B------:R-:W-:Y:S01]  /*12d0*/  IMAD.X R49, R27, 0x1, R51, P0 ;  /* 0x000000011b317824 */ /* 0x000fe200000e0633 */
[----:B------:R-:W-:Y:S02]  /*12e0*/  ISETP.NE.AND P1, PT, R3, 0x6, PT ;  /* 0x000000060300780c */ /* 0x000fe40003f25270 */
[----:B----4-:R-:W-:Y:S02]  /*12f0*/  IADD3 R27, P0, PT, R20, R25, RZ ;  /* 0x00000019141b7210 */ /* 0x010fe40007f1e0ff */
[----:B------:R-:W-:-:S02]  /*1300*/  SEL R26, R49, R26, !P1 ;  /* 0x0000001a311a7207 */ /* 0x000fc40004800000 */
[----:B------:R-:W-:Y:S01]  /*1310*/  SEL R24, R25, R24, !P1 ;  /* 0x0000001819187207 */ /* 0x000fe20004800000 */
[----:B------:R-:W-:Y:S01]  /*1320*/  IMAD.X R49, R21, 0x1, R49, P0 ;  /* 0x0000000115317824 */ /* 0x000fe200000e0631 */
[----:B------:R-:W-:Y:S01]  /*1330*/  ISETP.NE.AND P1, PT, R3, 0x7, PT ;  /* 0x000000070300780c */ /* 0x000fe20003f25270 */
[----:B------:R-:W3:Y:S01]  /*1340*/  LDS.64 R20, [UR4+0x80] ;  /* 0x00008004ff147984 */ /* 0x000ee20008000a00 */
[----:B------:R-:W-:Y:S02]  /*1350*/  IADD3 R25, P0, PT, R22, R27, RZ ;  /* 0x0000001b16197210 */ /* 0x000fe40007f1e0ff */
[----:B------:R-:W-:Y:S02]  /*1360*/  SEL R24, R27, R24, !P1 ;  /* 0x000000181b187207 */ /* 0x000fe40004800000 */
[----:B------:R-:W-:Y:S01]  /*1370*/  SEL R26, R49, R26, !P1 ;  /* 0x0000001a311a7207 */ /* 0x000fe20004800000 */
[----:B------:R-:W-:Y:S01]  /*1380*/  IMAD.X R23, R23, 0x1, R49, P0 ;  /* 0x0000000117177824 */ /* 0x000fe200000e0631 */
[----:B------:R-:W-:-:S02]  /*1390*/  SEL R24, R25, R24, !P5 ;  /* 0x0000001819187207 */ /* 0x000fc40006800000 */
[C---:B------:R-:W-:Y:S02]  /*13a0*/  ISETP.NE.AND P0, PT, R3.reuse, 0x9, PT ;  /* 0x000000090300780c */ /* 0x040fe40003f05270 */
[----:B0-----:R-:W-:Y:S02]  /*13b0*/  IADD3 R25, P6, PT, R28, R25, RZ ;  /* 0x000000191c197210 */ /* 0x001fe40007fde0ff */
[----:B------:R-:W-:Y:S02]  /*13c0*/  ISETP.NE.AND P1, PT, R3, 0xa, PT ;  /* 0x0000000a0300780c */ /* 0x000fe40003f25270 */
[----:B------:R-:W-:Y:S01]  /*13d0*/  SEL R24, R25, R24, !P0 ;  /* 0x0000001819187207 */ /* 0x000fe20004000000 */
[----:B------:R-:W-:Y:S01]  /*13e0*/  IMAD.X R29, R29, 0x1, R23, P6 ;  /* 0x000000011d1d7824 */ /* 0x000fe200030e0617 */
[----:B------:R-:W-:Y:S02]  /*13f0*/  IADD3 R25, P4, PT, R30, R25, RZ ;  /* 0x000000191e197210 */ /* 0x000fe40007f9e0ff */
[----:B------:R-:W-:-:S02]  /*1400*/  SEL R26, R23, R26, !P5 ;  /* 0x0000001a171a7207 */ /* 0x000fc40006800000 */
[----:B------:R-:W-:Y:S01]  /*1410*/  IADD3 R47, P5, PT, R44, -R47, RZ ;  /* 0x8000002f2c2f7210 */ /* 0x000fe20007fbe0ff */
[----:B------:R-:W-:Y:S01]  /*1420*/  IMAD.X R31, R31, 0x1, R29, P4 ;  /* 0x000000011f1f7824 */ /* 0x000fe200020e061d */
[----:B------:R-:W-:Y:S02]  /*1430*/  SEL R24, R25, R24, !P1 ;  /* 0x0000001819187207 */ /* 0x000fe40004800000 */
[----:B-1----:R-:W-:Y:S01]  /*1440*/  IADD3 R25, P6, PT, R32, R25, RZ ;  /* 0x0000001920197210 */ /* 0x002fe20007fde0ff */
[----:B------:R-:W-:Y:S01]  /*1450*/  IMAD.X R44, R45, 0x1, ~R43, P5 ;  /* 0x000000012d2c7824 */ /* 0x000fe200028e0e2b */
[----:B------:R-:W-:Y:S02]  /*1460*/  SEL R26, R29, R26, !P0 ;  /* 0x0000001a1d1a7207 */ /* 0x000fe40004000000 */
[----:B------:R-:W-:Y:S01]  /*1470*/  SEL R24, R25, R24, !P2 ;  /* 0x0000001819187207 */ /* 0x000fe20005000000 */
[----:B------:R-:W-:Y:S01]  /*1480*/  IMAD.X R33, R33, 0x1, R31, P6 ;  /* 0x0000000121217824 */ /* 0x000fe200030e061f */
[----:B------:R-:W-:-:S02]  /*1490*/  ISETP.NE.AND P0, PT, R4, RZ, PT ;  /* 0x000000ff0400720c */ /* 0x000fc40003f05270 */
[----:B------:R-:W-:Y:S02]  /*14a0*/  IADD3 R25, P4, PT, R34, R25, RZ ;  /* 0x0000001922197210 */ /* 0x000fe40007f9e0ff */
[----:B------:R-:W-:Y:S02]  /*14b0*/  SEL R26, R31, R26, !P1 ;  /* 0x0000001a1f1a7207 */ /* 0x000fe40004800000 */
[----:B------:R-:W-:Y:S01]  /*14c0*/  SEL R22, R47, RZ, P0 ;  /* 0x000000ff2f167207 */ /* 0x000fe20000000000 */
[----:B------:R-:W-:Y:S01]  /*14d0*/  IMAD.X R27, R35, 0x1, R33, P4 ;  /* 0x00000001231b7824 */ /* 0x000fe200020e0621 */
[----:B------:R-:W-:Y:S02]  /*14e0*/  SEL R23, R44, RZ, P0 ;  /* 0x000000ff2c177207 */ /* 0x000fe40000000000 */
[----:B------:R-:W-:Y:S02]  /*14f0*/  SEL R3, R25, R24, !P3 ;  /* 0x0000001819037207 */ /* 0x000fe40005800000 */
[----:B------:R-:W-:-:S02]  /*1500*/  ISETP.GT.U32.AND P0, PT, R5, 0x1f, PT ;  /* 0x0000001f0500780c */ /* 0x000fc40003f04070 */
[----:B------:R-:W-:Y:S02]  /*1510*/  SEL R24, R33, R26, !P2 ;  /* 0x0000001a21187207 */ /* 0x000fe40005000000 */
[----:B------:R-:W-:Y:S02]  /*1520*/  IADD3 R22, P2, PT, R22, R3, RZ ;  /* 0x0000000316167210 */ /* 0x000fe40007f5e0ff */
[----:B------:R-:W-:Y:S02]  /*1530*/  SEL R24, R27, R24, !P3 ;  /* 0x000000181b187207 */ /* 0x000fe40005800000 */
[----:B---3--:R-:W-:Y:S02]  /*1540*/  IADD3 R26, P1, PT, R20, R25, RZ ;  /* 0x00000019141a7210 */ /* 0x008fe40007f3e0ff */
[----:B------:R-:W-:Y:S01]  /*1550*/  ISETP.GE.U32.AND P4, PT, R5, 0x20, PT ;  /* 0x000000200500780c */ /* 0x000fe20003f86070 */
[----:B------:R-:W-:Y:S02]  /*1560*/  IMAD.X R23, R23, 0x1, R24, P2 ;  /* 0x0000000117177824 */ /* 0x000fe400010e0618 */
[----:B------:R-:W-:Y:S01]  /*1570*/  IMAD.X R27, R21, 0x1, R27, P1 ;  /* 0x00000001151b7824 */ /* 0x000fe200008e061b */
[----:B------:R-:W-:-:S02]  /*1580*/  SEL R33, R47, R22, !P4 ;  /* 0x000000162f217207 */ /* 0x000fc40006000000 */
[----:B------:R-:W-:Y:S01]  /*1590*/  SEL R3, R44, R23, !P4 ;  /* 0x000000172c037207 */ /* 0x000fe20006000000 */
[----:B------:R-:W-:Y:S06]  /*15a0*/  @P0 BRA `(.L_x_121) ;  /* 0x0000000c00880947 */ /* 0x000fec0003800000 */
[----:B------:R-:W0:Y:S01]  /*15b0*/  LDC.64 R30, c[0x0][0x390] ;  /* 0x0000e400ff1e7b82 */ /* 0x000e220000000a00 */
[----:B------:R-:W-:Y:S02]  /*15c0*/  ISETP.NE.AND P1, PT, R5, RZ, PT ;  /* 0x000000ff0500720c */ /* 0x000fe40003f25270 */
[----:B------:R-:W-:-:S05]  /*15d0*/  LOP3.LUT R5, RZ, R5, RZ, 0x33, !PT ;  /* 0x00000005ff057212 */ /* 0x000fca00078e33ff */
[----:B------:R-:W-:-:S06]  /*15e0*/  IMAD.IADD R5, R42, 0x1, R5 ;  /* 0x000000012a057824 */ /* 0x000fcc00078e0205 */
[----:B------:R-:W-:Y:S01]  /*15f0*/  @!P1 IMAD.MOV.U32 R24, RZ, RZ, 0x64 ;  /* 0x00000064ff189424 */ /* 0x000fe200078e00ff */
[----:B------:R1:W-:Y:S01]  /*1600*/  @!P1 STS.64 [UR4+0x18], R26 ;  /* 0x0000181aff009988 */ /* 0x0003e20008000a04 */
[----:B------:R-:W-:Y:S02]  /*1610*/  @!P1 IMAD.MOV.U32 R25, RZ, RZ, 0x0 ;  /* 0x00000000ff199424 */ /* 0x000fe400078e00ff */
[----:B0-----:R-:W-:-:S04]  /*1620*/  IMAD.WIDE R34, R42, 0x10, R30 ;  /* 0x000000102a227825 */ /* 0x001fc800078e021e */
[----:B------:R-:W-:Y:S01]  /*1630*/  IMAD.WIDE R30, R5, 0x10, R30 ;  /* 0x00000010051e7825 */ /* 0x000fe200078e021e */
[----:B------:R1:W-:Y:S01]  /*1640*/  @!P1 ST.E.128.STRONG.GPU desc[UR10][R34.64+0x200], R24 ;  /* 0x0002001822009985 */ /* 0x0003e2000c10fd0a */
[----:B------:R-:W-:Y:S05]  /*1650*/  NANOSLEEP 0x2c6 ;  /* 0x000002c60000795d */ /* 0x000fea0003800000 */
[----:B------:R-:W3:Y:S01]  /*1660*/  LD.E.128.STRONG.GPU R20, desc[UR10][R30.64+0x200] ;  /* 0x0002000a1e147980 */ /* 0x000ee2000c10fd00 */
[----:B------:R-:W-:Y:S01]  /*1670*/  UMOV UR5, 0xffffffff ;  /* 0xffffffff00057882 */ /* 0x000fe20000000000 */
[----:B---3--:R-:W-:-:S04]  /*1680*/  ISETP.NE.U32.AND P0, PT, R20, 0x63, PT ;  /* 0x000000631400780c */ /* 0x008fc80003f05070 */
[----:B------:R-:W-:Y:S01]  /*1690*/  ISETP.NE.AND.EX P0, PT, R21, RZ, PT, P0 ;  /* 0x000000ff1500720c */ /* 0x000fe20003f05300 */
[----:B-1----:R-:W-:-:S12]  /*16a0*/  BRA.DIV UR5, `(.L_x_122) ;  /* 0x0000003e05347947 */ /* 0x002fd8000b800000 */
[----:B------:R-:W-:-:S13]  /*16b0*/  VOTE.ANY P0, !P0 ;  /* 0x0000000000ff7806 */ /* 0x000fda0004000100 */
.L_x_155:
[----:B------:R-:W-:Y:S05]  /*16c0*/  @!P0 BRA `(.L_x_123) ;  /* 0x0000000000808947 */ /* 0x000fea0003800000 */
[----:B------:R-:W-:-:S07]  /*16d0*/  IMAD.MOV.U32 R24, RZ, RZ, 0x182 ;  /* 0x00000182ff187424 */ /* 0x000fce00078e00ff */
.L_x_125:
[----:B------:R-:W-:Y:S01]  /*16e0*/  SHF.R.U32.HI R25, RZ, 0x1, R24 ;  /* 0x00000001ff197819 */ /* 0x000fe20000011618 */
[----:B------:R-:W-:-:S03]  /*16f0*/  IMAD R42, R42, 0x41a7, RZ ;  /* 0x000041a72a2a7824 */ /* 0x000fc600078e02ff */
[----:B------:R-:W-:Y:S02]  /*1700*/  IADD3 R23, PT, PT, R24, 0x1, -R25 ;  /* 0x0000000118177810 */ /* 0x000fe40007ffe819 */
[----:B------:R-:W-:Y:S02]  /*1710*/  LOP3.LUT R42, R42, 0x7fffffff, RZ, 0xc0, !PT ;  /* 0x7fffffff2a2a7812 */ /* 0x000fe400078ec0ff */
[----:B------:R-:W0:Y:S01]  /*1720*/  I2F.U32.RP R22, R23 ;  /* 0x0000001700167306 */ /* 0x000e220000209000 */
[----:B------:R-:W-:Y:S01]  /*1730*/  IMAD.MOV R29, RZ, RZ, -R23 ;  /* 0x000000ffff1d7224 */ /* 0x000fe200078e0a17 */
[----:B------:R-:W-:-:S06]  /*1740*/  ISETP.NE.U32.AND P2, PT, R23, RZ, PT ;  /* 0x000000ff1700720c */ /* 0x000fcc0003f45070 */
[----:B0-----:R-:W0:Y:S02]  /*1750*/  MUFU.RCP R22, R22 ;  /* 0x0000001600167308 */ /* 0x001e240000001000 */
[----:B0-----:R-:W-:-:S06]  /*1760*/  VIADD R20, R22, 0xffffffe ;  /* 0x0ffffffe16147836 */ /* 0x001fcc0000000000 */
[----:B------:R0:W1:Y:S02]  /*1770*/  F2I.FTZ.U32.TRUNC.NTZ R21, R20 ;  /* 0x0000001400157305 */ /* 0x000064000021f000 */
[----:B0-----:R-:W-:Y:S02]  /*1780*/  IMAD.MOV.U32 R20, RZ, RZ, RZ ;  /* 0x000000ffff147224 */ /* 0x001fe400078e00ff */
[----:B-1----:R-:W-:-:S04]  /*1790*/  IMAD R29, R29, R21, RZ ;  /* 0x000000151d1d7224 */ /* 0x002fc800078e02ff */
[----:B------:R-:W-:-:S06]  /*17a0*/  IMAD.HI.U32 R21, R21, R29, R20 ;  /* 0x0000001d15157227 */ /* 0x000fcc00078e0014 */
[----:B------:R-:W-:-:S04]  /*17b0*/  IMAD.HI.U32 R21, R21, R42, RZ ;  /* 0x0000002a15157227 */ /* 0x000fc800078e00ff */
[----:B------:R-:W-:-:S04]  /*17c0*/  IMAD.MOV R21, RZ, RZ, -R21 ;  /* 0x000000ffff157224 */ /* 0x000fc800078e0a15 */
[----:B------:R-:W-:-:S05]  /*17d0*/  IMAD R22, R23, R21, R42 ;  /* 0x0000001517167224 */ /* 0x000fca00078e022a */
[----:B------:R-:W-:-:S13]  /*17e0*/  ISETP.GE.U32.AND P0, PT, R22, R23, PT ;  /* 0x000000171600720c */ /* 0x000fda0003f06070 */
[----:B------:R-:W-:-:S05]  /*17f0*/  @P0 IMAD.IADD R22, R22, 0x1, -R23 ;  /* 0x0000000116160824 */ /* 0x000fca00078e0a17 */
[----:B------:R-:W-:-:S13]  /*1800*/  ISETP.GE.U32.AND P0, PT, R22, R23, PT ;  /* 0x000000171600720c */ /* 0x000fda0003f06070 */
[----:B------:R-:W-:Y:S01]  /*1810*/  @P0 IMAD.IADD R22, R22, 0x1, -R23 ;  /* 0x0000000116160824 */ /* 0x000fe200078e0a17 */
[----:B------:R-:W-:-:S05]  /*1820*/  @!P2 LOP3.LUT R22, RZ, R23, RZ, 0x33, !PT ;  /* 0x00000017ff16a212 */ /* 0x000fca00078e33ff */
[----:B------:R-:W-:-:S04]  /*1830*/  IMAD.IADD R22, R25, 0x1, R22 ;  /* 0x0000000119167824 */ /* 0x000fc800078e0216 */
[----:B------:R-:W-:Y:S05]  /*1840*/  NANOSLEEP R22 ;  /* 0x000000160000735d */ /* 0x000fea0003800000 */
[----:B------:R-:W3:Y:S01]  /*1850*/  LD.E.128.STRONG.GPU R20, desc[UR10][R30.64+0x200] ;  /* 0x0002000a1e147980 */ /* 0x000ee2000c10fd00 */
[----:B------:R-:W-:Y:S01]  /*1860*/  UMOV UR5, 0xffffffff ;  /* 0xffffffff00057882 */ /* 0x000fe20000000000 */
[----:B------:R-:W-:Y:S01]  /*1870*/  IMAD.MOV.U32 R24, RZ, RZ, R25 ;  /* 0x000000ffff187224 */ /* 0x000fe200078e0019 */
[----:B---3--:R-:W-:-:S04]  /*1880*/  ISETP.NE.U32.AND P0, PT, R20, 0x63, PT ;  /* 0x000000631400780c */ /* 0x008fc80003f05070 */
[----:B------:R-:W-:Y:S01]  /*1890*/  ISETP.NE.AND.EX P0, PT, R21, RZ, PT, P0 ;  /* 0x000000ff1500720c */ /* 0x000fe20003f05300 */
[----:B------:R-:W-:-:S12]  /*18a0*/  BRA.DIV UR5, `(.L_x_124) ;  /* 0x0000003a05d47947 */ /* 0x000fd8000b800000 */
[----:B------:R-:W-:-:S13]  /*18b0*/  VOTE.ANY P0, !P0 ;  /* 0x0000000000ff7806 */ /* 0x000fda0004000100 */
.L_x_158:
[----:B------:R-:W-:Y:S05]  /*18c0*/  @P0 BRA `(.L_x_125) ;  /* 0xfffffffc00840947 */ /* 0x000fea000383ffff */
.L_x_123:
[----:B------:R-:W-:Y:S01]  /*18d0*/  UMOV UR5, 0xffffffff ;  /* 0xffffffff00057882 */ /* 0x000fe20000000000 */
[----:B------:R-:W-:-:S04]  /*18e0*/  ISETP.NE.U32.AND P0, PT, R20, 0x65, PT ;  /* 0x000000651400780c */ /* 0x000fc80003f05070 */
[----:B------:R-:W-:Y:S01]  /*18f0*/  ISETP.NE.AND.EX P0, PT, R21, RZ, PT, P0 ;  /* 0x000000ff1500720c */ /* 0x000fe20003f05300 */
[----:B------:R-:W-:-:S12]  /*1900*/  BRA.DIV UR5, `(.L_x_126) ;  /* 0x0000003a05dc7947 */ /* 0x000fd8000b800000 */
[----:B------:R-:W0:Y:S01]  /*1910*/  S2R R43, SR_GEMASK ;  /* 0x00000000002b7919 */ /* 0x000e220000003c00 */
[----:B------:R-:W-:Y:S01]  /*1920*/  VOTE.ANY R28, PT, !P0 ;  /* 0x00000000001c7806 */ /* 0x000fe200040e0100 */
[----:B------:R-:W1:Y:S02]  /*1930*/  LDCU.64 UR6, c[0x0][0x390] ;  /* 0x00007200ff0677ac */ /* 0x000e640008000a00 */
[----:B-1----:R-:W-:-:S04]  /*1940*/  UIADD3 UR5, UP0, UPT, UR6, 0x200, URZ ;  /* 0x0000020006057890 */ /* 0x002fc8000ff1e0ff */
[----:B------:R-:W-:Y:S01]  /*1950*/  UIADD3.X UR6, UPT, UPT, URZ, UR7, URZ, UP0, !UPT ;  /* 0x00000007ff067290 */ /* 0x000fe200087fe4ff */
[----:B0-----:R-:W-:-:S05]  /*1960*/  LOP3.LUT R28, R28, 0x80000000, R43, 0xec, !PT ;  /* 0x800000001c1c7812 */ /* 0x001fca00078eec2b */
[----:B------:R-:W-:-:S05]  /*1970*/  VIADD R25, R28, 0xffffffff ;  /* 0xffffffff1c197836 */ /* 0x000fca0000000000 */
[----:B------:R-:W-:Y:S01]  /*1980*/  LOP3.LUT R25, R28, R25, RZ, 0xc, !PT ;  /* 0x000000191c197212 */ /* 0x000fe200078e0cff */
[----:B------:R-:W-:-:S03]  /*1990*/  VIADD R28, R4, 0x2 ;  /* 0x00000002041c7836 */ /* 0x000fc60000000000 */
[----:B------:R-:W0:Y:S02]  /*19a0*/  POPC R29, R25 ;  /* 0x00000019001d7309 */ /* 0x000e240000000000 */
[----:B0-----:R-:W0:Y:S01]  /*19b0*/  SHFL.DOWN PT, R24, R22, 0x1, R29 ;  /* 0x0820000016187989 */ /* 0x001e2200000e001d */
        /* <DEDUP_REMOVED lines=10> */
[----:B------:R-:W-:Y:S01]  /*1a60*/  IADD3 R23, P2, PT, R24, R44, RZ ;  /* 0x0000002c18177210 */ /* 0x000fe20007f5e0ff */
[----:B------:R-:W-:Y:S01]  /*1a70*/  VIADD R24, R4, 0x4 ;  /* 0x0000000404187836 */ /* 0x000fe20000000000 */
[----:B-1----:R-:W-:-:S03]  /*1a80*/  SEL R32, R32, RZ, !P0 ;  /* 0x000000ff20207207 */ /* 0x002fc60004000000 */
[----:B------:R-:W0:Y:S01]  /*1a90*/  SHFL.DOWN PT, R22, R23, 0x4, R29 ;  /* 0x0880000017167989 */ /* 0x000e2200000e001d */
[----:B------:R-:W-:Y:S01]  /*1aa0*/  ISETP.GT.AND P0, PT, R24, R29, PT ;  /* 0x0000001d1800720c */ /* 0x000fe20003f04270 */
[----:B------:R-:W-:Y:S02]  /*1ab0*/  VIADD R24, R4, 0x8 ;  /* 0x0000000804187836 */ /* 0x000fe40000000000 */
[----:B------:R-:W-:-:S05]  /*1ac0*/  IMAD.X R45, R32, 0x1, R46, P2 ;  /* 0x00000001202d7824 */ /* 0x000fca00010e062e */
[----:B------:R-:W1:Y:S01]  /*1ad0*/  SHFL.DOWN PT, R32, R45, 0x4, R29 ;  /* 0x088000002d207989 */ /* 0x000e6200000e001d */
[----:B0-----:R-:W-:-:S04]  /*1ae0*/  SEL R22, R22, RZ, !P0 ;  /* 0x000000ff16167207 */ /* 0x001fc80004000000 */
[----:B------:R-:W-:Y:S02]  /*1af0*/  IADD3 R25, P2, PT, R22, R23, RZ ;  /* 0x0000001716197210 */ /* 0x000fe40007f5e0ff */
[----:B-1----:R-:W-:-:S03]  /*1b00*/  SEL R32, R32, RZ, !P0 ;  /* 0x000000ff20207207 */ /* 0x002fc60004000000 */
[----:B------:R-:W0:Y:S01]  /*1b10*/  SHFL.DOWN PT, R22, R25, 0x8, R29 ;  /* 0x0900000019167989 */ /* 0x000e2200000e001d */
[----:B------:R-:W-:Y:S01]  /*1b20*/  ISETP.GT.AND P0, PT, R24, R29, PT ;  /* 0x0000001d1800720c */ /* 0x000fe20003f04270 */
[----:B------:R-:W-:Y:S02]  /*1b30*/  IMAD.U32 R24, RZ, RZ, UR5 ;  /* 0x00000005ff187e24 */ /* 0x000fe4000f8e00ff */
[----:B------:R-:W-:-:S05]  /*1b40*/  IMAD.X R44, R32, 0x1, R45, P2 ;  /* 0x00000001202c7824 */ /* 0x000fca00010e062d */
[----:B------:R-:W1:Y:S01]  /*1b50*/  SHFL.DOWN PT, R32, R44, 0x8, R29 ;  /* 0x090000002c207989 */ /* 0x000e6200000e001d */
[----:B0-----:R-:W-:-:S04]  /*1b60*/  SEL R22, R22, RZ, !P0 ;  /* 0x000000ff16167207 */ /* 0x001fc80004000000 */
[----:B------:R-:W-:Y:S01]  /*1b70*/  IADD3 R23, P2, PT, R22, R25, RZ ;  /* 0x0000001916177210 */ /* 0x000fe20007f5e0ff */
[----:B------:R-:W-:Y:S01]  /*1b80*/  IMAD.U32 R25, RZ, RZ, UR6 ;  /* 0x00000006ff197e24 */ /* 0x000fe2000f8e00ff */
[----:B-1----:R-:W-:-:S03]  /*1b90*/  SEL R32, R32, RZ, !P0 ;  /* 0x000000ff20207207 */ /* 0x002fc60004000000 */
[----:B------:R-:W0:Y:S01]  /*1ba0*/  SHFL.DOWN PT, R22, R23, 0x10, R29 ;  /* 0x0a00000017167989 */ /* 0x000e2200000e001d */
[----:B------:R-:W-:Y:S01]  /*1bb0*/  ISETP.NE.U32.AND P0, PT, R20, 0x65, PT ;  /* 0x000000651400780c */ /* 0x000fe20003f05070 */
[----:B------:R-:W-:Y:S02]  /*1bc0*/  VIADD R20, R4, 0x10 ;  /* 0x0000001004147836 */ /* 0x000fe40000000000 */
[----:B------:R-:W-:Y:S01]  /*1bd0*/  IMAD.X R45, R32, 0x1, R44, P2 ;  /* 0x00000001202d7824 */ /* 0x000fe200010e062c */
[----:B------:R-:W-:Y:S02]  /*1be0*/  ISETP.NE.AND.EX P0, PT, R21, RZ, PT, P0 ;  /* 0x000000ff1500720c */ /* 0x000fe40003f05300 */
[----:B------:R-:W-:Y:S02]  /*1bf0*/  ISETP.GT.AND P2, PT, R20, R29, PT ;  /* 0x0000001d1400720c */ /* 0x000fe40003f44270 */
[----:B------:R-:W1:Y:S09]  /*1c00*/  SHFL.DOWN PT, R32, R45, 0x10, R29 ;  /* 0x0a0000002d207989 */ /* 0x000e7200000e001d */
[----:B------:R-:W-:-:S02]  /*1c10*/  VOTE.ALL P0, P0 ;  /* 0x0000000000ff7806 */ /* 0x000fc40000000000 */
[----:B0-----:R-:W-:-:S04]  /*1c20*/  SEL R22, R22, RZ, !P2 ;  /* 0x000000ff16167207 */ /* 0x001fc80005000000 */
[----:B------:R-:W-:Y:S02]  /*1c30*/  IADD3 R44, P3, PT, R22, R23, RZ ;  /* 0x00000017162c7210 */ /* 0x000fe40007f7e0ff */
[----:B-1----:R-:W-:-:S05]  /*1c40*/  SEL R32, R32, RZ, !P2 ;  /* 0x000000ff20207207 */ /* 0x002fca0005000000 */
[----:B------:R-:W-:-:S07]  /*1c50*/  IMAD.X R45, R32, 0x1, R45, P3 ;  /* 0x00000001202d7824 */ /* 0x000fce00018e062d */
.L_x_172:
[----:B------:R-:W-:Y:S05]  /*1c60*/  @!P0 BRA `(.L_x_127) ;  /* 0x0000000400808947 */ /* 0x000fea0003800000 */
[----:B------:R-:W-:-:S07]  /*1c70*/  IMAD.MOV.U32 R46, RZ, RZ, 0x182 ;  /* 0x00000182ff2e7424 */ /* 0x000fce00078e00ff */
.L_x_133:
[----:B------:R-:W-:-:S05]  /*1c80*/  IMAD.WIDE R30, R5, 0x10, R24 ;  /* 0x00000010051e7825 */ /* 0x000fca00078e0218 */
[----:B------:R-:W3:Y:S01]  /*1c90*/  LD.E.128.STRONG.GPU R20, desc[UR10][R30.64+-0x200] ;  /* 0xfffe000a1e147980 */ /* 0x000ee2000c10fd00 */
[----:B------:R-:W-:Y:S05]  /*1ca0*/  YIELD ;  /* 0x0000000000007946 */ /* 0x000fea0003800000 */
[----:B------:R-:W-:Y:S01]  /*1cb0*/  UMOV UR5, 0xffffffff ;  /* 0xffffffff00057882 */ /* 0x000fe20000000000 */
[----:B------:R-:W-:Y:S02]  /*1cc0*/  SHF.R.U32.HI R46, RZ, 0x1, R46 ;  /* 0x00000001ff2e7819 */ /* 0x000fe4000001162e */
[----:B---3--:R-:W-:-:S04]  /*1cd0*/  ISETP.NE.U32.AND P0, PT, R20, 0x63, PT ;  /* 0x000000631400780c */ /* 0x008fc80003f05070 */
[----:B------:R-:W-:Y:S01]  /*1ce0*/  ISETP.NE.AND.EX P0, PT, R21, RZ, PT, P0 ;  /* 0x000000ff1500720c */ /* 0x000fe20003f05300 */
[----:B------:R-:W-:-:S12]  /*1cf0*/  BRA.DIV UR5, `(.L_x_128) ;  /* 0x0000003e057c7947 */ /* 0x000fd8000b800000 */
[----:B------:R-:W-:-:S13]  /*1d00*/  VOTE.ANY P0, !P0 ;  /* 0x0000000000ff7806 */ /* 0x000fda0004000100 */
.L_x_175:
[----:B------:R-:W-:Y:S05]  /*1d10*/  @!P0 BRA `(.L_x_129) ;  /* 0x0000000000808947 */ /* 0x000fea0003800000 */
[----:B------:R-:W-:-:S07]  /*1d20*/  IMAD.MOV.U32 R29, RZ, RZ, R46 ;  /* 0x000000ffff1d7224 */ /* 0x000fce00078e002e */
.L_x_131:
        /* <DEDUP_REMOVED lines=30> */
.L_x_178:
[----:B------:R-:W-:Y:S05]  /*1f10*/  @P0 BRA `(.L_x_131) ;  /* 0xfffffffc00840947 */ /* 0x000fea000383ffff */
.L_x_129:
[----:B------:R-:W-:Y:S01]  /*1f20*/  UMOV UR5, 0xffffffff ;  /* 0xffffffff00057882 */ /* 0x000fe20000000000 */
[----:B------:R-:W-:-:S04]  /*1f30*/  ISETP.NE.U32.AND P0, PT, R20, 0x65, PT ;  /* 0x000000651400780c */ /* 0x000fc80003f05070 */
[----:B------:R-:W-:Y:S01]  /*1f40*/  ISETP.NE.AND.EX P0, PT, R21, RZ, PT, P0 ;  /* 0x000000ff1500720c */ /* 0x000fe20003f05300 */
[----:B------:R-:W-:-:S12]  /*1f50*/  BRA.DIV UR5, `(.L_x_132) ;  /* 0x0000003e05247947 */ /* 0x000fd8000b800000 */
[----:B------:R-:W-:Y:S01]  /*1f60*/  VOTE.ANY R28, PT, !P0 ;  /* 0x00000000001c7806 */ /* 0x000fe200040e0100 */
[----:B------:R-:W-:-:S03]  /*1f70*/  VIADD R5, R5, 0xffffffe0 ;  /* 0xffffffe005057836 */ /* 0x000fc60000000000 */
[----:B------:R-:W-:-:S05]  /*1f80*/  LOP3.LUT R28, R28, 0x80000000, R43, 0xec, !PT ;  /* 0x800000001c1c7812 */ /* 0x000fca00078eec2b */
[----:B------:R-:W-:-:S05]  /*1f90*/  VIADD R29, R28, 0xffffffff ;  /* 0xffffffff1c1d7836 */ /* 0x000fca0000000000 */
[----:B------:R-:W-:Y:S01]  /*1fa0*/  LOP3.LUT R29, R28, R29, RZ, 0xc, !PT ;  /* 0x0000001d1c1d7212 */ /* 0x000fe200078e0cff */
[----:B------:R-:W-:-:S05]  /*1fb0*/  VIADD R28, R4, 0x2 ;  /* 0x00000002041c7836 */ /* 0x000fca0000000000 */
        /* <DEDUP_REMOVED lines=8> */
[----:B------:R-:W0:Y:S01]  /*2040*/  SHFL.DOWN PT, R32, R49, 0x2, R29 ;  /* 0x0840000031207989 */ /* 0x000e2200000e001d */
        /* <DEDUP_REMOVED lines=30> */
[----:B------:R-:W-:Y:S02]  /*2230*/  IADD3 R44, P3, P4, R21, R23, R44 ;  /* 0x00000017152c7210 */ /* 0x000fe40007c7e02c */
[----:B-1----:R-:W-:-:S04]  /*2240*/  SEL R32, R32, RZ, !P2 ;  /* 0x000000ff20207207 */ /* 0x002fc80005000000 */
[----:B------:R-:W-:-:S07]  /*2250*/  IADD3.X R45, PT, PT, R32, R48, R45, P3, P4 ;  /* 0x00000030202d7210 */ /* 0x000fce0001fe842d */
.L_x_192:
[----:B------:R-:W-:Y:S05]  /*2260*/  @P0 BRA `(.L_x_133) ;  /* 0xfffffff800840947 */ /* 0x000fea000383ffff */
.L_x_127:
        /* <DEDUP_REMOVED lines=16> */
.L_x_135:
[----:B------:R-:W-:Y:S05]  /*2370*/  BSYNC.RECONVERGENT B1 ;  /* 0x0000000000017941 */ /* 0x000fea0003800200 */
.L_x_134:
[----:B------:R0:W-:Y:S01]  /*2380*/  @!P0 STS.64 [R5+0x98], R44 ;  /* 0x0000982c05008388 */ /* 0x0001e20000000a00 */
[----:B-1----:R-:W-:Y:S02]  /*2390*/  IMAD.MOV.U32 R22, RZ, RZ, R33 ;  /* 0x000000ffff167224 */ /* 0x002fe400078e0021 */
[----:B------:R-:W-:Y:S02]  /*23a0*/  IMAD.MOV.U32 R23, RZ, RZ, R3 ;  /* 0x000000ffff177224 */ /* 0x000fe400078e0003 */
[----:B------:R-:W-:Y:S02]  /*23b0*/  @!P0 IMAD.MOV.U32 R22, RZ, RZ, R44 ;  /* 0x000000ffff168224 */ /* 0x000fe400078e002c */
[----:B------:R-:W-:-:S07]  /*23c0*/  @!P0 IMAD.MOV.U32 R23, RZ, RZ, R45 ;  /* 0x000000ffff178224 */ /* 0x000fce00078e002d */
.L_x_121:
[----:B------:R-:W-:Y:S05]  /*23d0*/  WARPSYNC.ALL ;  /* 0x0000000000007948 */ /* 0x000fea0003800000 */
[----:B------:R-:W1:Y:S08]  /*23e0*/  S2UR UR6, SR_CgaCtaId ;  /* 0x00000000000679c3 */ /* 0x000e700000008800 */
[----:B------:R-:W-:Y:S06]  /*23f0*/  BAR.SYNC.DEFER_BLOCKING 0x0 ;  /* 0x0000000000007b1d */ /* 0x000fec0000010000 */
[----:B------:R-:W-:Y:S01]  /*2400*/  UMOV UR5, 0x400 ;  /* 0x0000040000057882 */ /* 0x000fe20000000000 */
[----:B------:R-:W3:Y:S01]  /*2410*/  S2R R3, SR_TID.X ;  /* 0x0000000000037919 */ /* 0x000ee20000002100 */
[----:B-1----:R-:W-:-:S09]  /*2420*/  ULEA UR5, UR6, UR5, 0x18 ;  /* 0x0000000506057291 */ /* 0x002fd2000f8ec0ff */
[----:B0-----:R-:W0:Y:S01]  /*2430*/  LDS.64 R4, [UR5+0x98] ;  /* 0x00009805ff047984 */ /* 0x001e220008000a00 */
[----:B---3--:R-:W-:-:S04]  /*2440*/  ISETP.NE.AND P0, PT, R3, RZ, PT ;  /* 0x000000ff0300720c */ /* 0x008fc80003f05270 */
[----:B0-----:R-:W-:Y:S02]  /*2450*/  SEL R3, R4, RZ, P0 ;  /* 0x000000ff04037207 */ /* 0x001fe40000000000 */
[----:B------:R-:W-:Y:S02]  /*2460*/  SEL R4, R5, RZ, P0 ;  /* 0x000000ff05047207 */ /* 0x000fe40000000000 */
[----:B------:R-:W-:-:S05]  /*2470*/  IADD3 R3, P1, PT, R22, R3, RZ ;  /* 0x0000000316037210 */ /* 0x000fca0007f3e0ff */
[----:B------:R-:W-:-:S08]  /*2480*/  IMAD.X R44, R23, 0x1, R4, P1 ;  /* 0x00000001172c7824 */ /* 0x000fd000008e0604 */
.L_x_120:
[----:B------:R-:W-:Y:S05]  /*2490*/  BSYNC.RECONVERGENT B0 ;  /* 0x0000000000007941 */ /* 0x000fea0003800200 */
.L_x_118:
[----:B------:R-:W-:Y:S01]  /*24a0*/  BAR.SYNC.DEFER_BLOCKING 0x0 ;  /* 0x0000000000007b1d */ /* 0x000fe20000010000 */
[----:B0-----:R-:W-:Y:S01]  /*24b0*/  IADD3 R20, P0, PT, R40, R3, RZ ;  /* 0x0000000328147210 */ /* 0x001fe20007f1e0ff */
[----:B------:R-:W-:Y:S02]  /*24c0*/  IMAD.MOV.U32 R4, RZ, RZ, R3 ;  /* 0x000000ffff047224 */ /* 0x000fe400078e0003 */
[--C-:B------:R-:W-:Y:S02]  /*24d0*/  IMAD.MOV.U32 R5, RZ, RZ, R44.reuse ;  /* 0x000000ffff057224 */ /* 0x100fe400078e002c */
[----:B------:R-:W-:Y:S01]  /*24e0*/  IMAD.X R21, R41, 0x1, R44, P0 ;  /* 0x0000000129157824 */ /* 0x000fe200000e062c */
[----:B------:R-:W-:Y:S01]  /*24f0*/  IADD3 R22, P0, PT, R38, R20, RZ ;  /* 0x0000001426167210 */ /* 0x000fe20007f1e0ff */
[----:B------:R-:W0:Y:S01]  /*2500*/  S2R R3, SR_TID.X ;  /* 0x0000000000037919 */ /* 0x000e220000002100 */
[----:B------:R-:W1:Y:S01]  /*2510*/  S2UR UR5, SR_CTAID.X ;  /* 0x00000000000579c3 */ /* 0x000e620000002500 */
[----:B------:R-:W3:Y:S02]  /*2520*/  LDCU.64 UR6, c[0x0][0x388] ;  /* 0x00007100ff0677ac */ /* 0x000ee40008000a00 */
[----:B------:R-:W-:Y:S01]  /*2530*/  IMAD.X R23, R39, 0x1, R21, P0 ;  /* 0x0000000127177824 */ /* 0x000fe200000e0615 */
[----:B------:R-:W-:-:S04]  /*2540*/  IADD3 R24, P0, PT, R36, R22, RZ ;  /* 0x0000001624187210 */ /* 0x000fc80007f1e0ff */
[----:B------:R-:W1:Y:S01]  /*2550*/  LDC R28, c[0x0][0x398] ;  /* 0x0000e600ff1c7b82 */ /* 0x000e620000000800 */
[----:B------:R-:W-:Y:S01]  /*2560*/  IMAD.X R25, R37, 0x1, R23, P0 ;  /* 0x0000000125197824 */ /* 0x000fe200000e0617 */
[----:B------:R-:W-:-:S05]  /*2570*/  IADD3 R18, P0, PT, R18, R24, RZ ;  /* 0x0000001812127210 */ /* 0x000fca0007f1e0ff */
[----:B------:R-:W-:Y:S01]  /*2580*/  IMAD.X R19, R19, 0x1, R25, P0 ;  /* 0x0000000113137824 */ /* 0x000fe200000e0619 */
[----:B--2---:R-:W-:Y:S01]  /*2590*/  IADD3 R6, P0, PT, R6, R18, RZ ;  /* 0x0000001206067210 */ /* 0x004fe20007f1e0ff */
[----:B------:R2:W-:Y:S04]  /*25a0*/  STS.64 [R0+0x10], R22 ;  /* 0x0000101600007388 */ /* 0x0005e80000000a00 */
[----:B------:R-:W-:Y:S01]  /*25b0*/  IMAD.X R7, R7, 0x1, R19, P0 ;  /* 0x0000000107077824 */ /* 0x000fe200000e0613 */
[----:B------:R-:W-:Y:S01]  /*25c0*/  IADD3 R8, P0, PT, R8, R6, RZ ;  /* 0x0000000608087210 */ /* 0x000fe20007f1e0ff */
[----:B------:R-:W-:Y:S04]  /*25d0*/  STS.64 [R0], R4 ;  /* 0x0000000400007388 */ /* 0x000fe80000000a00 */
[----:B------:R-:W-:Y:S01]  /*25e0*/  IMAD.X R9, R9, 0x1, R7, P0 ;  /* 0x0000000109097824 */ /* 0x000fe200000e0607 */
[----:B------:R-:W-:Y:S01]  /*25f0*/  IADD3 R10, P0, PT, R10, R8, RZ ;  /* 0x000000080a0a7210 */ /* 0x000fe20007f1e0ff */
[----:B------:R-:W-:Y:S01]  /*2600*/  STS.64 [R0+0x8], R20 ;  /* 0x0000081400007388 */ /* 0x000fe20000000a00 */
[----:B-1----:R-:W-:-:S03]  /*2610*/  VIADD R28, R28, UR5 ;  /* 0x000000051c1c7c36 */ /* 0x002fc60008000000 */
[----:B------:R-:W-:Y:S01]  /*2620*/  STS.64 [R0+0x18], R24 ;  /* 0x0000181800007388 */ /* 0x000fe20000000a00 */
[----:B------:R-:W-:Y:S01]  /*2630*/  IMAD.X R11, R11, 0x1, R9, P0 ;  /* 0x000000010b0b7824 */ /* 0x000fe200000e0609 */
[----:B------:R-:W-:Y:S02]  /*2640*/  IADD3 R12, P0, PT, R12, R10, RZ ;  /* 0x0000000a0c0c7210 */ /* 0x000fe40007f1e0ff */
[----:B------:R-:W-:Y:S03]  /*2650*/  STS.64 [R0+0x20], R18 ;  /* 0x0000201200007388 */ /* 0x000fe60000000a00 */
[----:B------:R-:W-:Y:S01]  /*2660*/  IMAD.X R13, R13, 0x1, R11, P0 ;  /* 0x000000010d0d7824 */ /* 0x000fe200000e060b */
[----:B------:R-:W-:Y:S01]  /*2670*/  IADD3 R26, P0, PT, R14, R12, RZ ;  /* 0x0000000c0e1a7210 */ /* 0x000fe20007f1e0ff */
[----:B------:R-:W-:Y:S04]  /*2680*/  STS.64 [R0+0x28], R6 ;  /* 0x0000280600007388 */ /* 0x000fe80000000a00 */
[----:B------:R-:W-:Y:S01]  /*2690*/  IMAD.X R27, R15, 0x1, R13, P0 ;  /* 0x000000010f1b7824 */ /* 0x000fe200000e060d */
[----:B--2---:R-:W-:Y:S01]  /*26a0*/  IADD3 R22, P0, PT, R16, R26, RZ ;  /* 0x0000001a10167210 */ /* 0x004fe20007f1e0ff */
[----:B------:R-:W-:Y:S04]  /*26b0*/  STS.64 [R0+0x30], R8 ;  /* 0x0000300800007388 */ /* 0x000fe80000000a00 */
[----:B------:R-:W-:Y:S01]  /*26c0*/  IMAD.X R23, R17, 0x1, R27, P0 ;  /* 0x0000000111177824 */ /* 0x000fe200000e061b */
[----:B------:R-:W-:Y:S04]  /*26d0*/  STS.64 [R0+0x38], R10 ;  /* 0x0000380a00007388 */ /* 0x000fe80000000a00 */
[----:B------:R-:W-:Y:S04]  /*26e0*/  STS.64 [R0+0x40], R12 ;  /* 0x0000400c00007388 */ /* 0x000fe80000000a00 */
[----:B------:R-:W-:Y:S04]  /*26f0*/  STS.64 [R0+0x48], R26 ;  /* 0x0000481a00007388 */ /* 0x000fe80000000a00 */
[----:B------:R0:W-:Y:S01]  /*2700*/  STS.64 [R0+0x50], R22 ;  /* 0x0000501600007388 */ /* 0x0001e20000000a00 */
[----:B------:R-:W-:-:S03]  /*2710*/  NOP ;  /* 0x0000000000007918 */ /* 0x000fc60000000000 */
[----:B------:R-:W1:Y:S04]  /*2720*/  LDS.64 R4, [R2] ;  /* 0x0000000002047984 */ /* 0x000e680000000a00 */
[----:B------:R-:W2:Y:S01]  /*2730*/  LDS.64 R6, [R2+0x100] ;  /* 0x0001000002067984 */ /* 0x000ea20000000a00 */
[C---:B0-----:R-:W-:Y:S02]  /*2740*/  LOP3.LUT R0, R3.reuse, 0x3e0, RZ, 0xc0, !PT ;  /* 0x000003e003007812 */ /* 0x041fe400078ec0ff */
[----:B------:R-:W-:Y:S01]  /*2750*/  LOP3.LUT R3, R3, 0x1f, RZ, 0xc0, !PT ;  /* 0x0000001f03037812 */ /* 0x000fe200078ec0ff */
[----:B------:R-:W0:Y:S04]  /*2760*/  LDS.64 R8, [R2+0x200] ;  /* 0x0002000002087984 */ /* 0x000e280000000a00 */
[----:B------:R-:W4:Y:S01]  /*2770*/  LDS.64 R10, [R2+0x300] ;  /* 0x00030000020a7984 */ /* 0x000f220000000a00 */
[----:B------:R-:W-:-:S02]  /*2780*/  IMAD R0, R0, 0xb, R3 ;  /* 0x0000000b00007824 */ /* 0x000fc400078e0203 */
[----:B------:R-:W-:Y:S01]  /*2790*/  IMAD R3, R28, 0x11e0, RZ ;  /* 0x000011e01c037824 */ /* 0x000fe200078e02ff */
[----:B------:R-:W5:Y:S04]  /*27a0*/  LDS.64 R12, [R2+0x400] ;  /* 0x00040000020c7984 */ /* 0x000f680000000a00 */
[----:B------:R-:W5:Y:S01]  /*27b0*/  LDS.64 R14, [R2+0x500] ;  /* 0x00050000020e7984 */ /* 0x000f620000000a00 */
[----:B------:R-:W-:-:S03]  /*27c0*/  IADD3 R0, P0, PT, R3, R0, RZ ;  /* 0x0000000003007210 */ /* 0x000fc60007f1e0ff */
[----:B------:R-:W5:Y:S02]  /*27d0*/  LDS.64 R16, [R2+0x600] ;  /* 0x0006000002107984 */ /* 0x000f640000000a00 */
[----:B------:R-:W-:Y:S01]  /*27e0*/  IMAD.X R3, RZ, RZ, RZ, P0 ;  /* 0x000000ffff037224 */ /* 0x000fe200000e06ff */
[C---:B---3--:R-:W-:Y:S01]  /*27f0*/  LEA R26, P0, R0.reuse, UR6, 0x3 ;  /* 0x00000006001a7c11 */ /* 0x048fe2000f8018ff */
[----:B------:R-:W3:Y:S03]  /*2800*/  LDS.64 R18, [R2+0x700] ;  /* 0x0007000002127984 */ /* 0x000ee60000000a00 */
[----:B------:R-:W-:Y:S01]  /*2810*/  LEA.HI.X R27, R0, UR7, R3, 0x3, P0 ;  /* 0x00000007001b7c11 */ /* 0x000fe200080f1c03 */
[----:B------:R-:W3:Y:S04]  /*2820*/  LDS.64 R20, [R2+0x800] ;  /* 0x0008000002147984 */ /* 0x000ee80000000a00 */
[----:B------:R-:W3:Y:S04]  /*2830*/  LDS.64 R22, [R2+0x900] ;  /* 0x0009000002167984 */ /* 0x000ee80000000a00 */
[----:B------:R-:W3:Y:S04]  /*2840*/  LDS.64 R24, [R2+0xa00] ;  /* 0x000a000002187984 */ /* 0x000ee80000000a00 */
[----:B-1----:R-:W-:Y:S04]  /*2850*/  STG.E.64 desc[UR10][R26.64], R4 ;  /* 0x000000041a007986 */ /* 0x002fe8000c101b0a */
[----:B--2---:R-:W-:Y:S04]  /*2860*/  STG.E.64 desc[UR10][R26.64+0x100], R6 ;  /* 0x000100061a007986 */ /* 0x004fe8000c101b0a */
[----:B0-----:R-:W-:Y:S04]  /*2870*/  STG.E.64 desc[UR10][R26.64+0x200], R8 ;  /* 0x000200081a007986 */ /* 0x001fe8000c101b0a */
[----:B----4-:R-:W-:Y:S04]  /*2880*/  STG.E.64 desc[UR10][R26.64+0x300], R10 ;  /* 0x0003000a1a007986 */ /* 0x010fe8000c101b0a */
[----:B-----5:R-:W-:Y:S04]  /*2890*/  STG.E.64 desc[UR10][R26.64+0x400], R12 ;  /* 0x0004000c1a007986 */ /* 0x020fe8000c101b0a */
[----:B------:R-:W-:Y:S04]  /*28a0*/  STG.E.64 desc[UR10][R26.64+0x500], R14 ;  /* 0x0005000e1a007986 */ /* 0x000fe8000c101b0a */
[----:B------:R-:W-:Y:S04]  /*28b0*/  STG.E.64 desc[UR10][R26.64+0x600], R16 ;  /* 0x000600101a007986 */ /* 0x000fe8000c101b0a */
[----:B---3--:R-:W-:Y:S04]  /*28c0*/  STG.E.64 desc[UR10][R26.64+0x700], R18 ;  /* 0x000700121a007986 */ /* 0x008fe8000c101b0a */
[----:B------:R-:W-:Y:S04]  /*28d0*/  STG.E.64 desc[UR10][R26.64+0x800], R20 ;  /* 0x000800141a007986 */ /* 0x000fe8000c101b0a */
[----:B------:R-:W-:Y:S04]  /*28e0*/  STG.E.64 desc[UR10][R26.64+0x900], R22 ;  /* 0x000900161a007986 */ /* 0x000fe8000c101b0a */
[----:B------:R-:W-:Y:S01]  /*28f0*/  STG.E.64 desc[UR10][R26.64+0xa00], R24 ;  /* 0x000a00181a007986 */ /* 0x000fe2000c101b0a */
[----:B------:R-:W-:Y:S05]  /*2900*/  EXIT ;  /* 0x000000000000794d */ /* 0x000fea0003800000 */
.L_x_117:
[----:B------:R-:W-:-:S13]  /*2910*/  ISETP.NE.AND P0, PT, R5, RZ, PT ;  /* 0x000000ff0500720c */ /* 0x000fda0003f05270 */
[----:B------:R-:W-:Y:S05]  /*2920*/  @!P0 EXIT ;  /* 0x000000000000894d */ /* 0x000fea0003800000 */
[----:B------:R-:W0:Y:S01]  /*2930*/  S2R R4, SR_TID.X ;  /* 0x0000000000047919 */ /* 0x000e220000002100 */
[----:B------:R-:W1:Y:S01]  /*2940*/  LDC.64 R6, c[0x0][0x380] ;  /* 0x0000e000ff067b82 */ /* 0x000e620000000a00 */
[----:B------:R-:W-:Y:S01]  /*2950*/  IMAD R29, R42, 0x11e0, RZ ;  /* 0x000011e02a1d7824 */ /* 0x000fe200078e02ff */
[----:B------:R-:W-:Y:S01]  /*2960*/  UMOV UR4, 0x400 ;  /* 0x0000040000047882 */ /* 0x000fe20000000000 */
[----:B------:R-:W2:Y:S05]  /*2970*/  S2R R3, SR_LANEID ;  /* 0x0000000000037919 */ /* 0x000eaa0000000000 */
[----:B------:R-:W3:Y:S01]  /*2980*/  S2UR UR5, SR_CgaCtaId ;  /* 0x00000000000579c3 */ /* 0x000ee20000008800 */
[----:B-1----:R-:W-:-:S05]  /*2990*/  IADD3 R29, P0, PT, R29, R6, RZ ;  /* 0x000000061d1d7210 */ /* 0x002fca0007f1e0ff */
[----:B------:R-:W-:Y:S01]  /*29a0*/  IMAD.X R22, RZ, RZ, R7, P0 ;  /* 0x000000ffff167224 */ /* 0x000fe200000e0607 */
[C---:B0-----:R-:W-:Y:S01]  /*29b0*/  LOP3.LUT R0, R4.reuse, 0x1f, RZ, 0xc0, !PT ;  /* 0x0000001f04007812 */ /* 0x041fe200078ec0ff */
[----:B---3--:R-:W-:Y:S01]  /*29c0*/  ULEA UR4, UR5, UR4, 0x18 ;  /* 0x0000000405047291 */ /* 0x008fe2000f8ec0ff */
[----:B------:R-:W-:Y:S02]  /*29d0*/  LOP3.LUT R9, R4, 0x3e0, RZ, 0xc0, !PT ;  /* 0x000003e004097812 */ /* 0x000fe400078ec0ff */
[----:B------:R-:W-:-:S03]  /*29e0*/  SHF.R.U32.HI R2, RZ, 0x5, R4 ;  /* 0x00000005ff027819 */ /* 0x000fc60000011604 */
[----:B------:R-:W-:Y:S02]  /*29f0*/  IMAD R6, R9, 0xb, R0 ;  /* 0x0000000b09067824 */ /* 0x000fe400078e0200 */
[----:B--2---:R-:W-:Y:S02]  /*2a00*/  IMAD R8, R2, 0x160, R3 ;  /* 0x0000016002087824 */ /* 0x004fe400078e0203 */
[C---:B------:R-:W-:Y:S01]  /*2a10*/  VIADD R12, R6.reuse, 0x60 ;  /* 0x00000060060c7836 */ /* 0x040fe20000000000 */
[CC--:B------:R-:W-:Y:S01]  /*2a20*/  ISETP.GE.U32.AND P0, PT, R6.reuse, R5.reuse, PT ;  /* 0x000000050600720c */ /* 0x0c0fe20003f06070 */
[----:B------:R-:W-:Y:S01]  /*2a30*/  VIADD R28, R6, 0x140 ;  /* 0x00000140061c7836 */ /* 0x000fe20000000000 */
[----:B------:R-:W-:Y:S01]  /*2a40*/  LEA R0, R8, UR4, 0x3 ;  /* 0x0000000408007c11 */ /* 0x000fe2000f8e18ff */
[----:B------:R-:W-:Y:S01]  /*2a50*/  VIADD R8, R6, 0x20 ;  /* 0x0000002006087836 */ /* 0x000fe20000000000 */
[----:B------:R-:W-:Y:S01]  /*2a60*/  ISETP.GE.U32.AND P1, PT, R12, R5, PT ;  /* 0x000000050c00720c */ /* 0x000fe20003f26070 */
[----:B------:R-:W-:-:S02]  /*2a70*/  VIADD R10, R6, 0x40 ;  /* 0x00000040060a7836 */ /* 0x000fc40000000000 */
[----:B------:R-:W-:Y:S01]  /*2a80*/  VIADD R14, R6, 0x80 ;  /* 0x00000080060e7836 */ /* 0x000fe20000000000 */
[-C--:B------:R-:W-:Y:S01]  /*2a90*/  ISETP.GE.U32.AND P5, PT, R8, R5.reuse, PT ;  /* 0x000000050800720c */ /* 0x080fe20003fa6070 */
[----:B------:R-:W-:Y:S01]  /*2aa0*/  VIADD R16, R6, 0xa0 ;  /* 0x000000a006107836 */ /* 0x000fe20000000000 */
[----:B------:R-:W-:Y:S01]  /*2ab0*/  SEL R12, R12, RZ, !P1 ;  /* 0x000000ff0c0c7207 */ /* 0x000fe20004800000 */
[----:B------:R-:W-:Y:S01]  /*2ac0*/  VIADD R18, R6, 0xc0 ;  /* 0x000000c006127836 */ /* 0x000fe20000000000 */
[-C--:B------:R-:W-:Y:S01]  /*2ad0*/  ISETP.GE.U32.AND P6, PT, R10, R5.reuse, PT ;  /* 0x000000050a00720c */ /* 0x080fe20003fc6070 */
[----:B------:R-:W-:Y:S01]  /*2ae0*/  VIADD R20, R6, 0xe0 ;  /* 0x000000e006147836 */ /* 0x000fe20000000000 */
[----:B------:R-:W-:Y:S01]  /*2af0*/  SEL R8, R8, RZ, !P5 ;  /* 0x000000ff08087207 */ /* 0x000fe20006800000 */
[----:B------:R-:W-:Y:S01]  /*2b00*/  VIADD R24, R6, 0x100 ;  /* 0x0000010006187836 */ /* 0x000fe20000000000 */
[-C--:B------:R-:W-:Y:S01]  /*2b10*/  ISETP.GE.U32.AND P3, PT, R16, R5.reuse, PT ;  /* 0x000000051000720c */ /* 0x080fe20003f66070 */
[C---:B------:R-:W-:Y:S01]  /*2b20*/  VIADD R26, R6.reuse, 0x120 ;  /* 0x00000120061a7836 */ /* 0x040fe20000000000 */
[----:B------:R-:W-:Y:S01]  /*2b30*/  SEL R6, R6, RZ, !P0 ;  /* 0x000000ff06067207 */ /* 0x000fe20004000000 */
[----:B------:R-:W-:Y:S01]  /*2b40*/  IMAD R30, R3, 0x50, R0 ;  /* 0x00000050031e7824 */ /* 0x000fe200078e0200 */
[----:B------:R-:W-:-:S02]  /*2b50*/  ISETP.GE.U32.AND P0, PT, R28, R5, PT ;  /* 0x000000051c00720c */ /* 0x000fc40003f06070 */
[-C--:B------:R-:W-:Y:S02]  /*2b60*/  ISETP.GE.U32.AND P1, PT, R26, R5.reuse, PT ;  /* 0x000000051a00720c */ /* 0x080fe40003f26070 */
[----:B------:R-:W-:Y:S02]  /*2b70*/  SEL R28, R28, RZ, !P0 ;  /* 0x000000ff1c1c7207 */ /* 0x000fe40004000000 */
[-C--:B------:R-:W-:Y:S02]  /*2b80*/  ISETP.GE.U32.AND P4, PT, R18, R5.reuse, PT ;  /* 0x000000051200720c */ /* 0x080fe40003f86070 */
[----:B------:R-:W-:Y:S02]  /*2b90*/  ISETP.GE.U32.AND P5, PT, R20, R5, PT ;  /* 0x000000051400720c */ /* 0x000fe40003fa6070 */
[----:B------:R-:W-:Y:S02]  /*2ba0*/  IADD3 R12, P0, PT, R12, R29, RZ ;  /* 0x0000001d0c0c7210 */ /* 0x000fe40007f1e0ff */
[----:B------:R-:W-:-:S02]  /*2bb0*/  SEL R10, R10, RZ, !P6 ;  /* 0x000000ff0a0a7207 */ /* 0x000fc40007000000 */
[----:B------:R-:W-:Y:S01]  /*2bc0*/  SEL R26, R26, RZ, !P1 ;  /* 0x000000ff1a1a7207 */ /* 0x000fe20004800000 */
[----:B------:R-:W-:Y:S01]  /*2bd0*/  IMAD.X R13, RZ, RZ, R22, P0 ;  /* 0x000000ffff0d7224 */ /* 0x000fe200000e0616 */
[-C--:B------:R-:W-:Y:S02]  /*2be0*/  ISETP.GE.U32.AND P2, PT, R14, R5.reuse, PT ;  /* 0x000000050e00720c */ /* 0x080fe40003f46070 */
[----:B------:R-:W-:Y:S02]  /*2bf0*/  ISETP.GE.U32.AND P6, PT, R24, R5, PT ;  /* 0x000000051800720c */ /* 0x000fe40003fc6070 */
[----:B------:R-:W-:Y:S01]  /*2c00*/  SEL R16, R16, RZ, !P3 ;  /* 0x000000ff10107207 */ /* 0x000fe20005800000 */
[----:B------:R0:W-:Y:S01]  /*2c10*/  STS.64 [R0+0x300], R12 ;  /* 0x0003000c00007388 */ /* 0x0001e20000000a00 */
[----:B------:R-:W-:Y:S02]  /*2c20*/  SEL R18, R18, RZ, !P4 ;  /* 0x000000ff12127207 */ /* 0x000fe40006000000 */
[----:B------:R-:W-:-:S02]  /*2c30*/  SEL R20, R20, RZ, !P5 ;  /* 0x000000ff14147207 */ /* 0x000fc40006800000 */
[-C--:B------:R-:W-:Y:S02]  /*2c40*/  IADD3 R6, P4, PT, R6, R29.reuse, RZ ;  /* 0x0000001d06067210 */ /* 0x080fe40007f9e0ff */
        /* <DEDUP_REMOVED lines=23> */
[----:B------:R-:W-:-:S03]  /*2dc0*/  IMAD.X R29, RZ, RZ, R22, P6 ;  /* 0x000000ffff1d7224 */ /* 0x000fc600030e0616 */
        /* <DEDUP_REMOVED lines=77> */
[----:B------:R-:W2:Y:S04]  /*32a0*/  LDS.128 R28, [UR4+0x40] ;  /* 0x00004004ff1c7984 */ /* 0x000ea80008000c00 */
[----:B------:R-:W3:Y:S01]  /*32b0*/  LDS.128 R24, [UR4+0x50] ;  /* 0x00005004ff187984 */ /* 0x000ee20008000c00 */
[----:B0-----:R-:W-:-:S05]  /*32c0*/  IADD3 R51, P0, PT, R32, R34, RZ ;  /* 0x0000002220337210 */ /* 0x001fca0007f1e0ff */
[----:B------:R-:W-:Y:S01]  /*32d0*/  IMAD.X R53, R33, 0x1, R35, P0 ;  /* 0x0000000121357824 */ /* 0x000fe200000e0623 */
        /* <DEDUP_REMOVED lines=10> */
[----:B--2---:R-:W-:Y:S02]  /*3380*/  IADD3 R53, P0, PT, R28, R37, RZ ;  /* 0x000000251c357210 */ /* 0x004fe40007f1e0ff */
[----:B------:R-:W-:-:S03]  /*3390*/  ISETP.NE.AND P1, PT, R2, 0x4, PT ;  /* 0x000000040200780c */ /* 0x000fc60003f25270 */
[----:B------:R-:W-:Y:S01]  /*33a0*/  IMAD.X R29, R29, 0x1, R39, P0 ;  /* 0x000000011d1d7824 */ /* 0x000fe200000e0627 */
[----:B------:R-:W-:Y:S02]  /*33b0*/  SEL R28, R37, R36, !P1 ;  /* 0x00000024251c7207 */ /* 0x000fe40004800000 */
[----:B------:R-:W-:Y:S02]  /*33c0*/  SEL R46, R39, R46, !P1 ;  /* 0x0000002e272e7207 */ /* 0x000fe40004800000 */
[----:B------:R-:W1:Y:S01]  /*33d0*/  LDS.128 R36, [UR4+0x70] ;  /* 0x00007004ff247984 */ /* 0x000e620008000c00 */
[----:B------:R-:W-:Y:S02]  /*33e0*/  ISETP.NE.AND P1, PT, R2, 0x5, PT ;  /* 0x000000050200780c */ /* 0x000fe40003f25270 */
[----:B------:R-:W-:Y:S02]  /*33f0*/  IADD3 R51, P0, PT, R30, R53, RZ ;  /* 0x000000351e337210 */ /* 0x000fe40007f1e0ff */
[----:B------:R-:W-:-:S02]  /*3400*/  SEL R28, R53, R28, !P1 ;  /* 0x0000001c351c7207 */ /* 0x000fc40004800000 */
[----:B------:R-:W-:Y:S01]  /*3410*/  SEL R30, R29, R46, !P1 ;  /* 0x0000002e1d1e7207 */ /* 0x000fe20004800000 */
[----:B------:R-:W-:Y:S01]  /*3420*/  IMAD.X R53, R31, 0x1, R29, P0 ;  /* 0x000000011f357824 */ /* 0x000fe200000e061d */
[----:B------:R-:W-:Y:S02]  /*3430*/  ISETP.NE.AND P1, PT, R2, 0x6, PT ;  /* 0x000000060200780c */ /* 0x000fe40003f25270 */
[----:B---3--:R-:W-:Y:S02]  /*3440*/  IADD3 R29, P0, PT, R24, R51, RZ ;  /* 0x00000033181d7210 */ /* 0x008fe40007f1e0ff */
[----:B------:R-:W-:Y:S02]  /*3450*/  SEL R24, R51, R28, !P1 ;  /* 0x0000001c33187207 */ /* 0x000fe40004800000 */
[----:B------:R-:W-:Y:S01]  /*3460*/  SEL R28, R53, R30, !P1 ;  /* 0x0000001e351c7207 */ /* 0x000fe20004800000 */
[----:B------:R-:W-:Y:S01]  /*3470*/  IMAD.X R31, R25, 0x1, R53, P0 ;  /* 0x00000001191f7824 */ /* 0x000fe200000e0635 */
[----:B------:R-:W-:-:S02]  /*3480*/  ISETP.NE.AND P1, PT, R2, 0x7, PT ;  /* 0x000000070200780c */ /* 0x000fc40003f25270 */
[----:B------:R-:W-:Y:S02]  /*3490*/  IADD3 R25, P0, PT, R26, R29, RZ ;  /* 0x0000001d1a197210 */ /* 0x000fe40007f1e0ff */
[----:B------:R-:W-:Y:S02]  /*34a0*/  SEL R24, R29, R24, !P1 ;  /* 0x000000181d187207 */ /* 0x000fe40004800000 */
[----:B------:R-:W-:Y:S01]  /*34b0*/  SEL R26, R31, R28, !P1 ;  /* 0x0000001c1f1a7207 */ /* 0x000fe20004800000 */
[----:B------:R-:W-:Y:S01]  /*34c0*/  IMAD.X R29, R27, 0x1, R31, P0 ;  /* 0x000000011b1d7824 */ /* 0x000fe200000e061f */
[----:B------:R-:W-:Y:S02]  /*34d0*/  SEL R24, R25, R24, !P4 ;  /* 0x0000001819187207 */ /* 0x000fe40006000000 */
[----:B------:R-:W-:Y:S02]  /*34e0*/  ISETP.NE.AND P0, PT, R2, 0xa, PT ;  /* 0x0000000a0200780c */ /* 0x000fe40003f05270 */
[----:B0-----:R-:W-:-:S02]  /*34f0*/  IADD3 R27, P3, PT, R32, R25, RZ ;  /* 0x00000019201b7210 */ /* 0x001fc40007f7e0ff */
[----:B------:R-:W-:Y:S02]  /*3500*/  SEL R26, R29, R26, !P4 ;  /* 0x0000001a1d1a7207 */ /* 0x000fe40006000000 */
[----:B------:R-:W-:Y:S01]  /*3510*/  IADD3 R25, P6, PT, R34, R27, RZ ;  /* 0x0000001b22197210 */ /* 0x000fe20007fde0ff */
[----:B------:R-:W-:Y:S01]  /*3520*/  IMAD.X R33, R33, 0x1, R29, P3 ;  /* 0x0000000121217824 */ /* 0x000fe200018e061d */
[----:B------:R-:W-:Y:S02]  /*3530*/  SEL R24, R27, R24, !P5 ;  /* 0x000000181b187207 */ /* 0x000fe40006800000 */
[----:B------:R-:W-:Y:S01]  /*3540*/  ISETP.NE.AND P3, PT, R3, RZ, PT ;  /* 0x000000ff0300720c */ /* 0x000fe20003f65270 */
[----:B------:R-:W-:Y:S01]  /*3550*/  IMAD.X R35, R35, 0x1, R33, P6 ;  /* 0x0000000123237824 */ /* 0x000fe200030e0621 */
[----:B------:R-:W-:Y:S02]  /*3560*/  SEL R26, R33, R26, !P5 ;  /* 0x0000001a211a7207 */ /* 0x000fe40006800000 */
[----:B-1----:R-:W-:-:S02]  /*3570*/  IADD3 R3, P4, PT, R36, R25, RZ ;  /* 0x0000001924037210 */ /* 0x002fc40007f9e0ff */
[----:B------:R-:W-:Y:S02]  /*3580*/  ISETP.NE.AND P1, PT, R2, 0xb, PT ;  /* 0x0000000b0200780c */ /* 0x000fe40003f25270 */
[----:B------:R-:W-:Y:S01]  /*3590*/  SEL R24, R25, R24, !P0 ;  /* 0x0000001819187207 */ /* 0x000fe20004000000 */
[----:B------:R-:W-:Y:S01]  /*35a0*/  IMAD.X R37, R37, 0x1, R35, P4 ;  /* 0x0000000125257824 */ /* 0x000fe200020e0623 */
[----:B------:R-:W-:Y:S02]  /*35b0*/  IADD3 R2, P6, PT, R38, R3, RZ ;  /* 0x0000000326027210 */ /* 0x000fe40007fde0ff */
[----:B------:R-:W-:Y:S02]  /*35c0*/  IADD3 R27, P5, PT, R42, -R49, RZ ;  /* 0x800000312a1b7210 */ /* 0x000fe40007fbe0ff */
[----:B------:R-:W-:Y:S01]  /*35d0*/  SEL R26, R35, R26, !P0 ;  /* 0x0000001a231a7207 */ /* 0x000fe20004000000 */
[----:B------:R-:W-:Y:S01]  /*35e0*/  IMAD.X R38, R39, 0x1, R37, P6 ;  /* 0x0000000127267824 */ /* 0x000fe200030e0625 */
[----:B------:R-:W-:Y:S01]  /*35f0*/  @P2 SEL R2, R3, R24, !P1 ;  /* 0x0000001803022207 */ /* 0x000fe20004800000 */
[----:B------:R-:W-:Y:S01]  /*3600*/  IMAD.X R3, R43, 0x1, ~R47, P5 ;  /* 0x000000012b037824 */ /* 0x000fe200028e0e2f */
[----:B------:R-:W-:-:S02]  /*3610*/  ISETP.GE.U32.AND P0, PT, R4, 0x20, PT ;  /* 0x000000200400780c */ /* 0x000fc40003f06070 */
[----:B------:R-:W-:Y:S02]  /*3620*/  SEL R27, R27, RZ, P3 ;  /* 0x000000ff1b1b7207 */ /* 0x000fe40001800000 */
[----:B------:R-:W-:Y:S02]  /*3630*/  SEL R2, R2, RZ, P0 ;  /* 0x000000ff02027207 */ /* 0x000fe40000000000 */
[----:B------:R-:W-:Y:S02]  /*3640*/  @P2 SEL R38, R37, R26, !P1 ;  /* 0x0000001a25262207 */ /* 0x000fe40004800000 */
[----:B-----5:R-:W-:Y:S02]  /*3650*/  IADD3 R27, P1, P2, R2, R27, R44 ;  /* 0x0000001b021b7210 */ /* 0x020fe40007a3e02c */
[----:B------:R-:W-:Y:S02]  /*3660*/  SEL R3, R3, RZ, P3 ;  /* 0x000000ff03037207 */ /* 0x000fe40001800000 */
[----:B------:R-:W-:-:S04]  /*3670*/  SEL R44, R38, RZ, P0 ;  /* 0x000000ff262c7207 */ /* 0x000fc80000000000 */
[----:B------:R-:W-:Y:S01]  /*3680*/  IADD3.X R3, PT, PT, R44, R3, R45, P1, P2 ;  /* 0x000000032c037210 */ /* 0x000fe20000fe442d */
[----:B------:R-:W-:Y:S06]  /*3690*/  BRA `(.L_x_137) ;  /* 0x0000001400b07947 */ /* 0x000fec0003800000 */
.L_x_136:
        /* <DEDUP_REMOVED lines=67> */
[----:B--2---:R-:W-:-:S02]  /*3ad0*/  IADD3 R51, P0, PT, R28, R37, RZ ;  /* 0x000000251c337210 */ /* 0x004fc40007f1e0ff */
[----:B------:R-:W-:Y:S02]  /*3ae0*/  SEL R46, R49, R46, !P2 ;  /* 0x0000002e312e7207 */ /* 0x000fe40005000000 */
[----:B------:R-:W-:Y:S01]  /*3af0*/  ISETP.NE.AND P1, PT, R2, 0x4, PT ;  /* 0x000000040200780c */ /* 0x000fe20003f25270 */
[----:B------:R-:W-:Y:S01]  /*3b00*/  IMAD.X R29, R29, 0x1, R39, P0 ;  /* 0x000000011d1d7824 */ /* 0x000fe200000e0627 */
[----:B------:R-:W-:Y:S02]  /*3b10*/  IADD3 R49, P0, PT, R30, R51, RZ ;  /* 0x000000331e317210 */ /* 0x000fe40007f1e0ff */
[----:B------:R-:W-:Y:S02]  /*3b20*/  SEL R28, R37, R36, !P1 ;  /* 0x00000024251c7207 */ /* 0x000fe40004800000 */
[----:B------:R-:W-:Y:S01]  /*3b30*/  SEL R46, R39, R46, !P1 ;  /* 0x0000002e272e7207 */ /* 0x000fe20004800000 */
[----:B------:R-:W-:Y:S01]  /*3b40*/  IMAD.X R31, R31, 0x1, R29, P0 ;  /* 0x000000011f1f7824 */ /* 0x000fe200000e061d */
[----:B------:R-:W1:Y:S01]  /*3b50*/  LDS.128 R36, [UR4+0x70] ;  /* 0x00007004ff247984 */ /* 0x000e620008000c00 */
[----:B------:R-:W-:-:S02]  /*3b60*/  ISETP.NE.AND P1, PT, R2, 0x5, PT ;  /* 0x000000050200780c */ /* 0x000fc40003f25270 */
[C---:B------:R-:W-:Y:S02]  /*3b70*/  ISETP.NE.AND P2, PT, R2.reuse, 0xb, PT ;  /* 0x0000000b0200780c */ /* 0x040fe40003f45270 */
[----:B------:R-:W-:Y:S02]  /*3b80*/  SEL R28, R51, R28, !P1 ;  /* 0x0000001c331c7207 */ /* 0x000fe40004800000 */
[----:B------:R-:W-:Y:S02]  /*3b90*/  SEL R30, R29, R46, !P1 ;  /* 0x0000002e1d1e7207 */ /* 0x000fe40004800000 */
[----:B------:R-:W-:Y:S02]  /*3ba0*/  ISETP.NE.AND P1, PT, R2, 0x6, PT ;  /* 0x000000060200780c */ /* 0x000fe40003f25270 */
[----:B---3--:R-:W-:Y:S02]  /*3bb0*/  IADD3 R29, P0, PT, R24, R49, RZ ;  /* 0x00000031181d7210 */ /* 0x008fe40007f1e0ff */
[----:B------:R-:W-:-:S02]  /*3bc0*/  SEL R28, R49, R28, !P1 ;  /* 0x0000001c311c7207 */ /* 0x000fc40004800000 */
[----:B------:R-:W-:Y:S01]  /*3bd0*/  SEL R30, R31, R30, !P1 ;  /* 0x0000001e1f1e7207 */ /* 0x000fe20004800000 */
[----:B------:R-:W-:Y:S01]  /*3be0*/  IMAD.X R49, R25, 0x1, R31, P0 ;  /* 0x0000000119317824 */ /* 0x000fe200000e061f */
[----:B------:R-:W-:Y:S01]  /*3bf0*/  ISETP.NE.AND P1, PT, R2, 0x7, PT ;  /* 0x000000070200780c */ /* 0x000fe20003f25270 */
[----:B------:R-:W2:Y:S01]  /*3c00*/  LDS.64 R24, [UR4+0x80] ;  /* 0x00008004ff187984 */ /* 0x000ea20008000a00 */
[----:B------:R-:W-:Y:S02]  /*3c10*/  IADD3 R31, P0, PT, R26, R29, RZ ;  /* 0x0000001d1a1f7210 */ /* 0x000fe40007f1e0ff */
[----:B------:R-:W-:Y:S02]  /*3c20*/  SEL R26, R29, R28, !P1 ;  /* 0x0000001c1d1a7207 */ /* 0x000fe40004800000 */
[----:B------:R-:W-:Y:S01]  /*3c30*/  SEL R28, R49, R30, !P1 ;  /* 0x0000001e311c7207 */ /* 0x000fe20004800000 */
[----:B------:R-:W-:Y:S01]  /*3c40*/  IMAD.X R27, R27, 0x1, R49, P0 ;  /* 0x000000011b1b7824 */ /* 0x000fe200000e0631 */
[----:B------:R-:W-:-:S02]  /*3c50*/  SEL R26, R31, R26, !P5 ;  /* 0x0000001a1f1a7207 */ /* 0x000fc40006800000 */
[----:B------:R-:W-:Y:S02]  /*3c60*/  ISETP.NE.AND P0, PT, R2, 0x9, PT ;  /* 0x000000090200780c */ /* 0x000fe40003f05270 */
[----:B0-----:R-:W-:Y:S02]  /*3c70*/  IADD3 R31, P6, PT, R32, R31, RZ ;  /* 0x0000001f201f7210 */ /* 0x001fe40007fde0ff */
[----:B------:R-:W-:Y:S02]  /*3c80*/  ISETP.NE.AND P1, PT, R2, 0xa, PT ;  /* 0x0000000a0200780c */ /* 0x000fe40003f25270 */
[----:B------:R-:W-:Y:S01]  /*3c90*/  SEL R2, R31, R26, !P0 ;  /* 0x0000001a1f027207 */ /* 0x000fe20004000000 */
[----:B------:R-:W-:Y:S01]  /*3ca0*/  IMAD.X R33, R33, 0x1, R27, P6 ;  /* 0x0000000121217824 */ /* 0x000fe200030e061b */
[----:B------:R-:W-:Y:S02]  /*3cb0*/  IADD3 R31, P4, PT, R34, R31, RZ ;  /* 0x0000001f221f7210 */ /* 0x000fe40007f9e0ff */
[----:B------:R-:W-:-:S02]  /*3cc0*/  SEL R26, R27, R28, !P5 ;  /* 0x0000001c1b1a7207 */ /* 0x000fc40006800000 */
[----:B------:R-:W-:Y:S01]  /*3cd0*/  SEL R2, R31, R2, !P1 ;  /* 0x000000021f027207 */ /* 0x000fe20004800000 */
[----:B------:R-:W-:Y:S01]  /*3ce0*/  IMAD.X R35, R35, 0x1, R33, P4 ;  /* 0x0000000123237824 */ /* 0x000fe200020e0621 */
[----:B-1----:R-:W-:Y:S02]  /*3cf0*/  IADD3 R31, P6, PT, R36, R31, RZ ;  /* 0x0000001f241f7210 */ /* 0x002fe40007fde0ff */
[----:B------:R-:W-:Y:S02]  /*3d00*/  SEL R26, R33, R26, !P0 ;  /* 0x0000001a211a7207 */ /* 0x000fe40004000000 */
[----:B------:R-:W-:Y:S01]  /*3d10*/  SEL R2, R31, R2, !P2 ;  /* 0x000000021f027207 */ /* 0x000fe20005000000 */
[----:B------:R-:W-:Y:S01]  /*3d20*/  IMAD.X R37, R37, 0x1, R35, P6 ;  /* 0x0000000125257824 */ /* 0x000fe200030e0623 */
[----:B------:R-:W-:Y:S02]  /*3d30*/  IADD3 R28, P5, PT, R44, -R47, RZ ;  /* 0x8000002f2c1c7210 */ /* 0x000fe40007fbe0ff */
[----:B------:R-:W-:-:S02]  /*3d40*/  IADD3 R31, P4, PT, R38, R31, RZ ;  /* 0x0000001f261f7210 */ /* 0x000fc40007f9e0ff */
[----:B------:R-:W-:Y:S01]  /*3d50*/  SEL R26, R35, R26, !P1 ;  /* 0x0000001a231a7207 */ /* 0x000fe20004800000 */
[----:B------:R-:W-:Y:S01]  /*3d60*/  IMAD.X R44, R45, 0x1, ~R43, P5 ;  /* 0x000000012d2c7824 */ /* 0x000fe200028e0e2b */
[----:B------:R-:W-:Y:S01]  /*3d70*/  ISETP.NE.AND P0, PT, R3, RZ, PT ;  /* 0x000000ff0300720c */ /* 0x000fe20003f05270 */
[----:B------:R-:W-:Y:S01]  /*3d80*/  IMAD.X R39, R39, 0x1, R37, P4 ;  /* 0x0000000127277824 */ /* 0x000fe200020e0625 */
[----:B------:R-:W-:Y:S02]  /*3d90*/  SEL R26, R37, R26, !P2 ;  /* 0x0000001a251a7207 */ /* 0x000fe40005000000 */
[----:B------:R-:W-:Y:S02]  /*3da0*/  SEL R27, R28, RZ, P0 ;  /* 0x000000ff1c1b7207 */ /* 0x000fe40000000000 */
[----:B------:R-:W-:Y:S02]  /*3db0*/  SEL R2, R31, R2, !P3 ;  /* 0x000000021f027207 */ /* 0x000fe40005800000 */
[----:B------:R-:W-:-:S02]  /*3dc0*/  ISETP.GT.U32.AND P2, PT, R4, 0x1f, PT ;  /* 0x0000001f0400780c */ /* 0x000fc40003f44070 */
[----:B------:R-:W-:Y:S02]  /*3dd0*/  IADD3 R27, P1, PT, R27, R2, RZ ;  /* 0x000000021b1b7210 */ /* 0x000fe40007f3e0ff */
[----:B------:R-:W-:Y:S02]  /*3de0*/  SEL R29, R44, RZ, P0 ;  /* 0x000000ff2c1d7207 */ /* 0x000fe40000000000 */
[----:B------:R-:W-:Y:S02]  /*3df0*/  SEL R2, R39, R26, !P3 ;  /* 0x0000001a27027207 */ /* 0x000fe40005800000 */
[----:B--2---:R-:W-:Y:S02]  /*3e00*/  IADD3 R38, P0, PT, R24, R31, RZ ;  /* 0x0000001f18267210 */ /* 0x004fe40007f1e0ff */
        /* <DEDUP_REMOVED lines=14> */
[----:B------:R1:W-:Y:S01]  /*3ef0*/  @!P1 STS.64 [UR4+0x18], R30 ;  /* 0x0000181eff009988 */ /* 0x0003e20008000a04 */
[----:B0-----:R-:W-:-:S04]  /*3f00*/  IMAD.WIDE R34, R42, 0x10, R36 ;  /* 0x000000102a227825 */ /* 0x001fc800078e0224 */
[----:B------:R-:W-:Y:S01]  /*3f10*/  IMAD.WIDE R36, R39, 0x10, R36 ;  /* 0x0000001027247825 */ /* 0x000fe200078e0224 */
[----:B------:R1:W-:Y:S01]  /*3f20*/  @!P1 ST.E.128.STRONG.GPU desc[UR10][R34.64+0x200], R28 ;  /* 0x0002001c22009985 */ /* 0x0003e2000c10fd0a */
[----:B------:R-:W-:Y:S05]  /*3f30*/  NANOSLEEP 0x2c6 ;  /* 0x000002c60000795d */ /* 0x000fea0003800000 */
[----:B------:R-:W2:Y:S01]  /*3f40*/  LD.E.128.STRONG.GPU R24, desc[UR10][R36.64+0x200] ;  /* 0x0002000a24187980 */ /* 0x000ea2000c10fd00 */
[----:B------:R-:W-:Y:S01]  /*3f50*/  UMOV UR5, 0xffffffff ;  /* 0xffffffff00057882 */ /* 0x000fe20000000000 */
[----:B--2---:R-:W-:-:S04]  /*3f60*/  ISETP.NE.U32.AND P0, PT, R24, 0x63, PT ;  /* 0x000000631800780c */ /* 0x004fc80003f05070 */
[----:B------:R-:W-:Y:S01]  /*3f70*/  ISETP.NE.AND.EX P0, PT, R25, RZ, PT, P0 ;  /* 0x000000ff1900720c */ /* 0x000fe20003f05300 */
[----:B-1----:R-:W-:-:S12]  /*3f80*/  BRA.DIV UR5, `(.L_x_139) ;  /* 0x0000002205a07947 */ /* 0x002fd8000b800000 */
[----:B------:R-:W-:-:S13]  /*3f90*/  VOTE.ANY P0, !P0 ;  /* 0x0000000000ff7806 */ /* 0x000fda0004000100 */
.L_x_195:
[----:B------:R-:W-:Y:S05]  /*3fa0*/  @!P0 BRA `(.L_x_140) ;  /* 0x0000000000808947 */ /* 0x000fea0003800000 */
[----:B------:R-:W-:-:S07]  /*3fb0*/  IMAD.MOV.U32 R29, RZ, RZ, 0x182 ;  /* 0x00000182ff1d7424 */ /* 0x000fce00078e00ff */
.L_x_142:
        /* <DEDUP_REMOVED lines=23> */
[----:B------:R-:W2:Y:S01]  /*4130*/  LD.E.128.STRONG.GPU R24, desc[UR10][R36.64+0x200] ;  /* 0x0002000a24187980 */ /* 0x000ea2000c10fd00 */
[----:B------:R-:W-:Y:S01]  /*4140*/  UMOV UR5, 0xffffffff ;  /* 0xffffffff00057882 */ /* 0x000fe20000000000 */
[----:B------:R-:W-:Y:S01]  /*4150*/  IMAD.MOV.U32 R29, RZ, RZ, R28 ;  /* 0x000000ffff1d7224 */ /* 0x000fe200078e001c */
[----:B--2---:R-:W-:-:S04]  /*4160*/  ISETP.NE.U32.AND P0, PT, R24, 0x63, PT ;  /* 0x000000631800780c */ /* 0x004fc80003f05070 */
[----:B------:R-:W-:Y:S01]  /*4170*/  ISETP.NE.AND.EX P0, PT, R25, RZ, PT, P0 ;  /* 0x000000ff1900720c */ /* 0x000fe20003f05300 */
[----:B------:R-:W-:-:S12]  /*4180*/  BRA.DIV UR5, `(.L_x_141) ;  /* 0x0000002205407947 */ /* 0x000fd8000b800000 */
[----:B------:R-:W-:-:S13]  /*4190*/  VOTE.ANY P0, !P0 ;  /* 0x0000000000ff7806 */ /* 0x000fda0004000100 */
.L_x_198:
[----:B------:R-:W-:Y:S05]  /*41a0*/  @P0 BRA `(.L_x_142) ;  /* 0xfffffffc00840947 */ /* 0x000fea000383ffff */
.L_x_140:
        /* <DEDUP_REMOVED lines=48> */
[----:B------:R-:W-:Y:S01]  /*44b0*/  ISETP.NE.AND.EX P0, PT, R25, RZ, PT, P0 ;  /* 0x000000ff1900720c */ /* 0x000fe20003f05300 */
[----:B------:R-:W-:Y:S01]  /*44c0*/  IMAD.U32 R37, RZ, RZ, UR7 ;  /* 0x00000007ff257e24 */ /* 0x000fe2000f8e00ff */
[----:B------:R-:W-:Y:S02]  /*44d0*/  ISETP.GT.AND P2, PT, R24, R29, PT ;  /* 0x0000001d1800720c */ /* 0x000fe40003f44270 */
[----:B------:R-:W1:Y:S09]  /*44e0*/  SHFL.DOWN PT, R32, R47, 0x10, R29 ;  /* 0x0a0000002f207989 */ /* 0x000e7200000e001d */
[----:B------:R-:W-:-:S02]  /*44f0*/  VOTE.ALL P0, P0 ;  /* 0x0000000000ff7806 */ /* 0x000fc40000000000 */
[----:B0-----:R-:W-:-:S04]  /*4500*/  SEL R26, R26, RZ, !P2 ;  /* 0x000000ff1a1a7207 */ /* 0x001fc80005000000 */
[----:B------:R-:W-:Y:S02]  /*4510*/  IADD3 R46, P3, PT, R26, R27, RZ ;  /* 0x0000001b1a2e7210 */ /* 0x000fe40007f7e0ff */
[----:B-1----:R-:W-:-:S05]  /*4520*/  SEL R32, R32, RZ, !P2 ;  /* 0x000000ff20207207 */ /* 0x002fca0005000000 */
[----:B------:R-:W-:-:S07]  /*4530*/  IMAD.X R47, R32, 0x1, R47, P3 ;  /* 0x00000001202f7824 */ /* 0x000fce00018e062f */
.L_x_212:
[----:B------:R-:W-:Y:S05]  /*4540*/  @!P0 BRA `(.L_x_144) ;  /* 0x0000000400808947 */ /* 0x000fea0003800000 */
[----:B------:R-:W-:-:S07]  /*4550*/  IMAD.MOV.U32 R45, RZ, RZ, 0x182 ;  /* 0x00000182ff2d7424 */ /* 0x000fce00078e00ff */
.L_x_150:
[----:B------:R-:W-:-:S05]  /*4560*/  IMAD.WIDE R30, R39, 0x10, R36 ;  /* 0x00000010271e7825 */ /* 0x000fca00078e0224 */
[----:B------:R-:W2:Y:S01]  /*4570*/  LD.E.128.STRONG.GPU R24, desc[UR10][R30.64+-0x200] ;  /* 0xfffe000a1e187980 */ /* 0x000ea2000c10fd00 */
[----:B------:R-:W-:Y:S05]  /*4580*/  YIELD ;  /* 0x0000000000007946 */ /* 0x000fea0003800000 */
[----:B------:R-:W-:Y:S01]  /*4590*/  UMOV UR5, 0xffffffff ;  /* 0xffffffff00057882 */ /* 0x000fe20000000000 */
[----:B------:R-:W-:Y:S02]  /*45a0*/  SHF.R.U32.HI R45, RZ, 0x1, R45 ;  /* 0x00000001ff2d7819 */ /* 0x000fe4000001162d */
[----:B--2---:R-:W-:-:S04]  /*45b0*/  ISETP.NE.U32.AND P0, PT, R24, 0x63, PT ;  /* 0x000000631800780c */ /* 0x004fc80003f05070 */
[----:B------:R-:W-:Y:S01]  /*45c0*/  ISETP.NE.AND.EX P0, PT, R25, RZ, PT, P0 ;  /* 0x000000ff1900720c */ /* 0x000fe20003f05300 */
[----:B------:R-:W-:-:S12]  /*45d0*/  BRA.DIV UR5, `(.L_x_145) ;  /* 0x0000002205e87947 */ /* 0x000fd8000b800000 */
[----:B------:R-:W-:-:S13]  /*45e0*/  VOTE.ANY P0, !P0 ;  /* 0x0000000000ff7806 */ /* 0x000fda0004000100 */
.L_x_215:
[----:B------:R-:W-:Y:S05]  /*45f0*/  @!P0 BRA `(.L_x_146) ;  /* 0x0000000000808947 */ /* 0x000fea0003800000 */
[----:B------:R-:W-:-:S07]  /*4600*/  IMAD.MOV.U32 R29, RZ, RZ, R45 ;  /* 0x000000ffff1d7224 */ /* 0x000fce00078e002d */
.L_x_148:
        /* <DEDUP_REMOVED lines=30> */
.L_x_218:
[----:B------:R-:W-:Y:S05]  /*47f0*/  @P0 BRA `(.L_x_148) ;  /* 0xfffffffc00840947 */ /* 0x000fea000383ffff */
.L_x_146:
        /* <DEDUP_REMOVED lines=52> */
.L_x_232:
[----:B------:R-:W-:Y:S05]  /*4b40*/  @P0 BRA `(.L_x_150) ;  /* 0xfffffff800840947 */ /* 0x000fea000383ffff */
.L_x_144:
        /* <DEDUP_REMOVED lines=16> */
.L_x_152:
[----:B------:R-:W-:Y:S05]  /*4c50*/  BSYNC.RECONVERGENT B0 ;  /* 0x0000000000007941 */ /* 0x000fea0003800200 */
.L_x_151:
[----:B------:R0:W-:Y:S01]  /*4c60*/  @!P2 STS.64 [R3+0x98], R46 ;  /* 0x0000982e0300a388 */ /* 0x0001e20000000a00 */
[----:B-1----:R-:W-:Y:S02]  /*4c70*/  IMAD.MOV.U32 R27, RZ, RZ, R33 ;  /* 0x000000ffff1b7224 */ /* 0x002fe400078e0021 */
[----:B------:R-:W-:Y:S02]  /*4c80*/  IMAD.MOV.U32 R29, RZ, RZ, R2 ;  /* 0x000000ffff1d7224 */ /* 0x000fe400078e0002 */
[----:B------:R-:W-:Y:S02]  /*4c90*/  @!P2 IMAD.MOV.U32 R27, RZ, RZ, R46 ;  /* 0x000000ffff1ba224 */ /* 0x000fe400078e002e */
[----:B------:R-:W-:-:S07]  /*4ca0*/  @!P2 IMAD.MOV.U32 R29, RZ, RZ, R47 ;  /* 0x000000ffff1da224 */ /* 0x000fce00078e002f */
.L_x_138:
[----:B------:R-:W-:Y:S05]  /*4cb0*/  WARPSYNC.ALL ;  /* 0x0000000000007948 */ /* 0x000fea0003800000 */
[----:B------:R-:W1:Y:S08]  /*4cc0*/  S2UR UR5, SR_CgaCtaId ;  /* 0x00000000000579c3 */ /* 0x000e700000008800 */
[----:B------:R-:W-:Y:S01]  /*4cd0*/  BAR.SYNC.DEFER_BLOCKING 0x0 ;  /* 0x0000000000007b1d */ /* 0x000fe20000010000 */
[----:B------:R-:W-:-:S05]  /*4ce0*/  ISETP.NE.AND P1, PT, R4, RZ, PT ;  /* 0x000000ff0400720c */ /* 0x000fca0003f25270 */
[----:B------:R-:W-:Y:S02]  /*4cf0*/  UMOV UR4, 0x400 ;  /* 0x0000040000047882 */ /* 0x000fe40000000000 */
[----:B-1----:R-:W-:-:S09]  /*4d00*/  ULEA UR4, UR5, UR4, 0x18 ;  /* 0x0000000405047291 */ /* 0x002fd2000f8ec0ff */
[----:B0-----:R-:W0:Y:S02]  /*4d10*/  LDS.64 R2, [UR4+0x98] ;  /* 0x00009804ff027984 */ /* 0x001e240008000a00 */
[----:B0-----:R-:W-:-:S04]  /*4d20*/  SEL R2, R2, RZ, P1 ;  /* 0x000000ff02027207 */ /* 0x001fc80000800000 */
[----:B------:R-:W-:Y:S02]  /*4d30*/  IADD3 R27, P0, PT, R27, R2, RZ ;  /* 0x000000021b1b7210 */ /* 0x000fe40007f1e0ff */
[----:B------:R-:W-:-:S05]  /*4d40*/  SEL R2, R3, RZ, P1 ;  /* 0x000000ff03027207 */ /* 0x000fca0000800000 */
[----:B------:R-:W-:-:S07]  /*4d50*/  IMAD.X R3, R29, 0x1, R2, P0 ;  /* 0x000000011d037824 */ /* 0x000fce00000e0602 */
.L_x_137:
[----:B------:R-:W-:Y:S01]  /*4d60*/  BAR.SYNC.DEFER_BLOCKING 0x0 ;  /* 0x0000000000007b1d */ /* 0x000fe20000010000 */
[----:B------:R-:W-:Y:S01]  /*4d70*/  IADD3 R24, P0, PT, R40, R27, RZ ;  /* 0x0000001b28187210 */ /* 0x000fe20007f1e0ff */
[----:B------:R-:W-:Y:S01]  /*4d80*/  IMAD.MOV.U32 R2, RZ, RZ, R27 ;  /* 0x000000ffff027224 */ /* 0x000fe200078e001b */
[----:B------:R-:W-:-:S03]  /*4d90*/  ISETP.NE.AND P1, PT, R4, RZ, PT ;  /* 0x000000ff0400720c */ /* 0x000fc60003f25270 */
[----:B------:R-:W-:Y:S01]  /*4da0*/  IMAD.X R25, R41, 0x1, R3, P0 ;  /* 0x0000000129197824 */ /* 0x000fe200000e0603 */
[----:B------:R-:W-:Y:S01]  /*4db0*/  IADD3 R22, P0, PT, R22, R24, RZ ;  /* 0x0000001816167210 */ /* 0x000fe20007f1e0ff */
[----:B------:R-:W0:Y:S01]  /*4dc0*/  S2R R29, SR_LANEID ;  /* 0x00000000001d7919 */ /* 0x000e220000000000 */
[----:B------:R-:W1:Y:S01]  /*4dd0*/  S2UR UR5, SR_CTAID.X ;  /* 0x00000000000579c3 */ /* 0x000e620000002500 */
[----:B------:R-:W2:Y:S02]  /*4de0*/  LDCU.64 UR6, c[0x0][0x388] ;  /* 0x00007100ff0677ac */ /* 0x000ea40008000a00 */
[----:B------:R-:W-:Y:S01]  /*4df0*/  IMAD.X R23, R23, 0x1, R25, P0 ;  /* 0x0000000117177824 */ /* 0x000fe200000e0619 */
[----:B------:R-:W-:Y:S01]  /*4e00*/  IADD3 R6, P0, PT, R6, R22, RZ ;  /* 0x0000001606067210 */ /* 0x000fe20007f1e0ff */
[----:B------:R-:W3:Y:S03]  /*4e10*/  S2R R4, SR_TID.X ;  /* 0x0000000000047919 */ /* 0x000ee60000002100 */
[----:B------:R-:W1:Y:S01]  /*4e20*/  LDC R28, c[0x0][0x398] ;  /* 0x0000e600ff1c7b82 */ /* 0x000e620000000800 */
        /* <DEDUP_REMOVED lines=8> */
[----:B0-----:R-:W-:-:S04]  /*4eb0*/  IMAD R29, R29, 0x50, R0 ;  /* 0x000000501d1d7824 */ /* 0x001fc800078e0200 */
[----:B------:R-:W-:Y:S01]  /*4ec0*/  IMAD.X R15, R15, 0x1, R13, P0 ;  /* 0x000000010f0f7824 */ /* 0x000fe200000e060d */
[----:B------:R-:W-:Y:S01]  /*4ed0*/  IADD3 R16, P0, PT, R16, R14, RZ ;  /* 0x0000000e10107210 */ /* 0x000fe20007f1e0ff */
[----:B-1----:R-:W-:Y:S01]  /*4ee0*/  VIADD R28, R28, UR5 ;  /* 0x000000051c1c7c36 */ /* 0x002fe20008000000 */
[----:B------:R-:W-:Y:S01]  /*4ef0*/  STS.64 [R29], R2 ;  /* 0x000000021d007388 */ /* 0x000fe20000000a00 */
[----:B---3--:R-:W-:Y:S02]  /*4f00*/  LOP3.LUT R27, R4, 0x3e0, RZ, 0xc0, !PT ;  /* 0x000003e0041b7812 */ /* 0x008fe400078ec0ff */
[----:B------:R-:W-:Y:S01]  /*4f10*/  IMAD.X R17, R17, 0x1, R15, P0 ;  /* 0x0000000111117824 */ /* 0x000fe200000e060f */
[----:B------:R-:W-:Y:S01]  /*4f20*/  IADD3 R18, P0, PT, R18, R16, RZ ;  /* 0x0000001012127210 */ /* 0x000fe20007f1e0ff */
[----:B------:R-:W-:Y:S01]  /*4f30*/  STS.64 [R29+0x8], R24 ;  /* 0x000008181d007388 */ /* 0x000fe20000000a00 */
[----:B------:R-:W-:Y:S01]  /*4f40*/  LOP3.LUT R4, R4, 0x1f, RZ, 0xc0, !PT ;  /* 0x0000001f04047812 */ /* 0x000fe200078ec0ff */
[----:B------:R-:W-:-:S02]  /*4f50*/  IMAD R28, R28, 0x11e0, RZ ;  /* 0x000011e01c1c7824 */ /* 0x000fc400078e02ff */
[----:B------:R-:W-:Y:S01]  /*4f60*/  IMAD.X R19, R19, 0x1, R17, P0 ;  /* 0x0000000113137824 */ /* 0x000fe200000e0611 */
[----:B------:R-:W-:Y:S01]  /*4f70*/  IADD3 R20, P0, PT, R20, R18, RZ ;  /* 0x0000001214147210 */ /* 0x000fe20007f1e0ff */
[----:B------:R-:W-:Y:S01]  /*4f80*/  STS.64 [R29+0x10], R22 ;  /* 0x000010161d007388 */ /* 0x000fe20000000a00 */
[----:B------:R-:W-:-:S03]  /*4f90*/  IMAD R27, R27, 0xb, R4 ;  /* 0x0000000b1b1b7824 */ /* 0x000fc600078e0204 */
[----:B------:R-:W-:Y:S01]  /*4fa0*/  IMAD.X R21, R21, 0x1, R19, P0 ;  /* 0x0000000115157824 */ /* 0x000fe200000e0613 */
[----:B------:R-:W-:Y:S01]  /*4fb0*/  STS.64 [R29+0x18], R6 ;  /* 0x000018061d007388 */ /* 0x000fe20000000a00 */
[----:B------:R-:W-:Y:S01]  /*4fc0*/  IADD3 R28, P0, PT, R28, R27, RZ ;  /* 0x0000001b1c1c7210 */ /* 0x000fe20007f1e0ff */
[C---:B------:R-:W-:Y:S02]  /*4fd0*/  VIADD R31, R27.reuse, 0x20 ;  /* 0x000000201b1f7836 */ /* 0x040fe40000000000 */
[----:B------:R-:W-:Y:S01]  /*4fe0*/  STS.64 [R29+0x20], R8 ;  /* 0x000020081d007388 */ /* 0x000fe20000000a00 */
[C---:B------:R-:W-:Y:S02]  /*4ff0*/  VIADD R33, R27.reuse, 0x40 ;  /* 0x000000401b217836 */ /* 0x040fe40000000000 */
[----:B------:R-:W-:Y:S01]  /*5000*/  VIADD R35, R27, 0xc0 ;  /* 0x000000c01b237836 */ /* 0x000fe20000000000 */
        /* <DEDUP_REMOVED lines=9> */
[----:B0-----:R-:W-:Y:S01]  /*50a0*/  IMAD.X R29, RZ, RZ, RZ, P0 ;  /* 0x000000ffff1d7224 */ /* 0x001fe200000e06ff */
[C---:B--2---:R-:W-:Y:S02]  /*50b0*/  LEA R4, P0, R28.reuse, UR6, 0x3 ;  /* 0x000000061c047c11 */ /* 0x044fe4000f8018ff */
[----:B------:R-:W-:Y:S04]  /*50c0*/  LDS.64 R8, [R0+0x200] ;  /* 0x0002000000087984 */ /* 0x000fe80000000a00 */
        /* <DEDUP_REMOVED lines=8> */
[----:B------:R0:W-:Y:S01]  /*5150*/  @!P1 STS [UR4+0x8f00], R5 ;  /* 0x008f0005ff009988 */ /* 0x0001e20008000804 */
[----:B------:R-:W-:Y:S01]  /*5160*/  BAR.SYNC.DEFER_BLOCKING 0x0 ;  /* 0x0000000000007b1d */ /* 0x000fe20000010000 */
[----:B0-----:R-:W-:Y:S01]  /*5170*/  LEA.HI.X R5, R28, UR7, R29, 0x3, P0 ;  /* 0x000000071c057c11 */ /* 0x001fe200080f1c1d */
[----:B------:R-:W-:-:S04]  /*5180*/  VIADD R29, R27, 0x60 ;  /* 0x000000601b1d7836 */ /* 0x000fc80000000000 */
[----:B------:R-:W0:Y:S02]  /*5190*/  LDS R26, [UR4+0x8f00] ;  /* 0x008f0004ff1a7984 */ /* 0x000e240008000800 */
[-C--:B0-----:R-:W-:Y:S02]  /*51a0*/  ISETP.GE.AND P5, PT, R27, R26.reuse, PT ;  /* 0x0000001a1b00720c */ /* 0x081fe40003fa6270 */
[-C--:B------:R-:W-:Y:S01]  /*51b0*/  ISETP.GE.AND P6, PT, R31, R26.reuse, PT ;  /* 0x0000001a1f00720c */ /* 0x080fe20003fc6270 */
[----:B------:R-:W-:Y:S01]  /*51c0*/  VIADD R31, R27, 0x80 ;  /* 0x000000801b1f7836 */ /* 0x000fe20000000000 */
[-C--:B------:R-:W-:Y:S01]  /*51d0*/  ISETP.GE.AND P0, PT, R33, R26.reuse, PT ;  /* 0x0000001a2100720c */ /* 0x080fe20003f06270 */
[----:B------:R-:W-:Y:S01]  /*51e0*/  VIADD R33, R27, 0xa0 ;  /* 0x000000a01b217836 */ /* 0x000fe20000000000 */
[-C--:B------:R-:W-:Y:S01]  /*51f0*/  ISETP.GE.AND P1, PT, R29, R26.reuse, PT ;  /* 0x0000001a1d00720c */ /* 0x080fe20003f26270 */
[----:B------:R-:W-:Y:S01]  /*5200*/  VIADD R29, R27, 0xe0 ;  /* 0x000000e01b1d7836 */ /* 0x000fe20000000000 */
[-C--:B------:R-:W-:Y:S01]  /*5210*/  ISETP.GE.AND P2, PT, R31, R26.reuse, PT ;  /* 0x0000001a1f00720c */ /* 0x080fe20003f46270 */
[----:B------:R-:W-:Y:S01]  /*5220*/  VIADD R31, R27, 0x100 ;  /* 0x000001001b1f7836 */ /* 0x000fe20000000000 */
[----:B------:R-:W-:-:S02]  /*5230*/  ISETP.GE.AND P3, PT, R33, R26, PT ;  /* 0x0000001a2100720c */ /* 0x000fc40003f66270 */
        /* <DEDUP_REMOVED lines=20> */
.L_x_122:
[----:B------:R-:W-:Y:S01]  /*5380*/  BSSY B1, `(.L_x_153) ;  /* 0x0000006000017945 */ /* 0x000fe20003800000 */
[----:B------:R-:W-:Y:S01]  /*5390*/  PLOP3.LUT P0, PT, P0, PT, PT, 0x8, 0x80 ;  /* 0x000000000080781c */ /* 0x000fe2000070e170 */
[----:B------:R-:W-:-:S12]  /*53a0*/  IMAD.MOV.U32 R28, RZ, RZ, -0x1 ;  /* 0xffffffffff1c7424 */ /* 0x000fd800078e00ff */
[----:B--2---:R-:W-:Y:S05]  /*53b0*/  WARPSYNC.COLLECTIVE R28, `(.L_x_154) ;  /* 0x000000001c087348 */ /* 0x004fea0003c00000 */
[----:B------:R-:W-:Y:S01]  /*53c0*/  VOTE.ANY P0, P0 ;  /* 0x0000000000ff7806 */ /* 0x000fe20000000100 */
[----:B--2---:R-:W-:-:S12]  /*53d0*/  ENDCOLLECTIVE ;  /* 0x000000000000791b */ /* 0x004fd80003800000 */
.L_x_154:
[----:B------:R-:W-:Y:S05]  /*53e0*/  BSYNC B1 ;  /* 0x0000000000017941 */ /* 0x000fea0003800000 */
.L_x_153:
[----:B------:R-:W-:Y:S05]  /*53f0*/  BRA `(.L_x_155) ;  /* 0xffffffc000b07947 */ /* 0x000fea000383ffff */
.L_x_124:
[----:B------:R-:W-:Y:S01]  /*5400*/  BSSY B1, `(.L_x_156) ;  /* 0x0000006000017945 */ /* 0x000fe20003800000 */
[----:B------:R-:W-:Y:S01]  /*5410*/  PLOP3.LUT P0, PT, P0, PT, PT, 0x8, 0x80 ;  /* 0x000000000080781c */ /* 0x000fe2000070e170 */
[----:B------:R-:W-:-:S12]  /*5420*/  IMAD.MOV.U32 R28, RZ, RZ, -0x1 ;  /* 0xffffffffff1c7424 */ /* 0x000fd800078e00ff */
[----:B--2---:R-:W-:Y:S05]  /*5430*/  WARPSYNC.COLLECTIVE R28, `(.L_x_157) ;  /* 0x000000001c087348 */ /* 0x004fea0003c00000 */
[----:B------:R-:W-:Y:S01]  /*5440*/  VOTE.ANY P0, P0 ;  /* 0x0000000000ff7806 */ /* 0x000fe20000000100 */
[----:B--2---:R-:W-:-:S12]  /*5450*/  ENDCOLLECTIVE ;  /* 0x000000000000791b */ /* 0x004fd80003800000 */
.L_x_157:
[----:B------:R-:W-:Y:S05]  /*5460*/  BSYNC B1 ;  /* 0x0000000000017941 */ /* 0x000fea0003800000 */
.L_x_156:
[----:B------:R-:W-:Y:S05]  /*5470*/  BRA `(.L_x_158) ;  /* 0xffffffc400107947 */ /* 0x000fea000383ffff */
.L_x_126:
[----:B------:R-:W0:Y:S01]  /*5480*/  S2R R43, SR_GEMASK ;  /* 0x00000000002b7919 */ /* 0x000e220000003c00 */
[----:B------:R-:W-:Y:S01]  /*5490*/  BSSY B1, `(.L_x_159) ;  /* 0x0000006000017945 */ /* 0x000fe20003800000 */
[----:B------:R-:W-:Y:S01]  /*54a0*/  PLOP3.LUT P0, PT, P0, PT, PT, 0x8, 0x80 ;  /* 0x000000000080781c */ /* 0x000fe2000070e170 */
[----:B------:R-:W-:-:S12]  /*54b0*/  IMAD.MOV.U32 R28, RZ, RZ, -0x1 ;  /* 0xffffffffff1c7424 */ /* 0x000fd800078e00ff */
[----:B0-2---:R-:W-:Y:S05]  /*54c0*/  WARPSYNC.COLLECTIVE R28, `(.L_x_160) ;  /* 0x000000001c087348 */ /* 0x005fea0003c00000 */
[----:B------:R-:W-:Y:S01]  /*54d0*/  VOTE.ANY R28, PT, P0 ;  /* 0x00000000001c7806 */ /* 0x000fe200000e0100 */
[----:B0-2---:R-:W-:Y:S06]  /*54e0*/  ENDCOLLECTIVE ;  /* 0x000000000000791b */ /* 0x005fec0003800000 */
.L_x_160:
[----:B------:R-:W-:Y:S05]  /*54f0*/  BSYNC B1 ;  /* 0x0000000000017941 */ /* 0x000fea0003800000 */
.L_x_159:
[----:B------:R-:W-:Y:S01]  /*5500*/  LOP3.LUT R28, R28, 0x80000000, R43, 0xec, !PT ;  /* 0x800000001c1c7812 */ /* 0x000fe200078eec2b */
[----:B------:R-:W-:Y:S02]  /*5510*/  IMAD.MOV.U32 R31, RZ, RZ, R22 ;  /* 0x000000ffff1f7224 */ /* 0x000fe400078e0016 */
[----:B------:R-:W-:Y:S02]  /*5520*/  IMAD.MOV.U32 R30, RZ, RZ, 0x1 ;  /* 0x00000001ff1e7424 */ /* 0x000fe400078e00ff */
[----:B------:R-:W-:-:S05]  /*5530*/  VIADD R25, R28, 0xffffffff ;  /* 0xffffffff1c197836 */ /* 0x000fca0000000000 */
[----:B------:R-:W-:Y:S01]  /*5540*/  LOP3.LUT R25, R28, R25, RZ, 0xc, !PT ;  /* 0x000000191c197212 */ /* 0x000fe200078e0cff */
[----:B------:R-:W-:-:S03]  /*5550*/  IMAD.MOV.U32 R28, RZ, RZ, -0x1 ;  /* 0xffffffffff1c7424 */ /* 0x000fc600078e00ff */
[----:B------:R0:W1:Y:S04]  /*5560*/  POPC R29, R25 ;  /* 0x00000019001d7309 */ /* 0x0000680000000000 */
[----:B01----:R-:W-:Y:S05]  /*5570*/  WARPSYNC.COLLECTIVE R28, `(.L_x_161) ;  /* 0x000000001c087348 */ /* 0x003fea0003c00000 */
[----:B-1----:R1:W2:Y:S02]  /*5580*/  SHFL.DOWN P0, R32, R31, R30, R29 ;  /* 0x0800001e1f207389 */ /* 0x0022a4000000001d */
[----:B012---:R-:W-:Y:S05]  /*5590*/  ENDCOLLECTIVE ;  /* 0x000000000000791b */ /* 0x007fea0003800000 */
.L_x_161:
[----:B------:R-:W-:Y:S02]  /*55a0*/  IMAD.MOV.U32 R31, RZ, RZ, R23 ;  /* 0x000000ffff1f7224 */ /* 0x000fe400078e0017 */
[----:B------:R-:W-:-:S07]  /*55b0*/  IMAD.MOV.U32 R24, RZ, RZ, R32 ;  /* 0x000000ffff187224 */ /* 0x000fce00078e0020 */
[----:B------:R-:W-:Y:S05]  /*55c0*/  WARPSYNC.COLLECTIVE R28, `(.L_x_162) ;  /* 0x000000001c087348 */ /* 0x000fea0003c00000 */
[----:B------:R0:W1:Y:S02]  /*55d0*/  SHFL.DOWN P0, R32, R31, R30, R29 ;  /* 0x0800001e1f207389 */ /* 0x000064000000001d */
[----:B01----:R-:W-:Y:S05]  /*55e0*/  ENDCOLLECTIVE ;  /* 0x000000000000791b */ /* 0x003fea0003800000 */
.L_x_162:
[----:B------:R-:W-:Y:S01]  /*55f0*/  IMAD.MOV.U32 R30, RZ, RZ, 0x2 ;  /* 0x00000002ff1e7424 */ /* 0x000fe200078e00ff */
[----:B------:R-:W-:-:S04]  /*5600*/  ISETP.GE.AND P0, PT, R4, R29, PT ;  /* 0x0000001d0400720c */ /* 0x000fc80003f06270 */
        /* <DEDUP_REMOVED lines=9> */
.L_x_163:
[----:B------:R-:W-:Y:S02]  /*56a0*/  IMAD.MOV.U32 R31, RZ, RZ, R46 ;  /* 0x000000ffff1f7224 */ /* 0x000fe400078e002e */
[----:B------:R-:W-:-:S07]  /*56b0*/  IMAD.MOV.U32 R24, RZ, RZ, R32 ;  /* 0x000000ffff187224 */ /* 0x000fce00078e0020 */
[----:B------:R-:W-:Y:S05]  /*56c0*/  WARPSYNC.COLLECTIVE R28, `(.L_x_164) ;  /* 0x000000001c087348 */ /* 0x000fea0003c00000 */
[----:B------:R0:W1:Y:S02]  /*56d0*/  SHFL.DOWN P0, R32, R31, R30, R29 ;  /* 0x0800001e1f207389 */ /* 0x000064000000001d */
[----:B01----:R-:W-:Y:S05]  /*56e0*/  ENDCOLLECTIVE ;  /* 0x000000000000791b */ /* 0x003fea0003800000 */
.L_x_164:
[----:B------:R-:W-:Y:S01]  /*56f0*/  IMAD.MOV.U32 R30, RZ, RZ, 0x4 ;  /* 0x00000004ff1e7424 */ /* 0x000fe200078e00ff */
[----:B------:R-:W-:-:S04]  /*5700*/  ISETP.GT.AND P0, PT, R22, R29, PT ;  /* 0x0000001d1600720c */ /* 0x000fc80003f04270 */
[----:B------:R-:W-:Y:S01]  /*5710*/  SEL R23, R24, RZ, !P0 ;  /* 0x000000ff18177207 */ /* 0x000fe20004000000 */
[----:B------:R-:W-:Y:S01]  /*5720*/  VIADD R24, R4, 0x4 ;  /* 0x0000000404187836 */ /* 0x000fe20000000000 */
[----:B------:R-:W-:Y:S02]  /*5730*/  SEL R45, R32, RZ, !P0 ;  /* 0x000000ff202d7207 */ /* 0x000fe40004000000 */
[----:B------:R-:W-:-:S05]  /*5740*/  IADD3 R23, P2, PT, R23, R44, RZ ;  /* 0x0000002c17177210 */ /* 0x000fca0007f5e0ff */
[----:B------:R-:W-:Y:S02]  /*5750*/  IMAD.MOV.U32 R31, RZ, RZ, R23 ;  /* 0x000000ffff1f7224 */ /* 0x000fe400078e0017 */
[----:B------:R-:W-:-:S07]  /*5760*/  IMAD.X R45, R45, 0x1, R46, P2 ;  /* 0x000000012d2d7824 */ /* 0x000fce00010e062e */
[----:B------:R-:W-:Y:S05]  /*5770*/  WARPSYNC.COLLECTIVE R28, `(.L_x_165) ;  /* 0x000000001c087348 */ /* 0x000fea0003c00000 */
[----:B------:R0:W1:Y:S02]  /*5780*/  SHFL.DOWN P0, R32, R31, R30, R29 ;  /* 0x0800001e1f207389 */ /* 0x000064000000001d */
[----:B01----:R-:W-:Y:S05]  /*5790*/  ENDCOLLECTIVE ;  /* 0x000000000000791b */ /* 0x003fea0003800000 */
.L_x_165:
[----:B------:R-:W-:Y:S02]  /*57a0*/  IMAD.MOV.U32 R31, RZ, RZ, R45 ;  /* 0x000000ffff1f7224 */ /* 0x000fe400078e002d */
[----:B------:R-:W-:-:S07]  /*57b0*/  IMAD.MOV.U32 R22, RZ, RZ, R32 ;  /* 0x000000ffff167224 */ /* 0x000fce00078e0020 */
[----:B------:R-:W-:Y:S05]  /*57c0*/  WARPSYNC.COLLECTIVE R28, `(.L_x_166) ;  /* 0x000000001c087348 */ /* 0x000fea0003c00000 */
[----:B------:R0:W1:Y:S02]  /*57d0*/  SHFL.DOWN P0, R32, R31, R30, R29 ;  /* 0x0800001e1f207389 */ /* 0x000064000000001d */
[----:B01----:R-:W-:Y:S05]  /*57e0*/  ENDCOLLECTIVE ;  /* 0x000000000000791b */ /* 0x003fea0003800000 */
.L_x_166:
[----:B------:R-:W-:Y:S01]  /*57f0*/  IMAD.MOV.U32 R30, RZ, RZ, 0x8 ;  /* 0x00000008ff1e7424 */ /* 0x000fe200078e00ff */
[----:B------:R-:W-:Y:S01]  /*5800*/  ISETP.GT.AND P0, PT, R24, R29, PT ;  /* 0x0000001d1800720c */ /* 0x000fe20003f04270 */
[----:B------:R-:W-:-:S03]  /*5810*/  VIADD R24, R4, 0x8 ;  /* 0x0000000804187836 */ /* 0x000fc60000000000 */
        /* <DEDUP_REMOVED lines=8> */
.L_x_167:
[----:B------:R-:W-:Y:S02]  /*58a0*/  IMAD.MOV.U32 R31, RZ, RZ, R44 ;  /* 0x000000ffff1f7224 */ /* 0x000fe400078e002c */
[----:B------:R-:W-:-:S07]  /*58b0*/  IMAD.MOV.U32 R22, RZ, RZ, R32 ;  /* 0x000000ffff167224 */ /* 0x000fce00078e0020 */
[----:B------:R-:W-:Y:S05]  /*58c0*/  WARPSYNC.COLLECTIVE R28, `(.L_x_168) ;  /* 0x000000001c087348 */ /* 0x000fea0003c00000 */
[----:B------:R0:W1:Y:S02]  /*58d0*/  SHFL.DOWN P0, R32, R31, R30, R29 ;  /* 0x0800001e1f207389 */ /* 0x000064000000001d */
[----:B01----:R-:W-:Y:S05]  /*58e0*/  ENDCOLLECTIVE ;  /* 0x000000000000791b */ /* 0x003fea0003800000 */
.L_x_168:
        /* <DEDUP_REMOVED lines=10> */
.L_x_169:
[----:B------:R-:W-:Y:S02]  /*5990*/  IMAD.MOV.U32 R31, RZ, RZ, R45 ;  /* 0x000000ffff1f7224 */ /* 0x000fe400078e002d */
[----:B------:R-:W-:-:S07]  /*59a0*/  IMAD.MOV.U32 R22, RZ, RZ, R32 ;  /* 0x000000ffff167224 */ /* 0x000fce00078e0020 */
[----:B------:R-:W-:Y:S05]  /*59b0*/  WARPSYNC.COLLECTIVE R28, `(.L_x_170) ;  /* 0x000000001c087348 */ /* 0x000fea0003c00000 */
[----:B------:R0:W1:Y:S02]  /*59c0*/  SHFL.DOWN P0, R32, R31, R30, R29 ;  /* 0x0800001e1f207389 */ /* 0x000064000000001d */
[----:B01----:R-:W-:Y:S05]  /*59d0*/  ENDCOLLECTIVE ;  /* 0x000000000000791b */ /* 0x003fea0003800000 */
.L_x_170:
[----:B------:R-:W0:Y:S02]  /*59e0*/  LDCU.64 UR6, c[0x0][0x390] ;  /* 0x00007200ff0677ac */ /* 0x000e240008000a00 */
[----:B0-----:R-:W-:-:S04]  /*59f0*/  UIADD3 UR6, UP0, UPT, UR6, 0x200, URZ ;  /* 0x0000020006067890 */ /* 0x001fc8000ff1e0ff */
[----:B------:R-:W-:Y:S01]  /*5a00*/  UIADD3.X UR7, UPT, UPT, URZ, UR7, URZ, UP0, !UPT ;  /* 0x00000007ff077290 */ /* 0x000fe200087fe4ff */
[----:B------:R-:W-:Y:S01]  /*5a10*/  ISETP.NE.U32.AND P0, PT, R20, 0x65, PT ;  /* 0x000000651400780c */ /* 0x000fe20003f05070 */
[----:B------:R-:W-:Y:S02]  /*5a20*/  VIADD R20, R4, 0x10 ;  /* 0x0000001004147836 */ /* 0x000fe40000000000 */
[----:B------:R-:W-:Y:S01]  /*5a30*/  IMAD.U32 R24, RZ, RZ, UR6 ;  /* 0x00000006ff187e24 */ /* 0x000fe2000f8e00ff */
[----:B------:R-:W-:Y:S01]  /*5a40*/  ISETP.NE.AND.EX P0, PT, R21, RZ, PT, P0 ;  /* 0x000000ff1500720c */ /* 0x000fe20003f05300 */
[----:B------:R-:W-:Y:S01]  /*5a50*/  IMAD.U32 R25, RZ, RZ, UR7 ;  /* 0x00000007ff197e24 */ /* 0x000fe2000f8e00ff */
[----:B------:R-:W-:-:S04]  /*5a60*/  ISETP.GT.AND P2, PT, R20, R29, PT ;  /* 0x0000001d1400720c */ /* 0x000fc80003f44270 */
[----:B------:R-:W-:Y:S02]  /*5a70*/  SEL R22, R22, RZ, !P2 ;  /* 0x000000ff16167207 */ /* 0x000fe40005000000 */
[----:B------:R-:W-:Y:S02]  /*5a80*/  SEL R32, R32, RZ, !P2 ;  /* 0x000000ff20207207 */ /* 0x000fe40005000000 */
[----:B------:R-:W-:-:S13]  /*5a90*/  IADD3 R44, P3, PT, R22, R23, RZ ;  /* 0x00000017162c7210 */ /* 0x000fda0007f7e0ff */
[----:B------:R-:W-:Y:S05]  /*5aa0*/  WARPSYNC.COLLECTIVE R28, `(.L_x_171) ;  /* 0x000000001c087348 */ /* 0x000fea0003c00000 */
[----:B------:R-:W-:Y:S01]  /*5ab0*/  VOTE.ALL P0, P0 ;  /* 0x0000000000ff7806 */ /* 0x000fe20000000000 */
[----:B------:R-:W-:-:S12]  /*5ac0*/  ENDCOLLECTIVE ;  /* 0x000000000000791b */ /* 0x000fd80003800000 */
.L_x_171:
[----:B------:R-:W-:Y:S01]  /*5ad0*/  IMAD.X R45, R32, 0x1, R45, P3 ;  /* 0x00000001202d7824 */ /* 0x000fe200018e062d */
[----:B------:R-:W-:Y:S06]  /*5ae0*/  BRA `(.L_x_172) ;  /* 0xffffffc0005c7947 */ /* 0x000fec000383ffff */
.L_x_128:
[----:B------:R-:W-:Y:S01]  /*5af0*/  BSSY B1, `(.L_x_173) ;  /* 0x0000006000017945 */ /* 0x000fe20003800000 */
[----:B------:R-:W-:Y:S01]  /*5b00*/  PLOP3.LUT P0, PT, P0, PT, PT, 0x8, 0x80 ;  /* 0x000000000080781c */ /* 0x000fe2000070e170 */
[----:B------:R-:W-:-:S12]  /*5b10*/  IMAD.MOV.U32 R28, RZ, RZ, -0x1 ;  /* 0xffffffffff1c7424 */ /* 0x000fd800078e00ff */
[----:B--2---:R-:W-:Y:S05]  /*5b20*/  WARPSYNC.COLLECTIVE R28, `(.L_x_174) ;  /* 0x000000001c087348 */ /* 0x004fea0003c00000 */
[----:B------:R-:W-:Y:S01]  /*5b30*/  VOTE.ANY P0, P0 ;  /* 0x0000000000ff7806 */ /* 0x000fe20000000100 */
[----:B--2---:R-:W-:-:S12]  /*5b40*/  ENDCOLLECTIVE ;  /* 0x000000000000791b */ /* 0x004fd80003800000 */
.L_x_174:
[----:B------:R-:W-:Y:S05]  /*5b50*/  BSYNC B1 ;  /* 0x0000000000017941 */ /* 0x000fea0003800000 */
.L_x_173:
[----:B------:R-:W-:Y:S05]  /*5b60*/  BRA `(.L_x_175) ;  /* 0xffffffc000687947 */ /* 0x000fea000383ffff */
.L_x_130:
[----:B------:R-:W-:Y:S01]  /*5b70*/  BSSY B1, `(.L_x_176) ;  /* 0x0000006000017945 */ /* 0x000fe20003800000 */
[----:B------:R-:W-:Y:S01]  /*5b80*/  PLOP3.LUT P0, PT, P0, PT, PT, 0x8, 0x80 ;  /* 0x000000000080781c */ /* 0x000fe2000070e170 */
[----:B------:R-:W-:-:S12]  /*5b90*/  IMAD.MOV.U32 R28, RZ, RZ, -0x1 ;  /* 0xffffffffff1c7424 */ /* 0x000fd800078e00ff */
[----:B--2---:R-:W-:Y:S05]  /*5ba0*/  WARPSYNC.COLLECTIVE R28, `(.L_x_177) ;  /* 0x000000001c087348 */ /* 0x004fea0003c00000 */
[----:B------:R-:W-:Y:S01]  /*5bb0*/  VOTE.ANY P0, P0 ;  /* 0x0000000000ff7806 */ /* 0x000fe20000000100 */
[----:B--2---:R-:W-:-:S12]  /*5bc0*/  ENDCOLLECTIVE ;  /* 0x000000000000791b */ /* 0x004fd80003800000 */
.L_x_177:
[----:B------:R-:W-:Y:S05]  /*5bd0*/  BSYNC B1 ;  /* 0x0000000000017941 */ /* 0x000fea0003800000 */
.L_x_176:
[----:B------:R-:W-:Y:S05]  /*5be0*/  BRA `(.L_x_178) ;  /* 0xffffffc000c87947 */ /* 0x000fea000383ffff */
.L_x_132:
[----:B------:R-:W-:Y:S01]  /*5bf0*/  BSSY B1, `(.L_x_179) ;  /* 0x0000006000017945 */ /* 0x000fe20003800000 */
[----:B------:R-:W-:Y:S01]  /*5c00*/  PLOP3.LUT P0, PT, P0, PT, PT, 0x8, 0x80 ;  /* 0x000000000080781c */ /* 0x000fe2000070e170 */
[----:B------:R-:W-:-:S12]  /*5c10*/  IMAD.MOV.U32 R28, RZ, RZ, -0x1 ;  /* 0xffffffffff1c7424 */ /* 0x000fd800078e00ff */
[----:B--2---:R-:W-:Y:S05]  /*5c20*/  WARPSYNC.COLLECTIVE R28, `(.L_x_180) ;  /* 0x000000001c087348 */ /* 0x004fea0003c00000 */
[----:B------:R-:W-:Y:S01]  /*5c30*/  VOTE.ANY R28, PT, P0 ;  /* 0x00000000001c7806 */ /* 0x000fe200000e0100 */
[----:B--2---:R-:W-:Y:S06]  /*5c40*/  ENDCOLLECTIVE ;  /* 0x000000000000791b */ /* 0x004fec0003800000 */
.L_x_180:
[----:B------:R-:W-:Y:S05]  /*5c50*/  BSYNC B1 ;  /* 0x0000000000017941 */ /* 0x000fea0003800000 */
.L_x_179:
[----:B------:R-:W-:Y:S01]  /*5c60*/  LOP3.LUT R28, R28, 0x80000000, R43, 0xec, !PT ;  /* 0x800000001c1c7812 */ /* 0x000fe200078eec2b */
[----:B------:R-:W-:Y:S02]  /*5c70*/  IMAD.MOV.U32 R31, RZ, RZ, R22 ;  /* 0x000000ffff1f7224 */ /* 0x000fe400078e0016 */
[----:B------:R-:W-:Y:S02]  /*5c80*/  IMAD.MOV.U32 R30, RZ, RZ, 0x1 ;  /* 0x00000001ff1e7424 */ /* 0x000fe400078e00ff */
[----:B------:R-:W-:Y:S02]  /*5c90*/  VIADD R29, R28, 0xffffffff ;  /* 0xffffffff1c1d7836 */ /* 0x000fe40000000000 */
[----:B------:R-:W-:-:S03]  /*5ca0*/  VIADD R5, R5, 0xffffffe0 ;  /* 0xffffffe005057836 */ /* 0x000fc60000000000 */
[----:B------:R-:W-:Y:S01]  /*5cb0*/  LOP3.LUT R48, R28, R29, RZ, 0xc, !PT ;  /* 0x0000001d1c307212 */ /* 0x000fe200078e0cff */
[----:B------:R-:W-:-:S03]  /*5cc0*/  IMAD.MOV.U32 R28, RZ, RZ, -0x1 ;  /* 0xffffffffff1c7424 */ /* 0x000fc600078e00ff */
[----:B------:R0:W1:Y:S04]  /*5cd0*/  POPC R29, R48 ;  /* 0x00000030001d7309 */ /* 0x0000680000000000 */
[----:B01----:R-:W-:Y:S05]  /*5ce0*/  WARPSYNC.COLLECTIVE R28, `(.L_x_181) ;  /* 0x000000001c087348 */ /* 0x003fea0003c00000 */
[----:B-1----:R1:W2:Y:S02]  /*5cf0*/  SHFL.DOWN P0, R32, R31, R30, R29 ;  /* 0x0800001e1f207389 */ /* 0x0022a4000000001d */
[----:B012---:R-:W-:Y:S05]  /*5d00*/  ENDCOLLECTIVE ;  /* 0x000000000000791b */ /* 0x007fea0003800000 */
.L_x_181:
[----:B------:R-:W-:Y:S02]  /*5d10*/  IMAD.MOV.U32 R31, RZ, RZ, R23 ;  /* 0x000000ffff1f7224 */ /* 0x000fe400078e0017 */
[----:B------:R-:W-:-:S07]  /*5d20*/  IMAD.MOV.U32 R47, RZ, RZ, R32 ;  /* 0x000000ffff2f7224 */ /* 0x000fce00078e0020 */
[----:B------:R-:W-:Y:S05]  /*5d30*/  WARPSYNC.COLLECTIVE R28, `(.L_x_182) ;  /* 0x000000001c087348 */ /* 0x000fea0003c00000 */
[----:B------:R0:W1:Y:S02]  /*5d40*/  SHFL.DOWN P0, R32, R31, R30, R29 ;  /* 0x0800001e1f207389 */ /* 0x000064000000001d */
[----:B01----:R-:W-:Y:S05]  /*5d50*/  ENDCOLLECTIVE ;  /* 0x000000000000791b */ /* 0x003fea0003800000 */
.L_x_182:
[----:B------:R-:W-:Y:S01]  /*5d60*/  IMAD.MOV.U32 R30, RZ, RZ, 0x2 ;  /* 0x00000002ff1e7424 */ /* 0x000fe200078e00ff */
[----:B------:R-:W-:-:S04]  /*5d70*/  ISETP.GE.AND P0, PT, R4, R29, PT ;  /* 0x0000001d0400720c */ /* 0x000fc80003f06270 */
[----:B------:R-:W-:Y:S02]  /*5d80*/  SEL R47, R47, RZ, !P0 ;  /* 0x000000ff2f2f7207 */ /* 0x000fe40004000000 */
[----:B------:R-:W-:Y:S02]  /*5d90*/  SEL R51, R32, RZ, !P0 ;  /* 0x000000ff20337207 */ /* 0x000fe40004000000 */
[----:B------:R-:W-:Y:S01]  /*5da0*/  IADD3 R49, P0, PT, R22, R47, RZ ;  /* 0x0000002f16317210 */ /* 0x000fe20007f1e0ff */
[----:B------:R-:W-:-:S04]  /*5db0*/  VIADD R22, R4, 0x2 ;  /* 0x0000000204167836 */ /* 0x000fc80000000000 */
[----:B------:R-:W-:Y:S01]  /*5dc0*/  IMAD.MOV.U32 R31, RZ, RZ, R49 ;  /* 0x000000ffff1f7224 */ /* 0x000fe200078e0031 */
[----:B------:R-:W-:Y:S01]  /*5dd0*/  ISETP.GT.AND P2, PT, R22, R29, PT ;  /* 0x0000001d1600720c */ /* 0x000fe20003f44270 */
[----:B------:R-:W-:Y:S02]  /*5de0*/  IMAD.X R50, R23, 0x1, R51, P0 ;  /* 0x0000000117327824 */ /* 0x000fe400000e0633 */
[----:B------:R-:W-:-:S10]  /*5df0*/  VIADD R22, R4, 0x4 ;  /* 0x0000000404167836 */ /* 0x000fd40000000000 */
[----:B------:R-:W-:Y:S05]  /*5e00*/  WARPSYNC.COLLECTIVE R28, `(.L_x_183) ;  /* 0x000000001c087348 */ /* 0x000fea0003c00000 */
[----:B------:R0:W1:Y:S02]  /*5e10*/  SHFL.DOWN P0, R32, R31, R30, R29 ;  /* 0x0800001e1f207389 */ /* 0x000064000000001d */
[----:B01----:R-:W-:Y:S05]  /*5e20*/  ENDCOLLECTIVE ;  /* 0x000000000000791b */ /* 0x003fea0003800000 */
.L_x_183:
[----:B------:R-:W-:Y:S01]  /*5e30*/  IMAD.MOV.U32 R31, RZ, RZ, R50 ;  /* 0x000000ffff1f7224 */ /* 0x000fe200078e0032 */
[----:B------:R-:W-:-:S04]  /*5e40*/  SEL R32, R32, RZ, !P2 ;  /* 0x000000ff20207207 */ /* 0x000fc80005000000 */
[----:B------:R-:W-:-:S13]  /*5e50*/  IADD3 R23, P3, PT, R32, R49, RZ ;  /* 0x0000003120177210 */ /* 0x000fda0007f7e0ff */
[----:B------:R-:W-:Y:S05]  /*5e60*/  WARPSYNC.COLLECTIVE R28, `(.L_x_184) ;  /* 0x000000001c087348 */ /* 0x000fea0003c00000 */
[----:B------:R0:W1:Y:S02]  /*5e70*/  SHFL.DOWN P0, R32, R31, R30, R29 ;  /* 0x0800001e1f207389 */ /* 0x000064000000001d */
[----:B01----:R-:W-:Y:S05]  /*5e80*/  ENDCOLLECTIVE ;  /* 0x000000000000791b */ /* 0x003fea0003800000 */
.L_x_184:
[----:B------:R-:W-:Y:S02]  /*5e90*/  IMAD.MOV.U32 R31, RZ, RZ, R23 ;  /* 0x000000ffff1f7224 */ /* 0x000fe400078e0017 */
[----:B------:R-:W-:Y:S02]  /*5ea0*/  IMAD.MOV.U32 R30, RZ, RZ, 0x4 ;  /* 0x00000004ff1e7424 */ /* 0x000fe400078e00ff */
[----:B------:R-:W-:-:S07]  /*5eb0*/  IMAD.MOV.U32 R47, RZ, RZ, R32 ;  /* 0x000000ffff2f7224 */ /* 0x000fce00078e0020 */
[----:B------:R-:W-:Y:S05]  /*5ec0*/  WARPSYNC.COLLECTIVE R28, `(.L_x_185) ;  /* 0x000000001c087348 */ /* 0x000fea0003c00000 */
[----:B------:R0:W1:Y:S02]  /*5ed0*/  SHFL.DOWN P0, R32, R31, R30, R29 ;  /* 0x0800001e1f207389 */ /* 0x000064000000001d */
[----:B01----:R-:W-:Y:S05]  /*5ee0*/  ENDCOLLECTIVE ;  /* 0x000000000000791b */ /* 0x003fea0003800000 */
.L_x_185:
[----:B------:R-:W-:Y:S02]  /*5ef0*/  SEL R47, R47, RZ, !P2 ;  /* 0x000000ff2f2f7207 */ /* 0x000fe40005000000 */
[----:B------:R-:W-:-:S03]  /*5f00*/  ISETP.GT.AND P2, PT, R22, R29, PT ;  /* 0x0000001d1600720c */ /* 0x000fc60003f44270 */
[----:B------:R-:W-:Y:S02]  /*5f10*/  IMAD.X R48, R47, 0x1, R50, P3 ;  /* 0x000000012f307824 */ /* 0x000fe400018e0632 */
[----:B------:R-:W-:Y:S02]  /*5f20*/  VIADD R50, R4, 0x10 ;  /* 0x0000001004327836 */ /* 0x000fe40000000000 */
[----:B------:R-:W-:Y:S01]  /*5f30*/  IMAD.MOV.U32 R31, RZ, RZ, R48 ;  /* 0x000000ffff1f7224 */ /* 0x000fe200078e0030 */
[----:B------:R-:W-:-:S04]  /*5f40*/  SEL R32, R32, RZ, !P2 ;  /* 0x000000ff20207207 */ /* 0x000fc80005000000 */
[----:B------:R-:W-:-:S13]  /*5f50*/  IADD3 R47, P3, PT, R32, R23, RZ ;  /* 0x00000017202f7210 */ /* 0x000fda0007f7e0ff */
[----:B------:R-:W-:Y:S05]  /*5f60*/  WARPSYNC.COLLECTIVE R28, `(.L_x_186) ;  /* 0x000000001c087348 */ /* 0x000fea0003c00000 */
[----:B------:R0:W1:Y:S02]  /*5f70*/  SHFL.DOWN P0, R32, R31, R30, R29 ;  /* 0x0800001e1f207389 */ /* 0x000064000000001d */
[----:B01----:R-:W-:Y:S05]  /*5f80*/  ENDCOLLECTIVE ;  /* 0x000000000000791b */ /* 0x003fea0003800000 */
.L_x_186:
[----:B------:R-:W-:Y:S02]  /*5f90*/  IMAD.MOV.U32 R31, RZ, RZ, R47 ;  /* 0x000000ffff1f7224 */ /* 0x000fe400078e002f */
[----:B------:R-:W-:Y:S02]  /*5fa0*/  IMAD.MOV.U32 R30, RZ, RZ, 0x8 ;  /* 0x00000008ff1e7424 */ /* 0x000fe400078e00ff */
[----:B------:R-:W-:-:S07]  /*5fb0*/  IMAD.MOV.U32 R22, RZ, RZ, R32 ;  /* 0x000000ffff167224 */ /* 0x000fce00078e0020 */
[----:B------:R-:W-:Y:S05]  /*5fc0*/  WARPSYNC.COLLECTIVE R28, `(.L_x_187) ;  /* 0x000000001c087348 */ /* 0x000fea0003c00000 */
[----:B------:R0:W1:Y:S02]  /*5fd0*/  SHFL.DOWN P0, R32, R31, R30, R29 ;  /* 0x0800001e1f207389 */ /* 0x000064000000001d */
[----:B01----:R-:W-:Y:S05]  /*5fe0*/  ENDCOLLECTIVE ;  /* 0x000000000000791b */ /* 0x003fea0003800000 */
.L_x_187:
[----:B------:R-:W-:Y:S01]  /*5ff0*/  SEL R49, R22, RZ, !P2 ;  /* 0x000000ff16317207 */ /* 0x000fe20005000000 */
[----:B------:R-:W-:-:S04]  /*6000*/  VIADD R22, R4, 0x8 ;  /* 0x0000000804167836 */ /* 0x000fc80000000000 */
[----:B------:R-:W-:Y:S01]  /*6010*/  IMAD.X R49, R49, 0x1, R48, P3 ;  /* 0x0000000131317824 */ /* 0x000fe200018e0630 */
[----:B------:R-:W-:-:S03]  /*6020*/  ISETP.GT.AND P2, PT, R22, R29, PT ;  /* 0x0000001d1600720c */ /* 0x000fc60003f44270 */
[----:B------:R-:W-:Y:S02]  /*6030*/  IMAD.MOV.U32 R31, RZ, RZ, R49 ;  /* 0x000000ffff1f7224 */ /* 0x000fe400078e0031 */
[----:B------:R-:W-:-:S08]  /*6040*/  IMAD.MOV.U32 R22, RZ, RZ, R32 ;  /* 0x000000ffff167224 */ /* 0x000fd000078e0020 */
[----:B------:R-:W-:Y:S05]  /*6050*/  WARPSYNC.COLLECTIVE R28, `(.L_x_188) ;  /* 0x000000001c087348 */ /* 0x000fea0003c00000 */
[----:B------:R0:W1:Y:S02]  /*6060*/  SHFL.DOWN P0, R32, R31, R30, R29 ;  /* 0x0800001e1f207389 */ /* 0x000064000000001d */
[----:B01----:R-:W-:Y:S05]  /*6070*/  ENDCOLLECTIVE ;  /* 0x000000000000791b */ /* 0x003fea0003800000 */
.L_x_188:
[----:B------:R-:W-:Y:S01]  /*6080*/  SEL R22, R22, RZ, !P2 ;  /* 0x000000ff16167207 */ /* 0x000fe20005000000 */
[----:B------:R-:W-:-:S03]  /*6090*/  IMAD.MOV.U32 R30, RZ, RZ, 0x10 ;  /* 0x00000010ff1e7424 */ /* 0x000fc600078e00ff */
[----:B------:R-:W-:Y:S02]  /*60a0*/  IADD3 R23, P0, PT, R22, R47, RZ ;  /* 0x0000002f16177210 */ /* 0x000fe40007f1e0ff */
[----:B------:R-:W-:-:S03]  /*60b0*/  SEL R32, R32, RZ, !P2 ;  /* 0x000000ff20207207 */ /* 0x000fc60005000000 */
[----:B------:R-:W-:Y:S02]  /*60c0*/  IMAD.MOV.U32 R31, RZ, RZ, R23 ;  /* 0x000000ffff1f7224 */ /* 0x000fe400078e0017 */
[----:B------:R-:W-:-:S07]  /*60d0*/  IMAD.X R48, R32, 0x1, R49, P0 ;  /* 0x0000000120307824 */ /* 0x000fce00000e0631 */
[----:B------:R-:W-:Y:S05]  /*60e0*/  WARPSYNC.COLLECTIVE R28, `(.L_x_189) ;  /* 0x000000001c087348 */ /* 0x000fea0003c00000 */
[----:B------:R0:W1:Y:S02]  /*60f0*/  SHFL.DOWN P0, R32, R31, R30, R29 ;  /* 0x0800001e1f207389 */ /* 0x000064000000001d */
[----:B01----:R-:W-:Y:S05]  /*6100*/  ENDCOLLECTIVE ;  /* 0x000000000000791b */ /* 0x003fea0003800000 */
.L_x_189:
[----:B------:R-:W-:Y:S02]  /*6110*/  IMAD.MOV.U32 R31, RZ, RZ, R48 ;  /* 0x000000ffff1f7224 */ /* 0x000fe400078e0030 */
[----:B------:R-:W-:-:S07]  /*6120*/  IMAD.MOV.U32 R22, RZ, RZ, R32 ;  /* 0x000000ffff167224 */ /* 0x000fce00078e0020 */
[----:B------:R-:W-:Y:S05]  /*6130*/  WARPSYNC.COLLECTIVE R28, `(.L_x_190) ;  /* 0x000000001c087348 */ /* 0x000fea0003c00000 */
[----:B------:R0:W1:Y:S02]  /*6140*/  SHFL.DOWN P0, R32, R31, R30, R29 ;  /* 0x0800001e1f207389 */ /* 0x000064000000001d */
[----:B01----:R-:W-:Y:S05]  /*6150*/  ENDCOLLECTIVE ;  /* 0x000000000000791b */ /* 0x003fea0003800000 */
.L_x_190:
        /* <DEDUP_REMOVED lines=10> */
.L_x_191:
[----:B------:R-:W-:Y:S05]  /*6200*/  BRA `(.L_x_192) ;  /* 0xffffffc000147947 */ /* 0x000fea000383ffff */
.L_x_139:
[----:B------:R-:W-:Y:S01]  /*6210*/  BSSY B0, `(.L_x_193) ;  /* 0x0000006000007945 */ /* 0x000fe20003800000 */
[----:B------:R-:W-:Y:S01]  /*6220*/  PLOP3.LUT P0, PT, P0, PT, PT, 0x8, 0x80 ;  /* 0x000000000080781c */ /* 0x000fe2000070e170 */
[----:B------:R-:W-:-:S12]  /*6230*/  IMAD.MOV.U32 R28, RZ, RZ, -0x1 ;  /* 0xffffffffff1c7424 */ /* 0x000fd800078e00ff */
[----:B------:R-:W-:Y:S05]  /*6240*/  WARPSYNC.COLLECTIVE R28, `(.L_x_194) ;  /* 0x000000001c087348 */ /* 0x000fea0003c00000 */
[----:B------:R-:W-:Y:S01]  /*6250*/  VOTE.ANY P0, P0 ;  /* 0x0000000000ff7806 */ /* 0x000fe20000000100 */
[----:B------:R-:W-:-:S12]  /*6260*/  ENDCOLLECTIVE ;  /* 0x000000000000791b */ /* 0x000fd80003800000 */
.L_x_194:
[----:B------:R-:W-:Y:S05]  /*6270*/  BSYNC B0 ;  /* 0x0000000000007941 */ /* 0x000fea0003800000 */
.L_x_193:
[----:B------:R-:W-:Y:S05]  /*6280*/  BRA `(.L_x_195) ;  /* 0xffffffdc00447947 */ /* 0x000fea000383ffff */
.L_x_141:
[----:B------:R-:W-:Y:S01]  /*6290*/  BSSY B0, `(.L_x_196) ;  /* 0x0000006000007945 */ /* 0x000fe20003800000 */
[----:B------:R-:W-:Y:S01]  /*62a0*/  PLOP3.LUT P0, PT, P0, PT, PT, 0x8, 0x80 ;  /* 0x000000000080781c */ /* 0x000fe2000070e170 */
[----:B------:R-:W-:-:S12]  /*62b0*/  IMAD.MOV.U32 R28, RZ, RZ, -0x1 ;  /* 0xffffffffff1c7424 */ /* 0x000fd800078e00ff */
[----:B------:R-:W-:Y:S05]  /*62c0*/  WARPSYNC.COLLECTIVE R28, `(.L_x_197) ;  /* 0x000000001c087348 */ /* 0x000fea0003c00000 */
[----:B------:R-:W-:Y:S01]  /*62d0*/  VOTE.ANY P0, P0 ;  /* 0x0000000000ff7806 */ /* 0x000fe20000000100 */
[----:B------:R-:W-:-:S12]  /*62e0*/  ENDCOLLECTIVE ;  /* 0x000000000000791b */ /* 0x000fd80003800000 */
.L_x_197:
[----:B------:R-:W-:Y:S05]  /*62f0*/  BSYNC B0 ;  /* 0x0000000000007941 */ /* 0x000fea0003800000 */
.L_x_196:
[----:B------:R-:W-:Y:S05]  /*6300*/  BRA `(.L_x_198) ;  /* 0xffffffdc00a47947 */ /* 0x000fea000383ffff */
.L_x_143:
[----:B------:R-:W0:Y:S01]  /*6310*/  S2R R44, SR_GEMASK ;  /* 0x00000000002c7919 */ /* 0x000e220000003c00 */
[----:B------:R-:W-:Y:S01]  /*6320*/  BSSY B0, `(.L_x_199) ;  /* 0x0000006000007945 */ /* 0x000fe20003800000 */
[----:B------:R-:W-:Y:S01]  /*6330*/  PLOP3.LUT P0, PT, P0, PT, PT, 0x8, 0x80 ;  /* 0x000000000080781c */ /* 0x000fe2000070e170 */
[----:B------:R-:W-:-:S12]  /*6340*/  IMAD.MOV.U32 R28, RZ, RZ, -0x1 ;  /* 0xffffffffff1c7424 */ /* 0x000fd800078e00ff */
[----:B0-----:R-:W-:Y:S05]  /*6350*/  WARPSYNC.COLLECTIVE R28, `(.L_x_200) ;  /* 0x000000001c087348 */ /* 0x001fea0003c00000 */
[----:B------:R-:W-:Y:S01]  /*6360*/  VOTE.ANY R28, PT, P0 ;  /* 0x00000000001c7806 */ /* 0x000fe200000e0100 */
[----:B0-----:R-:W-:Y:S06]  /*6370*/  ENDCOLLECTIVE ;  /* 0x000000000000791b */ /* 0x001fec0003800000 */
.L_x_200:
[----:B------:R-:W-:Y:S05]  /*6380*/  BSYNC B0 ;  /* 0x0000000000007941 */ /* 0x000fea0003800000 */
.L_x_199:
        /* <DEDUP_REMOVED lines=10> */
.L_x_201:
[----:B------:R-:W-:Y:S02]  /*6430*/  IMAD.MOV.U32 R31, RZ, RZ, R27 ;  /* 0x000000ffff1f7224 */ /* 0x000fe400078e001b */
[----:B------:R-:W-:-:S07]  /*6440*/  IMAD.MOV.U32 R36, RZ, RZ, R32 ;  /* 0x000000ffff247224 */ /* 0x000fce00078e0020 */
[----:B------:R-:W-:Y:S05]  /*6450*/  WARPSYNC.COLLECTIVE R28, `(.L_x_202) ;  /* 0x000000001c087348 */ /* 0x000fea0003c00000 */
[----:B------:R0:W1:Y:S02]  /*6460*/  SHFL.DOWN P0, R32, R31, R30, R29 ;  /* 0x0800001e1f207389 */ /* 0x000064000000001d */
[----:B01----:R-:W-:Y:S05]  /*6470*/  ENDCOLLECTIVE ;  /* 0x000000000000791b */ /* 0x003fea0003800000 */
.L_x_202:
        /* <DEDUP_REMOVED lines=8> */
[----:B------:R-:W-:-:S12]  /*6500*/  IMAD.X R46, R27, 0x1, R45, P0 ;  /* 0x000000011b2e7824 */ /* 0x000fd800000e062d */
[----:B------:R-:W-:Y:S05]  /*6510*/  WARPSYNC.COLLECTIVE R28, `(.L_x_203) ;  /* 0x000000001c087348 */ /* 0x000fea0003c00000 */
[----:B------:R0:W1:Y:S02]  /*6520*/  SHFL.DOWN P0, R32, R31, R30, R29 ;  /* 0x0800001e1f207389 */ /* 0x000064000000001d */
[----:B01----:R-:W-:Y:S05]  /*6530*/  ENDCOLLECTIVE ;  /* 0x000000000000791b */ /* 0x003fea0003800000 */
.L_x_203:
[----:B------:R-:W-:Y:S02]  /*6540*/  IMAD.MOV.U32 R31, RZ, RZ, R46 ;  /* 0x000000ffff1f7224 */ /* 0x000fe400078e002e */
[----:B------:R-:W-:-:S07]  /*6550*/  IMAD.MOV.U32 R36, RZ, RZ, R32 ;  /* 0x000000ffff247224 */ /* 0x000fce00078e0020 */
[----:B------:R-:W-:Y:S05]  /*6560*/  WARPSYNC.COLLECTIVE R28, `(.L_x_204) ;  /* 0x000000001c087348 */ /* 0x000fea0003c00000 */
[----:B------:R0:W1:Y:S02]  /*6570*/  SHFL.DOWN P0, R32, R31, R30, R29 ;  /* 0x0800001e1f207389 */ /* 0x000064000000001d */
[----:B01----:R-:W-:Y:S05]  /*6580*/  ENDCOLLECTIVE ;  /* 0x000000000000791b */ /* 0x003fea0003800000 */
.L_x_204:
[----:B------:R-:W-:Y:S01]  /*6590*/  SEL R36, R36, RZ, !P2 ;  /* 0x000000ff24247207 */ /* 0x000fe20005000000 */
[----:B------:R-:W-:-:S03]  /*65a0*/  IMAD.MOV.U32 R30, RZ, RZ, 0x4 ;  /* 0x00000004ff1e7424 */ /* 0x000fc600078e00ff */
[----:B------:R-:W-:Y:S01]  /*65b0*/  IADD3 R27, P0, PT, R36, R37, RZ ;  /* 0x00000025241b7210 */ /* 0x000fe20007f1e0ff */
[----:B------:R-:W-:Y:S01]  /*65c0*/  VIADD R36, R3, 0x4 ;  /* 0x0000000403247836 */ /* 0x000fe20000000000 */
[----:B------:R-:W-:-:S03]  /*65d0*/  SEL R45, R32, RZ, !P2 ;  /* 0x000000ff202d7207 */ /* 0x000fc60005000000 */
[----:B------:R-:W-:Y:S01]  /*65e0*/  IMAD.MOV.U32 R31, RZ, RZ, R27 ;  /* 0x000000ffff1f7224 */ /* 0x000fe200078e001b */
[----:B------:R-:W-:Y:S01]  /*65f0*/  ISETP.GT.AND P2, PT, R36, R29, PT ;  /* 0x0000001d2400720c */ /* 0x000fe20003f44270 */
[----:B------:R-:W-:Y:S02]  /*6600*/  IMAD.X R45, R45, 0x1, R46, P0 ;  /* 0x000000012d2d7824 */ /* 0x000fe400000e062e */
[----:B------:R-:W-:-:S10]  /*6610*/  VIADD R46, R3, 0x8 ;  /* 0x00000008032e7836 */ /* 0x000fd40000000000 */
[----:B------:R-:W-:Y:S05]  /*6620*/  WARPSYNC.COLLECTIVE R28, `(.L_x_205) ;  /* 0x000000001c087348 */ /* 0x000fea0003c00000 */
[----:B------:R0:W1:Y:S02]  /*6630*/  SHFL.DOWN P0, R32, R31, R30, R29 ;  /* 0x0800001e1f207389 */ /* 0x000064000000001d */
[----:B01----:R-:W-:Y:S05]  /*6640*/  ENDCOLLECTIVE ;  /* 0x000000000000791b */ /* 0x003fea0003800000 */
.L_x_205:
[----:B------:R-:W-:Y:S02]  /*6650*/  IMAD.MOV.U32 R31, RZ, RZ, R45 ;  /* 0x000000ffff1f7224 */ /* 0x000fe400078e002d */
[----:B------:R-:W-:-:S07]  /*6660*/  IMAD.MOV.U32 R26, RZ, RZ, R32 ;  /* 0x000000ffff1a7224 */ /* 0x000fce00078e0020 */
[----:B------:R-:W-:Y:S05]  /*6670*/  WARPSYNC.COLLECTIVE R28, `(.L_x_206) ;  /* 0x000000001c087348 */ /* 0x000fea0003c00000 */
[----:B------:R0:W1:Y:S02]  /*6680*/  SHFL.DOWN P0, R32, R31, R30, R29 ;  /* 0x0800001e1f207389 */ /* 0x000064000000001d */
[----:B01----:R-:W-:Y:S05]  /*6690*/  ENDCOLLECTIVE ;  /* 0x000000000000791b */ /* 0x003fea0003800000 */
.L_x_206:
        /* <DEDUP_REMOVED lines=10> */
.L_x_207:
[----:B------:R-:W-:Y:S02]  /*6740*/  IMAD.MOV.U32 R31, RZ, RZ, R37 ;  /* 0x000000ffff1f7224 */ /* 0x000fe400078e0025 */
[----:B------:R-:W-:-:S07]  /*6750*/  IMAD.MOV.U32 R26, RZ, RZ, R32 ;  /* 0x000000ffff1a7224 */ /* 0x000fce00078e0020 */
[----:B------:R-:W-:Y:S05]  /*6760*/  WARPSYNC.COLLECTIVE R28, `(.L_x_208) ;  /* 0x000000001c087348 */ /* 0x000fea0003c00000 */
[----:B------:R0:W1:Y:S02]  /*6770*/  SHFL.DOWN P0, R32, R31, R30, R29 ;  /* 0x0800001e1f207389 */ /* 0x000064000000001d */
[----:B01----:R-:W-:Y:S05]  /*6780*/  ENDCOLLECTIVE ;  /* 0x000000000000791b */ /* 0x003fea0003800000 */
.L_x_208:
[----:B------:R-:W-:Y:S01]  /*6790*/  SEL R27, R26, RZ, !P2 ;  /* 0x000000ff1a1b7207 */ /* 0x000fe20005000000 */
[----:B------:R-:W-:Y:S02]  /*67a0*/  VIADD R26, R3, 0x10 ;  /* 0x00000010031a7836 */ /* 0x000fe40000000000 */
[----:B------:R-:W-:Y:S01]  /*67b0*/  IMAD.MOV.U32 R30, RZ, RZ, 0x10 ;  /* 0x00000010ff1e7424 */ /* 0x000fe200078e00ff */
        /* <DEDUP_REMOVED lines=8> */
.L_x_209:
[----:B------:R-:W-:Y:S02]  /*6840*/  IMAD.MOV.U32 R31, RZ, RZ, R47 ;  /* 0x000000ffff1f7224 */ /* 0x000fe400078e002f */
[----:B------:R-:W-:-:S07]  /*6850*/  IMAD.MOV.U32 R26, RZ, RZ, R32 ;  /* 0x000000ffff1a7224 */ /* 0x000fce00078e0020 */
[----:B------:R-:W-:Y:S05]  /*6860*/  WARPSYNC.COLLECTIVE R28, `(.L_x_210) ;  /* 0x000000001c087348 */ /* 0x000fea0003c00000 */
[----:B------:R0:W1:Y:S02]  /*6870*/  SHFL.DOWN P0, R32, R31, R30, R29 ;  /* 0x0800001e1f207389 */ /* 0x000064000000001d */
[----:B01----:R-:W-:Y:S05]  /*6880*/  ENDCOLLECTIVE ;  /* 0x000000000000791b */ /* 0x003fea0003800000 */
.L_x_210:
[----:B------:R-:W0:Y:S01]  /*6890*/  LDCU.64 UR6, c[0x0][0x390] ;  /* 0x00007200ff0677ac */ /* 0x000e220008000a00 */
[----:B------:R-:W-:-:S04]  /*68a0*/  SEL R26, R26, RZ, !P2 ;  /* 0x000000ff1a1a7207 */ /* 0x000fc80005000000 */
[----:B------:R-:W-:Y:S01]  /*68b0*/  IADD3 R46, P3, PT, R26, R27, RZ ;  /* 0x0000001b1a2e7210 */ /* 0x000fe20007f7e0ff */
[----:B0-----:R-:W-:-:S04]  /*68c0*/  UIADD3 UR6, UP0, UPT, UR6, 0x200, URZ ;  /* 0x0000020006067890 */ /* 0x001fc8000ff1e0ff */
[----:B------:R-:W-:Y:S01]  /*68d0*/  UIADD3.X UR7, UPT, UPT, URZ, UR7, URZ, UP0, !UPT ;  /* 0x00000007ff077290 */ /* 0x000fe200087fe4ff */
[----:B------:R-:W-:Y:S01]  /*68e0*/  ISETP.NE.U32.AND P0, PT, R24, 0x65, PT ;  /* 0x000000651800780c */ /* 0x000fe20003f05070 */
[----:B------:R-:W-:Y:S01]  /*68f0*/  IMAD.U32 R36, RZ, RZ, UR6 ;  /* 0x00000006ff247e24 */ /* 0x000fe2000f8e00ff */
[----:B------:R-:W-:Y:S02]  /*6900*/  SEL R32, R32, RZ, !P2 ;  /* 0x000000ff20207207 */ /* 0x000fe40005000000 */
[----:B------:R-:W-:Y:S01]  /*6910*/  ISETP.NE.AND.EX P0, PT, R25, RZ, PT, P0 ;  /* 0x000000ff1900720c */ /* 0x000fe20003f05300 */
[----:B------:R-:W-:Y:S02]  /*6920*/  IMAD.U32 R37, RZ, RZ, UR7 ;  /* 0x00000007ff257e24 */ /* 0x000fe4000f8e00ff */
[----:B------:R-:W-:-:S10]  /*6930*/  IMAD.X R47, R32, 0x1, R47, P3 ;  /* 0x00000001202f7824 */ /* 0x000fd400018e062f */
[----:B------:R-:W-:Y:S05]  /*6940*/  WARPSYNC.COLLECTIVE R28, `(.L_x_211) ;  /* 0x000000001c087348 */ /* 0x000fea0003c00000 */
[----:B------:R-:W-:Y:S01]  /*6950*/  VOTE.ALL P0, P0 ;  /* 0x0000000000ff7806 */ /* 0x000fe20000000000 */
[----:B------:R-:W-:-:S12]  /*6960*/  ENDCOLLECTIVE ;  /* 0x000000000000791b */ /* 0x000fd80003800000 */
.L_x_211:
[----:B------:R-:W-:Y:S05]  /*6970*/  BRA `(.L_x_212) ;  /* 0xffffffd800f07947 */ /* 0x000fea000383ffff */
.L_x_145:
[----:B------:R-:W-:Y:S01]  /*6980*/  BSSY B0, `(.L_x_213) ;  /* 0x0000006000007945 */ /* 0x000fe20003800000 */
[----:B------:R-:W-:Y:S01]  /*6990*/  PLOP3.LUT P0, PT, P0, PT, PT, 0x8, 0x80 ;  /* 0x000000000080781c */ /* 0x000fe2000070e170 */
[----:B------:R-:W-:-:S12]  /*69a0*/  IMAD.MOV.U32 R28, RZ, RZ, -0x1 ;  /* 0xffffffffff1c7424 */ /* 0x000fd800078e00ff */
[----:B------:R-:W-:Y:S05]  /*69b0*/  WARPSYNC.COLLECTIVE R28, `(.L_x_214) ;  /* 0x000000001c087348 */ /* 0x000fea0003c00000 */
[----:B------:R-:W-:Y:S01]  /*69c0*/  VOTE.ANY P0, P0 ;  /* 0x0000000000ff7806 */ /* 0x000fe20000000100 */
[----:B------:R-:W-:-:S12]  /*69d0*/  ENDCOLLECTIVE ;  /* 0x000000000000791b */ /* 0x000fd80003800000 */
.L_x_214:
[----:B------:R-:W-:Y:S05]  /*69e0*/  BSYNC B0 ;  /* 0x0000000000007941 */ /* 0x000fea0003800000 */
.L_x_213:
[----:B------:R-:W-:Y:S05]  /*69f0*/  BRA `(.L_x_215) ;  /* 0xffffffd800fc7947 */ /* 0x000fea000383ffff */
.L_x_147:
[----:B------:R-:W-:Y:S01]  /*6a00*/  BSSY B0, `(.L_x_216) ;  /* 0x0000006000007945 */ /* 0x000fe20003800000 */
[----:B------:R-:W-:Y:S01]  /*6a10*/  PLOP3.LUT P0, PT, P0, PT, PT, 0x8, 0x80 ;  /* 0x000000000080781c */ /* 0x000fe2000070e170 */
[----:B------:R-:W-:-:S12]  /*6a20*/  IMAD.MOV.U32 R28, RZ, RZ, -0x1 ;  /* 0xffffffffff1c7424 */ /* 0x000fd800078e00ff */
[----:B------:R-:W-:Y:S05]  /*6a30*/  WARPSYNC.COLLECTIVE R28, `(.L_x_217) ;  /* 0x000000001c087348 */ /* 0x000fea0003c00000 */
[----:B------:R-:W-:Y:S01]  /*6a40*/  VOTE.ANY P0, P0 ;  /* 0x0000000000ff7806 */ /* 0x000fe20000000100 */
[----:B------:R-:W-:-:S12]  /*6a50*/  ENDCOLLECTIVE ;  /* 0x000000000000791b */ /* 0x000fd80003800000 */
.L_x_217:
[----:B------:R-:W-:Y:S05]  /*6a60*/  BSYNC B0 ;  /* 0x0000000000007941 */ /* 0x000fea0003800000 */
.L_x_216:
[----:B------:R-:W-:Y:S05]  /*6a70*/  BRA `(.L_x_218) ;  /* 0xffffffdc005c7947 */ /* 0x000fea000383ffff */
.L_x_149:
[----:B------:R-:W-:Y:S01]  /*6a80*/  BSSY B0, `(.L_x_219) ;  /* 0x0000006000007945 */ /* 0x000fe20003800000 */
[----:B------:R-:W-:Y:S01]  /*6a90*/  PLOP3.LUT P0, PT, P0, PT, PT, 0x8, 0x80 ;  /* 0x000000000080781c */ /* 0x000fe2000070e170 */
[----:B------:R-:W-:-:S12]  /*6aa0*/  IMAD.MOV.U32 R28, RZ, RZ, -0x1 ;  /* 0xffffffffff1c7424 */ /* 0x000fd800078e00ff */
[----:B------:R-:W-:Y:S05]  /*6ab0*/  WARPSYNC.COLLECTIVE R28, `(.L_x_220) ;  /* 0x000000001c087348 */ /* 0x000fea0003c00000 */
[----:B------:R-:W-:Y:S01]  /*6ac0*/  VOTE.ANY R28, PT, P0 ;  /* 0x00000000001c7806 */ /* 0x000fe200000e0100 */
[----:B------:R-:W-:Y:S06]  /*6ad0*/  ENDCOLLECTIVE ;  /* 0x000000000000791b */ /* 0x000fec0003800000 */
.L_x_220:
[----:B------:R-:W-:Y:S05]  /*6ae0*/  BSYNC B0 ;  /* 0x0000000000007941 */ /* 0x000fea0003800000 */
.L_x_219:
        /* <DEDUP_REMOVED lines=11> */
.L_x_221:
[----:B------:R-:W-:Y:S02]  /*6ba0*/  IMAD.MOV.U32 R31, RZ, RZ, R27 ;  /* 0x000000ffff1f7224 */ /* 0x000fe400078e001b */
[----:B------:R-:W-:-:S07]  /*6bb0*/  IMAD.MOV.U32 R48, RZ, RZ, R32 ;  /* 0x000000ffff307224 */ /* 0x000fce00078e0020 */
[----:B------:R-:W-:Y:S05]  /*6bc0*/  WARPSYNC.COLLECTIVE R28, `(.L_x_222) ;  /* 0x000000001c087348 */ /* 0x000fea0003c00000 */
[----:B------:R0:W1:Y:S02]  /*6bd0*/  SHFL.DOWN P0, R32, R31, R30, R29 ;  /* 0x0800001e1f207389 */ /* 0x000064000000001d */
[----:B01----:R-:W-:Y:S05]  /*6be0*/  ENDCOLLECTIVE ;  /* 0x000000000000791b */ /* 0x003fea0003800000 */
.L_x_222:
        /* <DEDUP_REMOVED lines=13> */
.L_x_223:
[----:B------:R-:W-:Y:S01]  /*6cc0*/  IMAD.MOV.U32 R31, RZ, RZ, R50 ;  /* 0x000000ffff1f7224 */ /* 0x000fe200078e0032 */
[----:B------:R-:W-:-:S04]  /*6cd0*/  SEL R32, R32, RZ, !P2 ;  /* 0x000000ff20207207 */ /* 0x000fc80005000000 */
[----:B------:R-:W-:-:S13]  /*6ce0*/  IADD3 R27, P3, PT, R32, R49, RZ ;  /* 0x00000031201b7210 */ /* 0x000fda0007f7e0ff */
[----:B------:R-:W-:Y:S05]  /*6cf0*/  WARPSYNC.COLLECTIVE R28, `(.L_x_224) ;  /* 0x000000001c087348 */ /* 0x000fea0003c00000 */
[----:B------:R0:W1:Y:S02]  /*6d00*/  SHFL.DOWN P0, R32, R31, R30, R29 ;  /* 0x0800001e1f207389 */ /* 0x000064000000001d */
[----:B01----:R-:W-:Y:S05]  /*6d10*/  ENDCOLLECTIVE ;  /* 0x000000000000791b */ /* 0x003fea0003800000 */
.L_x_224:
[----:B------:R-:W-:Y:S02]  /*6d20*/  IMAD.MOV.U32 R31, RZ, RZ, R27 ;  /* 0x000000ffff1f7224 */ /* 0x000fe400078e001b */
[----:B------:R-:W-:Y:S02]  /*6d30*/  IMAD.MOV.U32 R30, RZ, RZ, 0x4 ;  /* 0x00000004ff1e7424 */ /* 0x000fe400078e00ff */
[----:B------:R-:W-:-:S07]  /*6d40*/  IMAD.MOV.U32 R48, RZ, RZ, R32 ;  /* 0x000000ffff307224 */ /* 0x000fce00078e0020 */
[----:B------:R-:W-:Y:S05]  /*6d50*/  WARPSYNC.COLLECTIVE R28, `(.L_x_225) ;  /* 0x000000001c087348 */ /* 0x000fea0003c00000 */
[----:B------:R0:W1:Y:S02]  /*6d60*/  SHFL.DOWN P0, R32, R31, R30, R29 ;  /* 0x0800001e1f207389 */ /* 0x000064000000001d */
[----:B01----:R-:W-:Y:S05]  /*6d70*/  ENDCOLLECTIVE ;  /* 0x000000000000791b */ /* 0x003fea0003800000 */
.L_x_225:
        /* <DEDUP_REMOVED lines=9> */
.L_x_226:
[----:B------:R-:W-:Y:S02]  /*6e10*/  IMAD.MOV.U32 R31, RZ, RZ, R49 ;  /* 0x000000ffff1f7224 */ /* 0x000fe400078e0031 */
[----:B------:R-:W-:Y:S02]  /*6e20*/  IMAD.MOV.U32 R30, RZ, RZ, 0x8 ;  /* 0x00000008ff1e7424 */ /* 0x000fe400078e00ff */
[----:B------:R-:W-:-:S07]  /*6e30*/  IMAD.MOV.U32 R26, RZ, RZ, R32 ;  /* 0x000000ffff1a7224 */ /* 0x000fce00078e0020 */
[----:B------:R-:W-:Y:S05]  /*6e40*/  WARPSYNC.COLLECTIVE R28, `(.L_x_227) ;  /* 0x000000001c087348 */ /* 0x000fea0003c00000 */
[----:B------:R0:W1:Y:S02]  /*6e50*/  SHFL.DOWN P0, R32, R31, R30, R29 ;  /* 0x0800001e1f207389 */ /* 0x000064000000001d */
[----:B01----:R-:W-:Y:S05]  /*6e60*/  ENDCOLLECTIVE ;  /* 0x000000000000791b */ /* 0x003fea0003800000 */
.L_x_227:
        /* <DEDUP_REMOVED lines=9> */
.L_x_228:
[----:B------:R-:W-:Y:S01]  /*6f00*/  SEL R26, R26, RZ, !P2 ;  /* 0x000000ff1a1a7207 */ /* 0x000fe20005000000 */
[----:B------:R-:W-:-:S03]  /*6f10*/  IMAD.MOV.U32 R30, RZ, RZ, 0x10 ;  /* 0x00000010ff1e7424 */ /* 0x000fc600078e00ff */
[----:B------:R-:W-:Y:S02]  /*6f20*/  IADD3 R27, P0, PT, R26, R49, RZ ;  /* 0x000000311a1b7210 */ /* 0x000fe40007f1e0ff */
[----:B------:R-:W-:-:S03]  /*6f30*/  SEL R49, R32, RZ, !P2 ;  /* 0x000000ff20317207 */ /* 0x000fc60005000000 */
[----:B------:R-:W-:Y:S02]  /*6f40*/  IMAD.MOV.U32 R31, RZ, RZ, R27 ;  /* 0x000000ffff1f7224 */ /* 0x000fe400078e001b */
[----:B------:R-:W-:Y:S02]  /*6f50*/  IMAD.X R48, R49, 0x1, R50, P0 ;  /* 0x0000000131307824 */ /* 0x000fe400000e0632 */
[----:B------:R-:W-:-:S07]  /*6f60*/  VIADD R50, R3, 0x10 ;  /* 0x0000001003327836 */ /* 0x000fce0000000000 */
[----:B------:R-:W-:Y:S05]  /*6f70*/  WARPSYNC.COLLECTIVE R28, `(.L_x_229) ;  /* 0x000000001c087348 */ /* 0x000fea0003c00000 */
[----:B------:R0:W1:Y:S02]  /*6f80*/  SHFL.DOWN P0, R32, R31, R30, R29 ;  /* 0x0800001e1f207389 */ /* 0x000064000000001d */
[----:B01----:R-:W-:Y:S05]  /*6f90*/  ENDCOLLECTIVE ;  /* 0x000000000000791b */ /* 0x003fea0003800000 */
.L_x_229:
[----:B------:R-:W-:Y:S02]  /*6fa0*/  IMAD.MOV.U32 R31, RZ, RZ, R48 ;  /* 0x000000ffff1f7224 */ /* 0x000fe400078e0030 */
[----:B------:R-:W-:-:S07]  /*6fb0*/  IMAD.MOV.U32 R26, RZ, RZ, R32 ;  /* 0x000000ffff1a7224 */ /* 0x000fce00078e0020 */
[----:B------:R-:W-:Y:S05]  /*6fc0*/  WARPSYNC.COLLECTIVE R28, `(.L_x_230) ;  /* 0x000000001c087348 */ /* 0x000fea0003c00000 */
[----:B------:R0:W1:Y:S02]  /*6fd0*/  SHFL.DOWN P0, R32, R31, R30, R29 ;  /* 0x0800001e1f207389 */ /* 0x000064000000001d */
[----:B01----:R-:W-:Y:S05]  /*6fe0*/  ENDCOLLECTIVE ;  /* 0x000000000000791b */ /* 0x003fea0003800000 */
.L_x_230:
        /* <DEDUP_REMOVED lines=10> */
.L_x_231:
[----:B------:R-:W-:Y:S05]  /*7090*/  BRA `(.L_x_232) ;  /* 0xffffffd800a87947 */ /* 0x000fea000383ffff */
.L_x_233:
        /* <DEDUP_REMOVED lines=14> */
.L_x_492:


//--------------------- .text._ZN3cub18CUB_300001_SM_10006detail4scan16DeviceScanKernelINS2_10policy_hubIlllmN4cuda3std3__44plusIvEEE10Policy1000EPlSC_NS0_13ScanTileStateIlLb1EEES9_NS1_10InputValueIlSC_EEmlLb0ElEEvT0_T1_T2_iT3_T4_T5_ --------------------------
	.section	.text._ZN3cub18CUB_300001_SM_10006detail4scan16DeviceScanKernelINS2_10policy_hubIlllmN4cuda3std3__44plusIvEEE10Policy1000EPlSC_NS0_13ScanTileStateIlLb1EEES9_NS1_10InputValueIlSC_EEmlLb0ElEEvT0_T1_T2_iT3_T4_T5_,"ax",@progbits
	.align	128
        .global         _ZN3cub18CUB_300001_SM_10006detail4scan16DeviceScanKernelINS2_10policy_hubIlllmN4cuda3std3__44plusIvEEE10Policy1000EPlSC_NS0_13ScanTileStateIlLb1EEES9_NS1_10InputValueIlSC_EEmlLb0ElEEvT0_T1_T2_iT3_T4_T5_
        .type           _ZN3cub18CUB_300001_SM_10006detail4scan16DeviceScanKernelINS2_10policy_hubIlllmN4cuda3std3__44plusIvEEE10Policy1000EPlSC_NS0_13ScanTileStateIlLb1EEES9_NS1_10InputValueIlSC_EEmlLb0ElEEvT0_T1_T2_iT3_T4_T5_,@function
        .size           _ZN3cub18CUB_300001_SM_10006detail4scan16DeviceScanKernelINS2_10policy_hubIlllmN4cuda3std3__44plusIvEEE10Policy1000EPlSC_NS0_13ScanTileStateIlLb1EEES9_NS1_10InputValueIlSC_EEmlLb0ElEEvT0_T1_T2_iT3_T4_T5_,(.L_x_493 - _ZN3cub18CUB_300001_SM_10006detail4scan16DeviceScanKernelINS2_10policy_hubIlllmN4cuda3std3__44plusIvEEE10Policy1000EPlSC_NS0_13ScanTileStateIlLb1EEES9_NS1_10InputValueIlSC_EEmlLb0ElEEvT0_T1_T2_iT3_T4_T5_)
        .other          _ZN3cub18CUB_300001_SM_10006detail4scan16DeviceScanKernelINS2_10policy_hubIlllmN4cuda3std3__44plusIvEEE10Policy1000EPlSC_NS0_13ScanTileStateIlLb1EEES9_NS1_10InputValueIlSC_EEmlLb0ElEEvT0_T1_T2_iT3_T4_T5_,@"STO_CUDA_ENTRY STV_DEFAULT"
_ZN3cub18CUB_300001_SM_10006detail4scan16DeviceScanKernelINS2_10policy_hubIlllmN4cuda3std3__44plusIvEEE10Policy1000EPlSC_NS0_13ScanTileStateIlLb1EEES9_NS1_10InputValueIlSC_EEmlLb0ElEEvT0_T1_T2_iT3_T4_T5_:
.text._ZN3cub18CUB_300001_SM_10006detail4scan16DeviceScanKernelINS2_10policy_hubIlllmN4cuda3std3__44plusIvEEE10Policy1000EPlSC_NS0_13ScanTileStateIlLb1EEES9_NS1_10InputValueIlSC_EEmlLb0ElEEvT0_T1_T2_iT3_T4_T5_:
        /* <DEDUP_REMOVED lines=20> */
[----:B------:R-:W1:Y:S01]  /*0140*/  LDCU.64 UR4, c[0x0][0x380] ;  /* 0x00007000ff0477ac */ /* 0x000e620008000a00 */
[C---:B0-----:R-:W-:Y:S02]  /*0150*/  LOP3.LUT R0, R36.reuse, 0x1f, RZ, 0xc0, !PT ;  /* 0x0000001f24007812 */ /* 0x041fe400078ec0ff */
[----:B------:R-:W-:-:S05]  /*0160*/  LOP3.LUT R7, R36, 0x3e0, RZ, 0xc0, !PT ;  /* 0x000003e024077812 */ /* 0x000fca00078ec0ff */
[----:B------:R-:W-:-:S05]  /*0170*/  IMAD R7, R7, 0xb, R0 ;  /* 0x0000000b07077824 */ /* 0x000fca00078e0200 */
[----:B------:R-:W-:-:S05]  /*0180*/  IADD3 R7, P0, PT, R4, R7, RZ ;  /* 0x0000000704077210 */ /* 0x000fca0007f1e0ff */
[----:B------:R-:W-:Y:S02]  /*0190*/  IMAD.X R4, RZ, RZ, R5, P0 ;  /* 0x000000ffff047224 */ /* 0x000fe400000e0605 */
[----:B------:R-:W-:-:S03]  /*01a0*/  IMAD.SHL.U32 R45, R7, 0x8, RZ ;  /* 0x00000008072d7824 */ /* 0x000fc600078e00ff */
[----:B------:R-:W-:Y:S02]  /*01b0*/  SHF.L.U64.HI R43, R7, 0x3, R4 ;  /* 0x00000003072b7819 */ /* 0x000fe40000010204 */
[----:B-1----:R-:W-:-:S04]  /*01c0*/  IADD3 R4, P0, PT, R45, UR4, RZ ;  /* 0x000000042d047c10 */ /* 0x002fc8000ff1e0ff */
[----:B------:R-:W-:-:S05]  /*01d0*/  IADD3.X R5, PT, PT, R43, UR5, RZ, P0, !PT ;  /* 0x000000052b057c10 */ /* 0x000fca00087fe4ff */
[----:B------:R-:W2:Y:S04]  /*01e0*/  LDG.E.64 R6, desc[UR10][R4.64] ;  /* 0x0000000a04067981 */ /* 0x000ea8000c1e1b00 */
[----:B------:R-:W3:Y:S04]  /*01f0*/  LDG.E.64 R8, desc[UR10][R4.64+0x100] ;  /* 0x0001000a04087981 */ /* 0x000ee8000c1e1b00 */
[----:B------:R-:W4:Y:S04]  /*0200*/  LDG.E.64 R10, desc[UR10][R4.64+0x200] ;  /* 0x0002000a040a7981 */ /* 0x000f28000c1e1b00 */
[----:B------:R-:W4:Y:S04]  /*0210*/  LDG.E.64 R12, desc[UR10][R4.64+0x300] ;  /* 0x0003000a040c7981 */ /* 0x000f28000c1e1b00 */
[----:B------:R-:W4:Y:S04]  /*0220*/  LDG.E.64 R14, desc[UR10][R4.64+0x400] ;  /* 0x0004000a040e7981 */ /* 0x000f28000c1e1b00 */
[----:B------:R-:W4:Y:S04]  /*0230*/  LDG.E.64 R16, desc[UR10][R4.64+0x500] ;  /* 0x0005000a04107981 */ /* 0x000f28000c1e1b00 */
[----:B------:R-:W4:Y:S04]  /*0240*/  LDG.E.64 R18, desc[UR10][R4.64+0x600] ;  /* 0x0006000a04127981 */ /* 0x000f28000c1e1b00 */
[----:B------:R-:W4:Y:S04]  /*0250*/  LDG.E.64 R20, desc[UR10][R4.64+0x700] ;  /* 0x0007000a04147981 */ /* 0x000f28000c1e1b00 */
[----:B------:R-:W4:Y:S04]  /*0260*/  LDG.E.64 R22, desc[UR10][R4.64+0x800] ;  /* 0x0008000a04167981 */ /* 0x000f28000c1e1b00 */
[----:B------:R-:W4:Y:S04]  /*0270*/  LDG.E.64 R28, desc[UR10][R4.64+0x900] ;  /* 0x0009000a041c7981 */ /* 0x000f28000c1e1b00 */
[----:B------:R-:W4:Y:S01]  /*0280*/  LDG.E.64 R30, desc[UR10][R4.64+0xa00] ;  /* 0x000a000a041e7981 */ /* 0x000f22000c1e1b00 */
[----:B------:R-:W0:Y:S01]  /*0290*/  S2UR UR5, SR_CgaCtaId ;  /* 0x00000000000579c3 */ /* 0x000e220000008800 */
[----:B------:R-:W-:Y:S01]  /*02a0*/  SHF.R.U32.HI R35, RZ, 0x5, R36 ;  /* 0x00000005ff237819 */ /* 0x000fe20000011624 */
[----:B------:R-:W-:Y:S01]  /*02b0*/  UMOV UR4, 0x400 ;  /* 0x0000040000047882 */ /* 0x000fe20000000000 */
[----:B------:R-:W1:Y:S01]  /*02c0*/  S2R R42, SR_LANEID ;  /* 0x00000000002a7919 */ /* 0x000e620000000000 */
[----:B------:R-:W-:Y:S01]  /*02d0*/  ISETP.NE.AND P0, PT, R38, RZ, PT ;  /* 0x000000ff2600720c */ /* 0x000fe20003f05270 */
[----:B------:R-:W-:Y:S01]  /*02e0*/  BSSY.RECONVERGENT B0, `(.L_x_235) ;  /* 0x00001c7000007945 */ /* 0x000fe20003800200 */
[----:B0-----:R-:W-:Y:S01]  /*02f0*/  ULEA UR4, UR5, UR4, 0x18 ;  /* 0x0000000405047291 */ /* 0x001fe2000f8ec0ff */
[----:B-1----:R-:W-:-:S05]  /*0300*/  IMAD R0, R35, 0x160, R42 ;  /* 0x0000016023007824 */ /* 0x002fca00078e022a */
[----:B------:R-:W-:-:S05]  /*0310*/  LEA R37, R0, UR4, 0x3 ;  /* 0x0000000400257c11 */ /* 0x000fca000f8e18ff */
[----:B------:R-:W-:Y:S01]  /*0320*/  IMAD R0, R42, 0x50, R37 ;  /* 0x000000502a007824 */ /* 0x000fe200078e0225 */
[----:B--2---:R0:W-:Y:S04]  /*0330*/  STS.64 [R37], R6 ;  /* 0x0000000625007388 */ /* 0x0041e80000000a00 */
[----:B---3--:R0:W-:Y:S04]  /*0340*/  STS.64 [R37+0x100], R8 ;  /* 0x0001000825007388 */ /* 0x0081e80000000a00 */
[----:B----4-:R0:W-:Y:S04]  /*0350*/  STS.64 [R37+0x200], R10 ;  /* 0x0002000a25007388 */ /* 0x0101e80000000a00 */
        /* <DEDUP_REMOVED lines=137> */
.L_x_236:
        /* <DEDUP_REMOVED lines=93> */
[----:B0-----:R-:W-:Y:S02]  /*11c0*/  IADD3 R5, P6, PT, R16, R37, RZ ;  /* 0x0000002510057210 */ /* 0x001fe40007fde0ff */
[----:B------:R-:W-:-:S02]  /*11d0*/  SEL R16, R29, R34, !P1 ;  /* 0x000000221d107207 */ /* 0x000fc40004800000 */
[----:B------:R-:W-:Y:S01]  /*11e0*/  SEL R29, R5, R2, !P0 ;  /* 0x00000002051d7207 */ /* 0x000fe20004000000 */
[----:B------:R-:W-:Y:S01]  /*11f0*/  IMAD.X R17, R17, 0x1, R31, P6 ;  /* 0x0000000111117824 */ /* 0x000fe200030e061f */
[----:B------:R-:W-:Y:S02]  /*1200*/  SEL R2, R31, R16, !P2 ;  /* 0x000000101f027207 */ /* 0x000fe40005000000 */
[----:B------:R-:W-:Y:S02]  /*1210*/  IADD3 R4, P2, PT, R0, R29, RZ ;  /* 0x0000001d00047210 */ /* 0x000fe40007f5e0ff */
[----:B------:R-:W-:Y:S02]  /*1220*/  SEL R3, R17, R2, !P0 ;  /* 0x0000000211037207 */ /* 0x000fe40004000000 */
[----:B------:R-:W-:Y:S02]  /*1230*/  ISETP.GT.U32.AND P0, PT, R36, 0x1f, PT ;  /* 0x0000001f2400780c */ /* 0x000fe40003f04070 */
[----:B------:R-:W-:-:S02]  /*1240*/  SEL R0, R28, RZ, P3 ;  /* 0x000000ff1c007207 */ /* 0x000fc40001800000 */
        /* <DEDUP_REMOVED lines=25> */
.L_x_272:
[----:B------:R-:W-:Y:S05]  /*13e0*/  @!P0 BRA `(.L_x_240) ;  /* 0x0000000000288947 */ /* 0x000fea0003800000 */
[----:B------:R-:W-:-:S07]  /*13f0*/  IMAD.MOV.U32 R4, RZ, RZ, 0x148 ;  /* 0x00000148ff047424 */ /* 0x000fce00078e00ff */
.L_x_242:
        /* <DEDUP_REMOVED lines=8> */
.L_x_275:
[----:B------:R-:W-:Y:S05]  /*1480*/  @P0 BRA `(.L_x_242) ;  /* 0xfffffffc00dc0947 */ /* 0x000fea000383ffff */
.L_x_240:
        /* <DEDUP_REMOVED lines=56> */
.L_x_289:
[----:B------:R-:W-:Y:S05]  /*1810*/  @!P0 BRA `(.L_x_244) ;  /* 0x0000000400208947 */ /* 0x000fea0003800000 */
.L_x_250:
        /* <DEDUP_REMOVED lines=10> */
.L_x_292:
[----:B------:R-:W-:Y:S05]  /*18c0*/  @!P0 BRA `(.L_x_246) ;  /* 0x0000000000288947 */ /* 0x000fea0003800000 */
[----:B------:R-:W-:-:S07]  /*18d0*/  IMAD.MOV.U32 R4, RZ, RZ, 0x148 ;  /* 0x00000148ff047424 */ /* 0x000fce00078e00ff */
.L_x_248:
        /* <DEDUP_REMOVED lines=8> */
.L_x_295:
[----:B------:R-:W-:Y:S05]  /*1960*/  @P0 BRA `(.L_x_248) ;  /* 0xfffffffc00dc0947 */ /* 0x000fea000383ffff */
.L_x_246:
        /* <DEDUP_REMOVED lines=50> */
.L_x_309:
[----:B------:R-:W-:Y:S05]  /*1c90*/  @P0 BRA `(.L_x_250) ;  /* 0xfffffff800e00947 */ /* 0x000fea000383ffff */
.L_x_244:
        /* <DEDUP_REMOVED lines=25> */
.L_x_252:
[----:B------:R-:W-:Y:S05]  /*1e30*/  BSYNC.RECONVERGENT B1 ;  /* 0x0000000000017941 */ /* 0x000fea0003800200 */
.L_x_251:
[----:B------:R1:W-:Y:S01]  /*1e40*/  @!P0 STS.64 [R29+0x80], R36 ;  /* 0x000080241d008388 */ /* 0x0003e20000000a00 */
[----:B------:R-:W-:Y:S02]  /*1e50*/  IMAD.MOV.U32 R4, RZ, RZ, R42 ;  /* 0x000000ffff047224 */ /* 0x000fe400078e002a */
[----:B------:R-:W-:Y:S02]  /*1e60*/  IMAD.MOV.U32 R5, RZ, RZ, R41 ;  /* 0x000000ffff057224 */ /* 0x000fe400078e0029 */
[----:B------:R-:W-:Y:S02]  /*1e70*/  @!P0 IMAD.MOV.U32 R4, RZ, RZ, R36 ;  /* 0x000000ffff048224 */ /* 0x000fe400078e0024 */
[----:B------:R-:W-:-:S07]  /*1e80*/  @!P0 IMAD.MOV.U32 R5, RZ, RZ, R37 ;  /* 0x000000ffff058224 */ /* 0x000fce00078e0025 */
.L_x_238:
        /* <DEDUP_REMOVED lines=12> */
.L_x_237:
[----:B------:R-:W-:Y:S05]  /*1f50*/  BSYNC.RECONVERGENT B0 ;  /* 0x0000000000007941 */ /* 0x000fea0003800200 */
.L_x_235:
[----:B------:R-:W-:Y:S01]  /*1f60*/  BAR.SYNC.DEFER_BLOCKING 0x0 ;  /* 0x0000000000007b1d */ /* 0x000fe20000010000 */
[----:B0-----:R-:W-:Y:S01]  /*1f70*/  IADD3 R16, P0, PT, R32, R0, RZ ;  /* 0x0000000020107210 */ /* 0x001fe20007f1e0ff */
[----:B------:R-:W-:-:S04]  /*1f80*/  IMAD.MOV.U32 R24, RZ, RZ, R0 ;  /* 0x000000ffff187224 */ /* 0x000fc800078e0000 */
        /* <DEDUP_REMOVED lines=16> */
[----:B------:R-:W-:Y:S01]  /*2090*/  IMAD.X R27, R13, 0x1, R11, P0 ;  /* 0x000000010d1b7824 */ /* 0x000fe200000e060b */
[----:B------:R-:W-:Y:S02]  /*20a0*/  IADD3 R28, P0, PT, R14, R26, RZ ;  /* 0x0000001a0e1c7210 */ /* 0x000fe40007f1e0ff */
[----:B0-----:R-:W-:-:S03]  /*20b0*/  SHF.R.U32.HI R2, RZ, 0x5, R2 ;  /* 0x00000005ff027819 */ /* 0x001fc60000011602 */
[----:B-1----:R-:W-:Y:S01]  /*20c0*/  IMAD.X R29, R15, 0x1, R27, P0 ;  /* 0x000000010f1d7824 */ /* 0x002fe200000e061b */
[----:B------:R-:W-:Y:S01]  /*20d0*/  IADD3 R20, P0, PT, R20, R28, RZ ;  /* 0x0000001c14147210 */ /* 0x000fe20007f1e0ff */
[----:B---3--:R-:W-:-:S04]  /*20e0*/  IMAD R2, R2, 0x160, R3 ;  /* 0x0000016002027824 */ /* 0x008fc800078e0203 */
[----:B------:R-:W-:Y:S01]  /*20f0*/  IMAD.X R21, R21, 0x1, R29, P0 ;  /* 0x0000000115157824 */ /* 0x000fe200000e061d */
[----:B------:R-:W-:Y:S02]  /*2100*/  LEA R2, R2, UR5, 0x3 ;  /* 0x0000000502027c11 */ /* 0x000fe4000f8e18ff */
[----:B------:R-:W-:-:S03]  /*2110*/  IADD3 R22, P0, PT, R22, R20, RZ ;  /* 0x0000001416167210 */ /* 0x000fc60007f1e0ff */
[----:B------:R-:W-:Y:S02]  /*2120*/  IMAD R3, R3, 0x50, R2 ;  /* 0x0000005003037824 */ /* 0x000fe400078e0202 */
[----:B------:R-:W-:-:S03]  /*2130*/  IMAD.X R23, R23, 0x1, R21, P0 ;  /* 0x0000000117177824 */ /* 0x000fc600000e0615 */
        /* <DEDUP_REMOVED lines=12> */
[----:B------:R-:W0:Y:S01]  /*2200*/  LDS.64 R4, [R2] ;  /* 0x0000000002047984 */ /* 0x000e220000000a00 */
[----:B--2---:R-:W-:-:S03]  /*2210*/  IADD3 R26, P0, PT, R45, UR6, RZ ;  /* 0x000000062d1a7c10 */ /* 0x004fc6000ff1e0ff */
[----:B------:R-:W1:Y:S01]  /*2220*/  LDS.64 R6, [R2+0x100] ;  /* 0x0001000002067984 */ /* 0x000e620000000a00 */
[----:B------:R-:W-:-:S03]  /*2230*/  IADD3.X R27, PT, PT, R43, UR7, RZ, P0, !PT ;  /* 0x000000072b1b7c10 */ /* 0x000fc600087fe4ff */
[----:B------:R-:W2:Y:S04]  /*2240*/  LDS.64 R8, [R2+0x200] ;  /* 0x0002000002087984 */ /* 0x000ea80000000a00 */
[----:B------:R-:W3:Y:S04]  /*2250*/  LDS.64 R12, [R2+0x300] ;  /* 0x00030000020c7984 */ /* 0x000ee80000000a00 */
[----:B------:R-:W4:Y:S04]  /*2260*/  LDS.64 R10, [R2+0x400] ;  /* 0x00040000020a7984 */ /* 0x000f280000000a00 */
[----:B------:R-:W5:Y:S04]  /*2270*/  LDS.64 R14, [R2+0x500] ;  /* 0x00050000020e7984 */ /* 0x000f680000000a00 */
[----:B------:R-:W5:Y:S04]  /*2280*/  LDS.64 R16, [R2+0x600] ;  /* 0x0006000002107984 */ /* 0x000f680000000a00 */
[----:B------:R-:W5:Y:S04]  /*2290*/  LDS.64 R18, [R2+0x700] ;  /* 0x0007000002127984 */ /* 0x000f680000000a00 */
[----:B------:R-:W5:Y:S04]  /*22a0*/  LDS.64 R20, [R2+0x800] ;  /* 0x0008000002147984 */ /* 0x000f680000000a00 */
[----:B------:R-:W5:Y:S04]  /*22b0*/  LDS.64 R22, [R2+0x900] ;  /* 0x0009000002167984 */ /* 0x000f680000000a00 */
[----:B------:R-:W5:Y:S04]  /*22c0*/  LDS.64 R24, [R2+0xa00] ;  /* 0x000a000002187984 */ /* 0x000f680000000a00 */
[----:B0-----:R-:W-:Y:S04]  /*22d0*/  STG.E.64 desc[UR10][R26.64], R4 ;  /* 0x000000041a007986 */ /* 0x001fe8000c101b0a */
[----:B-1----:R-:W-:Y:S04]  /*22e0*/  STG.E.64 desc[UR10][R26.64+0x100], R6 ;  /* 0x000100061a007986 */ /* 0x002fe8000c101b0a */
[----:B--2---:R-:W-:Y:S04]  /*22f0*/  STG.E.64 desc[UR10][R26.64+0x200], R8 ;  /* 0x000200081a007986 */ /* 0x004fe8000c101b0a */
[----:B---3--:R-:W-:Y:S04]  /*2300*/  STG.E.64 desc[UR10][R26.64+0x300], R12 ;  /* 0x0003000c1a007986 */ /* 0x008fe8000c101b0a */
[----:B----4-:R-:W-:Y:S04]  /*2310*/  STG.E.64 desc[UR10][R26.64+0x400], R10 ;  /* 0x0004000a1a007986 */ /* 0x010fe8000c101b0a */
[----:B-----5:R-:W-:Y:S04]  /*2320*/  STG.E.64 desc[UR10][R26.64+0x500], R14 ;  /* 0x0005000e1a007986 */ /* 0x020fe8000c101b0a */
[----:B------:R-:W-:Y:S04]  /*2330*/  STG.E.64 desc[UR10][R26.64+0x600], R16 ;  /* 0x000600101a007986 */ /* 0x000fe8000c101b0a */
[----:B------:R-:W-:Y:S04]  /*2340*/  STG.E.64 desc[UR10][R26.64+0x700], R18 ;  /* 0x000700121a007986 */ /* 0x000fe8000c101b0a */
[----:B------:R-:W-:Y:S04]  /*2350*/  STG.E.64 desc[UR10][R26.64+0x800], R20 ;  /* 0x000800141a007986 */ /* 0x000fe8000c101b0a */
[----:B------:R-:W-:Y:S04]  /*2360*/  STG.E.64 desc[UR10][R26.64+0x900], R22 ;  /* 0x000900161a007986 */ /* 0x000fe8000c101b0a */
[----:B------:R-:W-:Y:S01]  /*2370*/  STG.E.64 desc[UR10][R26.64+0xa00], R24 ;  /* 0x000a00181a007986 */ /* 0x000fe2000c101b0a */
[----:B------:R-:W-:Y:S05]  /*2380*/  EXIT ;  /* 0x000000000000794d */ /* 0x000fea0003800000 */
.L_x_234:
[----:B------:R-:W0:Y:S02]  /*2390*/  LDCU UR4, c[0x0][0x3b0] ;  /* 0x00007600ff0477ac */ /* 0x000e240008000800 */
[----:B0-----:R-:W-:-:S04]  /*23a0*/  IADD3 R21, PT, PT, -R4, UR4, RZ ;  /* 0x0000000404157c10 */ /* 0x001fc8000fffe1ff */
[----:B------:R-:W-:-:S04]  /*23b0*/  ISETP.NE.U32.AND P0, PT, R21, RZ, PT ;  /* 0x000000ff1500720c */ /* 0x000fc80003f05070 */
[----:B------:R-:W-:-:S13]  /*23c0*/  ISETP.NE.AND.EX P0, PT, R0, RZ, PT, P0 ;  /* 0x000000ff0000720c */ /* 0x000fda0003f05300 */
[----:B------:R-:W-:Y:S05]  /*23d0*/  @!P0 EXIT ;  /* 0x000000000000894d */ /* 0x000fea0003800000 */
[----:B------:R-:W0:Y:S02]  /*23e0*/  LDC.64 R4, c[0x0][0x380] ;  /* 0x0000e000ff047b82 */ /* 0x000e240000000a00 */
[----:B0-----:R-:W-:-:S05]  /*23f0*/  IMAD.WIDE R4, R38, 0x6e00, R4 ;  /* 0x00006e0026047825 */ /* 0x001fca00078e0204 */
[----:B------:R0:W2:Y:S01]  /*2400*/  LDG.E.64 R6, desc[UR10][R4.64] ;  /* 0x0000000a04067981 */ /* 0x0000a2000c1e1b00 */
[----:B------:R-:W1:Y:S02]  /*2410*/  S2R R0, SR_TID.X ;  /* 0x0000000000007919 */ /* 0x000e640000002100 */
[C---:B-1----:R-:W-:Y:S02]  /*2420*/  LOP3.LUT R8, R0.reuse, 0x1f, RZ, 0xc0, !PT ;  /* 0x0000001f00087812 */ /* 0x042fe400078ec0ff */
[----:B------:R-:W-:-:S05]  /*2430*/  LOP3.LUT R9, R0, 0x3e0, RZ, 0xc0, !PT ;  /* 0x000003e000097812 */ /* 0x000fca00078ec0ff */
[----:B------:R-:W-:-:S04]  /*2440*/  IMAD R19, R9, 0xb, R8 ;  /* 0x0000000b09137824 */ /* 0x000fc800078e0208 */
[C---:B------:R-:W-:Y:S01]  /*2450*/  VIADD R9, R19.reuse, 0x40 ;  /* 0x0000004013097836 */ /* 0x040fe20000000000 */
[CC--:B------:R-:W-:Y:S01]  /*2460*/  ISETP.GE.U32.AND P5, PT, R19.reuse, R21.reuse, PT ;  /* 0x000000151300720c */ /* 0x0c0fe20003fa6070 */
[C---:B------:R-:W-:Y:S02]  /*2470*/  VIADD R8, R19.reuse, 0x20 ;  /* 0x0000002013087836 */ /* 0x040fe40000000000 */
[----:B------:R-:W-:Y:S01]  /*2480*/  VIADD R10, R19, 0x60 ;  /* 0x00000060130a7836 */ /* 0x000fe20000000000 */
[-C--:B------:R-:W-:Y:S01]  /*2490*/  ISETP.GE.U32.AND P0, PT, R9, R21.reuse, PT ;  /* 0x000000150900720c */ /* 0x080fe20003f06070 */
[C---:B------:R-:W-:Y:S01]  /*24a0*/  VIADD R9, R19.reuse, 0x80 ;  /* 0x0000008013097836 */ /* 0x040fe20000000000 */
[-C--:B------:R-:W-:Y:S02]  /*24b0*/  ISETP.GE.U32.AND P6, PT, R8, R21.reuse, PT ;  /* 0x000000150800720c */ /* 0x080fe40003fc6070 */
[C---:B------:R-:W-:Y:S01]  /*24c0*/  LEA R8, P3, R19.reuse, R4, 0x3 ;  /* 0x0000000413087211 */ /* 0x040fe200078618ff */
[----:B0-----:R-:W-:Y:S01]  /*24d0*/  VIADD R4, R19, 0xa0 ;  /* 0x000000a013047836 */ /* 0x001fe20000000000 */
[----:B------:R-:W-:-:S02]  /*24e0*/  ISETP.GE.U32.AND P2, PT, R9, R21, PT ;  /* 0x000000150900720c */ /* 0x000fc40003f46070 */
[-C--:B------:R-:W-:Y:S01]  /*24f0*/  ISETP.GE.U32.AND P1, PT, R10, R21.reuse, PT ;  /* 0x000000150a00720c */ /* 0x080fe20003f26070 */
[----:B------:R-:W-:Y:S01]  /*2500*/  IMAD.X R9, RZ, RZ, R5, P3 ;  /* 0x000000ffff097224 */ /* 0x000fe200018e0605 */
[----:B------:R-:W-:Y:S01]  /*2510*/  ISETP.GE.U32.AND P3, PT, R4, R21, PT ;  /* 0x000000150400720c */ /* 0x000fe20003f66070 */
[C---:B------:R-:W-:Y:S02]  /*2520*/  VIADD R4, R19.reuse, 0xe0 ;  /* 0x000000e013047836 */ /* 0x040fe40000000000 */
[C---:B------:R-:W-:Y:S02]  /*2530*/  VIADD R10, R19.reuse, 0xc0 ;  /* 0x000000c0130a7836 */ /* 0x040fe40000000000 */
[----:B------:R-:W-:-:S03]  /*2540*/  VIADD R5, R19, 0x120 ;  /* 0x0000012013057836 */ /* 0x000fc60000000000 */
[-C--:B------:R-:W-:Y:S01]  /*2550*/  ISETP.GE.U32.AND P4, PT, R10, R21.reuse, PT ;  /* 0x000000150a00720c */ /* 0x080fe20003f86070 */
[----:B--2---:R-:W-:Y:S02]  /*2560*/  IMAD.MOV.U32 R14, RZ, RZ, R6 ;  /* 0x000000ffff0e7224 */ /* 0x004fe400078e0006 */
[----:B------:R-:W-:Y:S02]  /*2570*/  IMAD.MOV.U32 R15, RZ, RZ, R7 ;  /* 0x000000ffff0f7224 */ /* 0x000fe400078e0007 */
[----:B------:R-:W2:Y:S01]  /*2580*/  @!P5 LDG.E.64 R6, desc[UR10][R8.64] ;  /* 0x0000000a0806d981 */ /* 0x000ea2000c1e1b00 */
[----:B------:R-:W-:Y:S01]  /*2590*/  IMAD.MOV.U32 R16, RZ, RZ, R14 ;  /* 0x000000ffff107224 */ /* 0x000fe200078e000e */
[----:B------:R-:W-:Y:S01]  /*25a0*/  ISETP.GE.U32.AND P5, PT, R4, R21, PT ;  /* 0x000000150400720c */ /* 0x000fe20003fa6070 */
[----:B------:R-:W-:Y:S02]  /*25b0*/  IMAD.MOV.U32 R17, RZ, RZ, R15 ;  /* 0x000000ffff117224 */ /* 0x000fe400078e000f */
[----:B------:R-:W-:-:S02]  /*25c0*/  VIADD R4, R19, 0x100 ;  /* 0x0000010013047836 */ /* 0x000fc40000000000 */
[--C-:B------:R-:W-:Y:S02]  /*25d0*/  IMAD.MOV.U32 R12, RZ, RZ, R14.reuse ;  /* 0x000000ffff0c7224 */ /* 0x100fe400078e000e */
[--C-:B------:R-:W-:Y:S01]  /*25e0*/  IMAD.MOV.U32 R13, RZ, RZ, R15.reuse ;  /* 0x000000ffff0d7224 */ /* 0x100fe200078e000f */
[----:B------:R-:W3:Y:S01]  /*25f0*/  @!P6 LDG.E.64 R16, desc[UR10][R8.64+0x100] ;  /* 0x0001000a0810e981 */ /* 0x000ee2000c1e1b00 */
[----:B------:R-:W-:Y:S01]  /*2600*/  IMAD.MOV.U32 R10, RZ, RZ, R14 ;  /* 0x000000ffff0a7224 */ /* 0x000fe200078e000e */
[-C--:B------:R-:W-:Y:S01]  /*2610*/  ISETP.GE.U32.AND P6, PT, R4, R21.reuse, PT ;  /* 0x000000150400720c */ /* 0x080fe20003fc6070 */
[----:B------:R-:W-:Y:S02]  /*2620*/  IMAD.MOV.U32 R11, RZ, RZ, R15 ;  /* 0x000000ffff0b7224 */ /* 0x000fe400078e000f */
[----:B------:R-:W-:Y:S01]  /*2630*/  VIADD R4, R19, 0x140 ;  /* 0x0000014013047836 */ /* 0x000fe20000000000 */
[----:B------:R-:W4:Y:S01]  /*2640*/  @!P0 LDG.E.64 R12, desc[UR10][R8.64+0x200] ;  /* 0x0002000a080c8981 */ /* 0x000f22000c1e1b00 */
[----:B------:R-:W-:-:S03]  /*2650*/  ISETP.GE.U32.AND P0, PT, R5, R21, PT ;  /* 0x000000150500720c */ /* 0x000fc60003f06070 */
[----:B------:R-:W4:Y:S01]  /*2660*/  @!P1 LDG.E.64 R10, desc[UR10][R8.64+0x300] ;  /* 0x0003000a080a9981 */ /* 0x000f22000c1e1b00 */
[----:B------:R-:W-:Y:S01]  /*2670*/  ISETP.GE.U32.AND P1, PT, R4, R21, PT ;  /* 0x000000150400720c */ /* 0x000fe20003f26070 */
[--C-:B------:R-:W-:Y:S02]  /*2680*/  IMAD.MOV.U32 R18, RZ, RZ, R14.reuse ;  /* 0x000000ffff127224 */ /* 0x100fe400078e000e */
[--C-:B------:R-:W-:Y:S02]  /*2690*/  IMAD.MOV.U32 R19, RZ, RZ, R15.reuse ;  /* 0x000000ffff137224 */ /* 0x100fe400078e000f */
[--C-:B------:R-:W-:Y:S02]  /*26a0*/  IMAD.MOV.U32 R20, RZ, RZ, R14.reuse ;  /* 0x000000ffff147224 */ /* 0x100fe400078e000e */
[--C-:B------:R-:W-:Y:S02]  /*26b0*/  IMAD.MOV.U32 R21, RZ, RZ, R15.reuse ;  /* 0x000000ffff157224 */ /* 0x100fe400078e000f */
[----:B------:R-:W-:Y:S01]  /*26c0*/  IMAD.MOV.U32 R24, RZ, RZ, R14 ;  /* 0x000000ffff187224 */ /* 0x000fe200078e000e */
[----:B------:R-:W4:Y:S01]  /*26d0*/  @!P2 LDG.E.64 R18, desc[UR10][R8.64+0x400] ;  /* 0x0004000a0812a981 */ /* 0x000f22000c1e1b00 */
[----:B------:R-:W-:-:S02]  /*26e0*/  IMAD.MOV.U32 R25, RZ, RZ, R15 ;  /* 0x000000ffff197224 */ /* 0x000fc400078e000f */
[--C-:B------:R-:W-:Y:S01]  /*26f0*/  IMAD.MOV.U32 R26, RZ, RZ, R14.reuse ;  /* 0x000000ffff1a7224 */ /* 0x100fe200078e000e */
[----:B------:R-:W4:Y:S01]  /*2700*/  @!P3 LDG.E.64 R20, desc[UR10][R8.64+0x500] ;  /* 0x0005000a0814b981 */ /* 0x000f22000c1e1b00 */
[--C-:B------:R-:W-:Y:S02]  /*2710*/  IMAD.MOV.U32 R27, RZ, RZ, R15.reuse ;  /* 0x000000ffff1b7224 */ /* 0x100fe400078e000f */
[--C-:B------:R-:W-:Y:S01]  /*2720*/  IMAD.MOV.U32 R28, RZ, RZ, R14.reuse ;  /* 0x000000ffff1c7224 */ /* 0x100fe200078e000e */
[----:B------:R-:W4:Y:S01]  /*2730*/  @!P4 LDG.E.64 R24, desc[UR10][R8.64+0x600] ;  /* 0x0006000a0818c981 */ /* 0x000f22000c1e1b00 */
[--C-:B------:R-:W-:Y:S02]  /*2740*/  IMAD.MOV.U32 R29, RZ, RZ, R15.reuse ;  /* 0x000000ffff1d7224 */ /* 0x100fe400078e000f */
[----:B------:R-:W-:Y:S01]  /*2750*/  IMAD.MOV.U32 R30, RZ, RZ, R14 ;  /* 0x000000ffff1e7224 */ /* 0x000fe200078e000e */
[----:B------:R-:W4:Y:S01]  /*2760*/  @!P5 LDG.E.64 R26, desc[UR10][R8.64+0x700] ;  /* 0x0007000a081ad981 */ /* 0x000f22000c1e1b00 */
[----:B------:R-:W-:-:S03]  /*2770*/  IMAD.MOV.U32 R31, RZ, RZ, R15 ;  /* 0x000000ffff1f7224 */ /* 0x000fc600078e000f */
[----:B------:R-:W4:Y:S04]  /*2780*/  @!P6 LDG.E.64 R28, desc[UR10][R8.64+0x800] ;  /* 0x0008000a081ce981 */ /* 0x000f28000c1e1b00 */
[----:B------:R-:W4:Y:S04]  /*2790*/  @!P0 LDG.E.64 R30, desc[UR10][R8.64+0x900] ;  /* 0x0009000a081e8981 */ /* 0x000f28000c1e1b00 */
[----:B------:R-:W4:Y:S01]  /*27a0*/  @!P1 LDG.E.64 R14, desc[UR10][R8.64+0xa00] ;  /* 0x000a000a080e9981 */ /* 0x000f22000c1e1b00 */
[----:B------:R-:W0:Y:S01]  /*27b0*/  S2R R45, SR_LANEID ;  /* 0x00000000002d7919 */ /* 0x000e220000000000 */
[----:B------:R-:W1:Y:S01]  /*27c0*/  S2UR UR5, SR_CgaCtaId ;  /* 0x00000000000579c3 */ /* 0x000e620000008800 */
[----:B------:R-:W-:Y:S01]  /*27d0*/  SHF.R.U32.HI R5, RZ, 0x5, R0 ;  /* 0x00000005ff057819 */ /* 0x000fe20000011600 */
[----:B------:R-:W-:Y:S01]  /*27e0*/  UMOV UR4, 0x400 ;  /* 0x0000040000047882 */ /* 0x000fe20000000000 */
[----:B------:R-:W-:Y:S01]  /*27f0*/  ISETP.NE.AND P0, PT, R38, RZ, PT ;  /* 0x000000ff2600720c */ /* 0x000fe20003f05270 */
[----:B-1----:R-:W-:-:S02]  /*2800*/  ULEA UR6, UR5, UR4, 0x18 ;  /* 0x0000000405067291 */ /* 0x002fc4000f8ec0ff */
[----:B0-----:R-:W-:-:S05]  /*2810*/  IMAD R4, R5, 0x160, R45 ;  /* 0x0000016005047824 */ /* 0x001fca00078e022d */
        /* <DEDUP_REMOVED lines=74> */
[C---:B------:R-:W-:Y:S02]  /*2cc0*/  @!P2 LEA R4, R5.reuse, UR6, 0x3 ;  /* 0x000000060504ac11 */ /* 0x040fe4000f8e18ff */
        /* <DEDUP_REMOVED lines=14> */
[----:B------:R-:W-:Y:S01]  /*2db0*/  ISETP.NE.AND P1, PT, R5, 0x3, PT ;  /* 0x000000030500780c */ /* 0x000fe20003f25270 */
[----:B------:R-:W0:Y:S01]  /*2dc0*/  LDS.128 R24, [UR6+0x40] ;  /* 0x00004006ff187984 */ /* 0x000e220008000c00 */
[----:B------:R-:W-:Y:S02]  /*2dd0*/  IADD3 R41, P0, PT, R18, R43, RZ ;  /* 0x0000002b12297210 */ /* 0x000fe40007f1e0ff */
[----:B------:R-:W-:Y:S02]  /*2de0*/  SEL R38, R43, R38, !P1 ;  /* 0x000000262b267207 */ /* 0x000fe40004800000 */
[----:B------:R-:W-:Y:S01]  /*2df0*/  SEL R30, R17, R30, !P1 ;  /* 0x0000001e111e7207 */ /* 0x000fe20004800000 */
[----:B------:R-:W-:Y:S01]  /*2e00*/  IMAD.X R43, R19, 0x1, R17, P0 ;  /* 0x00000001132b7824 */ /* 0x000fe200000e0611 */
[C---:B------:R-:W-:Y:S01]  /*2e10*/  ISETP.NE.AND P0, PT, R5.reuse, 0x5, PT ;  /* 0x000000050500780c */ /* 0x040fe20003f05270 */
[----:B------:R-:W1:Y:S01]  /*2e20*/  LDS.128 R16, [UR6+0x50] ;  /* 0x00005006ff107984 */ /* 0x000e620008000c00 */
[----:B------:R-:W-:-:S02]  /*2e30*/  ISETP.NE.AND P1, PT, R5, 0x8, PT ;  /* 0x000000080500780c */ /* 0x000fc40003f25270 */
[----:B------:R-:W-:Y:S01]  /*2e40*/  SEL R38, R41, R38, !P6 ;  /* 0x0000002629267207 */ /* 0x000fe20007000000 */
[----:B------:R-:W2:Y:S01]  /*2e50*/  LDS.64 R4, [UR6+0x60] ;  /* 0x00006006ff047984 */ /* 0x000ea20008000a00 */
        /* <DEDUP_REMOVED lines=12> */
[----:B------:R-:W-:-:S02]  /*2f20*/  ISETP.GE.U32.AND P0, PT, R0, 0x20, PT ;  /* 0x000000200000780c */ /* 0x000fc40003f06070 */
[----:B------:R-:W-:Y:S01]  /*2f30*/  SEL R16, R27, R16, !P3 ;  /* 0x000000101b107207 */ /* 0x000fe20005800000 */
[----:B------:R-:W-:Y:S01]  /*2f40*/  IMAD.X R19, R19, 0x1, R17, P4 ;  /* 0x0000000113137824 */ /* 0x000fe200020e0611 */
[----:B--2---:R-:W-:Y:S02]  /*2f50*/  IADD3 R0, P6, PT, R4, R25, RZ ;  /* 0x0000001904007210 */ /* 0x004fe40007fde0ff */
[----:B------:R-:W-:Y:S02]  /*2f60*/  SEL R4, R17, R24, !P3 ;  /* 0x0000001811047207 */ /* 0x000fe40005800000 */
[----:B------:R-:W-:Y:S01]  /*2f70*/  IADD3 R31, P3, PT, R28, -R31, RZ ;  /* 0x8000001f1c1f7210 */ /* 0x000fe20007f7e0ff */
[----:B------:R-:W-:Y:S01]  /*2f80*/  IMAD.X R17, R5, 0x1, R19, P6 ;  /* 0x0000000105117824 */ /* 0x000fe200030e0613 */
[----:B------:R-:W-:Y:S02]  /*2f90*/  ISETP.NE.AND P5, PT, R45, RZ, PT ;  /* 0x000000ff2d00720c */ /* 0x000fe40003fa5270 */
[----:B------:R-:W-:Y:S01]  /*2fa0*/  @P2 SEL R0, R25, R16, !P1 ;  /* 0x0000001019002207 */ /* 0x000fe20004800000 */
[----:B------:R-:W-:Y:S01]  /*2fb0*/  IMAD.X R28, R29, 0x1, ~R39, P3 ;  /* 0x000000011d1c7824 */ /* 0x000fe200018e0e27 */
[----:B------:R-:W-:-:S02]  /*2fc0*/  SEL R5, R31, RZ, P5 ;  /* 0x000000ff1f057207 */ /* 0x000fc40002800000 */
[----:B------:R-:W-:Y:S02]  /*2fd0*/  SEL R0, R0, RZ, P0 ;  /* 0x000000ff00007207 */ /* 0x000fe40000000000 */
[----:B------:R-:W-:Y:S02]  /*2fe0*/  @P2 SEL R17, R19, R4, !P1 ;  /* 0x0000000413112207 */ /* 0x000fe40004800000 */
[----:B-----5:R-:W-:Y:S02]  /*2ff0*/  IADD3 R5, P1, P2, R0, R5, R2 ;  /* 0x0000000500057210 */ /* 0x020fe40007a3e002 */
[----:B------:R-:W-:Y:S02]  /*3000*/  SEL R2, R28, RZ, P5 ;  /* 0x000000ff1c027207 */ /* 0x000fe40002800000 */
[----:B------:R-:W-:Y:S02]  /*3010*/  SEL R17, R17, RZ, P0 ;  /* 0x000000ff11117207 */ /* 0x000fe40000000000 */
[----:B------:R-:W-:-:S02]  /*3020*/  IADD3 R4, P0, PT, R22, R5, RZ ;  /* 0x0000000516047210 */ /* 0x000fc40007f1e0ff */
[----:B------:R-:W-:-:S05]  /*3030*/  IADD3.X R3, PT, PT, R17, R2, R3, P1, P2 ;  /* 0x0000000211037210 */ /* 0x000fca0000fe4403 */
[----:B------:R-:W-:Y:S01]  /*3040*/  IMAD.X R27, R23, 0x1, R3, P0 ;  /* 0x00000001171b7824 */ /* 0x000fe200000e0603 */
[----:B------:R-:W-:Y:S06]  /*3050*/  BRA `(.L_x_254) ;  /* 0x0000001000b47947 */ /* 0x000fec0003800000 */
.L_x_253:
        /* <DEDUP_REMOVED lines=76> */
[----:B------:R-:W-:Y:S02]  /*3520*/  ISETP.NE.AND P1, PT, R5, 0x7, PT ;  /* 0x000000070500780c */ /* 0x000fe40003f25270 */
[----:B------:R-:W-:Y:S01]  /*3530*/  SEL R18, R39, R40, !P5 ;  /* 0x0000002827127207 */ /* 0x000fe20006800000 */
[----:B------:R-:W-:Y:S01]  /*3540*/  IMAD.X R19, R19, 0x1, R17, P3 ;  /* 0x0000000113137824 */ /* 0x000fe200018e0611 */
[----:B------:R-:W-:-:S02]  /*3550*/  SEL R42, R17, R42, !P4 ;  /* 0x0000002a112a7207 */ /* 0x000fc40006000000 */
[----:B------:R-:W-:Y:S02]  /*3560*/  IADD3 R0, P3, PT, R2, -R0, RZ ;  /* 0x8000000002007210 */ /* 0x000fe40007f7e0ff */
[C---:B------:R-:W-:Y:S02]  /*3570*/  ISETP.NE.AND P2, PT, R5.reuse, 0x8, PT ;  /* 0x000000080500780c */ /* 0x040fe40003f45270 */
[----:B------:R-:W-:Y:S02]  /*3580*/  ISETP.NE.AND P0, PT, R5, 0x9, PT ;  /* 0x000000090500780c */ /* 0x000fe40003f05270 */
[----:B0-----:R-:W-:-:S04]  /*3590*/  IADD3 R41, P6, PT, R24, R39, RZ ;  /* 0x0000002718297210 */ /* 0x001fc80007fde0ff */
[----:B------:R-:W-:Y:S02]  /*35a0*/  SEL R2, R41, R18, !P1 ;  /* 0x0000001229027207 */ /* 0x000fe40004800000 */
[----:B------:R-:W-:Y:S02]  /*35b0*/  IADD3 R41, P4, PT, R26, R41, RZ ;  /* 0x000000291a297210 */ /* 0x000fe40007f9e0ff */
[----:B------:R-:W-:Y:S01]  /*35c0*/  SEL R18, R19, R42, !P5 ;  /* 0x0000002a13127207 */ /* 0x000fe20006800000 */
[----:B------:R-:W-:Y:S01]  /*35d0*/  IMAD.X R19, R25, 0x1, R19, P6 ;  /* 0x0000000119137824 */ /* 0x000fe200030e0613 */
[----:B------:R-:W-:Y:S01]  /*35e0*/  SEL R2, R41, R2, !P2 ;  /* 0x0000000229027207 */ /* 0x000fe20005000000 */
[----:B------:R-:W-:Y:S01]  /*35f0*/  IMAD.X R42, R3, 0x1, ~R4, P3 ;  /* 0x00000001032a7824 */ /* 0x000fe200018e0e04 */
[----:B--2---:R-:W-:Y:S01]  /*3600*/  IADD3 R41, P6, PT, R28, R41, RZ ;  /* 0x000000291c297210 */ /* 0x004fe20007fde0ff */
[----:B------:R-:W-:Y:S01]  /*3610*/  IMAD.X R27, R27, 0x1, R19, P4 ;  /* 0x000000011b1b7824 */ /* 0x000fe200020e0613 */
[----:B------:R-:W-:-:S02]  /*3620*/  SEL R18, R19, R18, !P1 ;  /* 0x0000001213127207 */ /* 0x000fc40004800000 */
[----:B------:R-:W-:Y:S01]  /*3630*/  ISETP.NE.AND P5, PT, R45, RZ, PT ;  /* 0x000000ff2d00720c */ /* 0x000fe20003fa5270 */
[----:B------:R-:W-:Y:S01]  /*3640*/  IMAD.X R29, R29, 0x1, R27, P6 ;  /* 0x000000011d1d7824 */ /* 0x000fe200030e061b */
[----:B------:R-:W-:Y:S02]  /*3650*/  SEL R4, R27, R18, !P2 ;  /* 0x000000121b047207 */ /* 0x000fe40005000000 */
[----:B------:R-:W-:Y:S02]  /*3660*/  SEL R5, R0, RZ, P5 ;  /* 0x000000ff00057207 */ /* 0x000fe40002800000 */
[----:B------:R-:W-:Y:S02]  /*3670*/  SEL R2, R41, R2, !P0 ;  /* 0x0000000229027207 */ /* 0x000fe40004000000 */
[----:B-1----:R-:W-:Y:S02]  /*3680*/  ISETP.GT.U32.AND P2, PT, R16, 0x1f, PT ;  /* 0x0000001f1000780c */ /* 0x002fe40003f44070 */
[----:B------:R-:W-:-:S02]  /*3690*/  IADD3 R5, P1, PT, R5, R2, RZ ;  /* 0x0000000205057210 */ /* 0x000fc40007f3e0ff */
[----:B------:R-:W-:Y:S02]  /*36a0*/  SEL R3, R42, RZ, P5 ;  /* 0x000000ff2a037207 */ /* 0x000fe40002800000 */
[----:B------:R-:W-:Y:S02]  /*36b0*/  SEL R2, R29, R4, !P0 ;  /* 0x000000041d027207 */ /* 0x000fe40004000000 */
[----:B------:R-:W-:Y:S02]  /*36c0*/  IADD3 R41, P0, PT, R30, R41, RZ ;  /* 0x000000291e297210 */ /* 0x000fe40007f1e0ff */
        /* <DEDUP_REMOVED lines=25> */
.L_x_312:
[----:B------:R-:W-:Y:S05]  /*3860*/  @!P0 BRA `(.L_x_257) ;  /* 0x0000000000288947 */ /* 0x000fea0003800000 */
[----:B------:R-:W-:-:S07]  /*3870*/  IMAD.MOV.U32 R4, RZ, RZ, 0x148 ;  /* 0x00000148ff047424 */ /* 0x000fce00078e00ff */
.L_x_259:
        /* <DEDUP_REMOVED lines=8> */
.L_x_315:
[----:B------:R-:W-:Y:S05]  /*3900*/  @P0 BRA `(.L_x_259) ;  /* 0xfffffffc00dc0947 */ /* 0x000fea000383ffff */
.L_x_257:
[----:B------:R-:W-:Y:S01]  /*3910*/  UMOV UR4, 0xffffffff ;  /* 0xffffffff00047882 */ /* 0x000fe20000000000 */
[----:B------:R-:W-:-:S04]  /*3920*/  ISETP.NE.U32.AND P2, PT, R16, 0x65, PT ;  /* 0x000000651000780c */ /* 0x000fc80003f45070 */
[----:B------:R-:W-:Y:S01]  /*3930*/  ISETP.NE.AND.EX P2, PT, R17, RZ, PT, P2 ;  /* 0x000000ff1100720c */ /* 0x000fe20003f45320 */
[----:B------:R-:W-:-:S12]  /*3940*/  BRA.DIV UR4, `(.L_x_260) ;  /* 0x0000002204047947 */ /* 0x000fd8000b800000 */
[----:B------:R-:W0:Y:S01]  /*3950*/  S2R R2, SR_GEMASK ;  /* 0x0000000000027919 */ /* 0x000e220000003c00 */
[----:B------:R-:W-:Y:S01]  /*3960*/  VOTE.ANY R0, PT, !P2 ;  /* 0x0000000000007806 */ /* 0x000fe200050e0100 */
[----:B------:R-:W-:Y:S01]  /*3970*/  VIADD R26, R45, 0x2 ;  /* 0x000000022d1a7836 */ /* 0x000fe20000000000 */
[----:B------:R-:W1:Y:S02]  /*3980*/  LDC.64 R30, c[0x0][0x390] ;  /* 0x0000e400ff1e7b82 */ /* 0x000e640000000a00 */
[----:B-1----:R-:W-:Y:S02]  /*3990*/  IADD3 R30, P4, PT, R30, 0x200, RZ ;  /* 0x000002001e1e7810 */ /* 0x002fe40007f9e0ff */
[----:B0-----:R-:W-:-:S03]  /*39a0*/  LOP3.LUT R0, R0, 0x80000000, R2, 0xec, !PT ;  /* 0x8000000000007812 */ /* 0x001fc600078eec02 */
[----:B------:R-:W-:Y:S02]  /*39b0*/  IMAD.X R31, RZ, RZ, R31, P4 ;  /* 0x000000ffff1f7224 */ /* 0x000fe400020e061f */
        /* <DEDUP_REMOVED lines=34> */
[----:B------:R-:W-:Y:S02]  /*3be0*/  IMAD.X R29, R0, 0x1, R27, P2 ;  /* 0x00000001001d7824 */ /* 0x000fe400010e061b */
[----:B------:R-:W-:Y:S01]  /*3bf0*/  VIADD R27, R45, 0x10 ;  /* 0x000000102d1b7836 */ /* 0x000fe20000000000 */
[----:B------:R-:W-:Y:S02]  /*3c00*/  ISETP.NE.AND.EX P0, PT, R17, RZ, PT, P0 ;  /* 0x000000ff1100720c */ /* 0x000fe40003f05300 */
[----:B------:R-:W1:Y:S02]  /*3c10*/  SHFL.DOWN PT, R4, R29, 0x10, R2 ;  /* 0x0a0000001d047989 */ /* 0x000e6400000e0002 */
[----:B------:R-:W-:-:S09]  /*3c20*/  ISETP.GT.AND P2, PT, R27, R2, PT ;  /* 0x000000021b00720c */ /* 0x000fd20003f44270 */
[----:B------:R-:W-:Y:S02]  /*3c30*/  VOTE.ALL P0, P0 ;  /* 0x0000000000ff7806 */ /* 0x000fe40000000000 */
[----:B0-----:R-:W-:-:S04]  /*3c40*/  SEL R18, R18, RZ, !P2 ;  /* 0x000000ff12127207 */ /* 0x001fc80005000000 */
[----:B------:R-:W-:Y:S02]  /*3c50*/  IADD3 R28, P3, PT, R18, R19, RZ ;  /* 0x00000013121c7210 */ /* 0x000fe40007f7e0ff */
[----:B-1----:R-:W-:-:S05]  /*3c60*/  SEL R4, R4, RZ, !P2 ;  /* 0x000000ff04047207 */ /* 0x002fca0005000000 */
[----:B------:R-:W-:-:S07]  /*3c70*/  IMAD.X R29, R4, 0x1, R29, P3 ;  /* 0x00000001041d7824 */ /* 0x000fce00018e061d */
.L_x_329:
[----:B------:R-:W-:Y:S05]  /*3c80*/  @!P0 BRA `(.L_x_261) ;  /* 0x0000000400208947 */ /* 0x000fea0003800000 */
.L_x_267:
        /* <DEDUP_REMOVED lines=10> */
.L_x_332:
[----:B------:R-:W-:Y:S05]  /*3d30*/  @!P0 BRA `(.L_x_263) ;  /* 0x0000000000288947 */ /* 0x000fea0003800000 */
[----:B------:R-:W-:-:S07]  /*3d40*/  IMAD.MOV.U32 R4, RZ, RZ, 0x148 ;  /* 0x00000148ff047424 */ /* 0x000fce00078e00ff */
.L_x_265:
        /* <DEDUP_REMOVED lines=8> */
.L_x_335:
[----:B------:R-:W-:Y:S05]  /*3dd0*/  @P0 BRA `(.L_x_265) ;  /* 0xfffffffc00dc0947 */ /* 0x000fea000383ffff */
.L_x_263:
        /* <DEDUP_REMOVED lines=50> */
.L_x_349:
[----:B------:R-:W-:Y:S05]  /*4100*/  @P0 BRA `(.L_x_267) ;  /* 0xfffffff800e00947 */ /* 0x000fea000383ffff */
.L_x_261:
        /* <DEDUP_REMOVED lines=16> */
.L_x_269:
[----:B------:R-:W-:Y:S05]  /*4210*/  BSYNC.RECONVERGENT B0 ;  /* 0x0000000000007941 */ /* 0x000fea0003800200 */
.L_x_268:
[----:B------:R0:W-:Y:S01]  /*4220*/  @!P2 STS.64 [R25+0x80], R28 ;  /* 0x0000801c1900a388 */ /* 0x0001e20000000a00 */
[----:B------:R-:W-:Y:S02]  /*4230*/  IMAD.MOV.U32 R5, RZ, RZ, R43 ;  /* 0x000000ffff057224 */ /* 0x000fe400078e002b */
[----:B------:R-:W-:Y:S02]  /*4240*/  IMAD.MOV.U32 R3, RZ, RZ, R42 ;  /* 0x000000ffff037224 */ /* 0x000fe400078e002a */
[----:B------:R-:W-:Y:S02]  /*4250*/  @!P2 IMAD.MOV.U32 R5, RZ, RZ, R28 ;  /* 0x000000ffff05a224 */ /* 0x000fe400078e001c */
[----:B------:R-:W-:-:S07]  /*4260*/  @!P2 IMAD.MOV.U32 R3, RZ, RZ, R29 ;  /* 0x000000ffff03a224 */ /* 0x000fce00078e001d */
.L_x_255:
        /* <DEDUP_REMOVED lines=12> */
.L_x_254:
        /* <DEDUP_REMOVED lines=108> */
.L_x_239:
[----:B------:R-:W-:Y:S01]  /*49f0*/  BSSY B1, `(.L_x_270) ;  /* 0x0000006000017945 */ /* 0x000fe20003800000 */
[----:B------:R-:W-:Y:S01]  /*4a00*/  PLOP3.LUT P0, PT, P0, PT, PT, 0x8, 0x80 ;  /* 0x000000000080781c */ /* 0x000fe2000070e170 */
[----:B------:R-:W-:-:S12]  /*4a10*/  IMAD.MOV.U32 R0, RZ, RZ, -0x1 ;  /* 0xffffffffff007424 */ /* 0x000fd800078e00ff */
[----:B------:R-:W-:Y:S05]  /*4a20*/  WARPSYNC.COLLECTIVE R0, `(.L_x_271) ;  /* 0x0000000000087348 */ /* 0x000fea0003c00000 */
[----:B------:R-:W-:Y:S01]  /*4a30*/  VOTE.ANY P0, P0 ;  /* 0x0000000000ff7806 */ /* 0x000fe20000000100 */
[----:B------:R-:W-:-:S12]  /*4a40*/  ENDCOLLECTIVE ;  /* 0x000000000000791b */ /* 0x000fd80003800000 */
.L_x_271:
[----:B------:R-:W-:Y:S05]  /*4a50*/  BSYNC B1 ;  /* 0x0000000000017941 */ /* 0x000fea0003800000 */
.L_x_270:
[----:B------:R-:W-:Y:S05]  /*4a60*/  BRA `(.L_x_272) ;  /* 0xffffffc8005c7947 */ /* 0x000fea000383ffff */
.L_x_241:
[----:B------:R-:W-:Y:S01]  /*4a70*/  BSSY B1, `(.L_x_273) ;  /* 0x0000006000017945 */ /* 0x000fe20003800000 */
[----:B------:R-:W-:Y:S01]  /*4a80*/  PLOP3.LUT P0, PT, P0, PT, PT, 0x8, 0x80 ;  /* 0x000000000080781c */ /* 0x000fe2000070e170 */
[----:B------:R-:W-:-:S12]  /*4a90*/  IMAD.MOV.U32 R0, RZ, RZ, -0x1 ;  /* 0xffffffffff007424 */ /* 0x000fd800078e00ff */
[----:B------:R-:W-:Y:S05]  /*4aa0*/  WARPSYNC.COLLECTIVE R0, `(.L_x_274) ;  /* 0x0000000000087348 */ /* 0x000fea0003c00000 */
[----:B------:R-:W-:Y:S01]  /*4ab0*/  VOTE.ANY P0, P0 ;  /* 0x0000000000ff7806 */ /* 0x000fe20000000100 */
[----:B------:R-:W-:-:S12]  /*4ac0*/  ENDCOLLECTIVE ;  /* 0x000000000000791b */ /* 0x000fd80003800000 */
.L_x_274:
[----:B------:R-:W-:Y:S05]  /*4ad0*/  BSYNC B1 ;  /* 0x0000000000017941 */ /* 0x000fea0003800000 */
.L_x_273:
[----:B------:R-:W-:Y:S05]  /*4ae0*/  BRA `(.L_x_275) ;  /* 0xffffffc800647947 */ /* 0x000fea000383ffff */
.L_x_243:
        /* <DEDUP_REMOVED lines=9> */
.L_x_277:
[----:B------:R-:W-:Y:S05]  /*4b80*/  BSYNC B1 ;  /* 0x0000000000017941 */ /* 0x000fea0003800000 */
.L_x_276:
        /* <DEDUP_REMOVED lines=14> */
.L_x_278:
[----:B------:R-:W-:Y:S02]  /*4c70*/  VIADD R30, R38, 0x4 ;  /* 0x00000004261e7836 */ /* 0x000fe40000000000 */
[----:B------:R-:W-:Y:S02]  /*4c80*/  IMAD.MOV.U32 R5, RZ, RZ, R19 ;  /* 0x000000ffff057224 */ /* 0x000fe400078e0013 */
[----:B------:R-:W-:-:S07]  /*4c90*/  IMAD.MOV.U32 R29, RZ, RZ, R4 ;  /* 0x000000ffff1d7224 */ /* 0x000fce00078e0004 */
[----:B------:R-:W-:Y:S05]  /*4ca0*/  WARPSYNC.COLLECTIVE R0, `(.L_x_279) ;  /* 0x0000000000087348 */ /* 0x000fea0003c00000 */
[----:B------:R0:W1:Y:S02]  /*4cb0*/  SHFL.DOWN P2, R4, R5, R3, R2 ;  /* 0x0800000305047389 */ /* 0x0000640000040002 */
[----:B01----:R-:W-:Y:S05]  /*4cc0*/  ENDCOLLECTIVE ;  /* 0x000000000000791b */ /* 0x003fea0003800000 */
.L_x_279:
        /* <DEDUP_REMOVED lines=10> */
.L_x_280:
[----:B------:R-:W-:Y:S02]  /*4d70*/  IMAD.MOV.U32 R5, RZ, RZ, R34 ;  /* 0x000000ffff057224 */ /* 0x000fe400078e0022 */
[----:B------:R-:W-:-:S07]  /*4d80*/  IMAD.MOV.U32 R29, RZ, RZ, R4 ;  /* 0x000000ffff1d7224 */ /* 0x000fce00078e0004 */
[----:B------:R-:W-:Y:S05]  /*4d90*/  WARPSYNC.COLLECTIVE R0, `(.L_x_281) ;  /* 0x0000000000087348 */ /* 0x000fea0003c00000 */
[----:B------:R0:W1:Y:S02]  /*4da0*/  SHFL.DOWN P2, R4, R5, R3, R2 ;  /* 0x0800000305047389 */ /* 0x0000640000040002 */
[----:B01----:R-:W-:Y:S05]  /*4db0*/  ENDCOLLECTIVE ;  /* 0x000000000000791b */ /* 0x003fea0003800000 */
.L_x_281:
        /* <DEDUP_REMOVED lines=11> */
.L_x_282:
[----:B------:R-:W-:Y:S02]  /*4e70*/  IMAD.MOV.U32 R5, RZ, RZ, R35 ;  /* 0x000000ffff057224 */ /* 0x000fe400078e0023 */
[----:B------:R-:W-:-:S07]  /*4e80*/  IMAD.MOV.U32 R18, RZ, RZ, R4 ;  /* 0x000000ffff127224 */ /* 0x000fce00078e0004 */
[----:B------:R-:W-:Y:S05]  /*4e90*/  WARPSYNC.COLLECTIVE R0, `(.L_x_283) ;  /* 0x0000000000087348 */ /* 0x000fea0003c00000 */
[----:B------:R0:W1:Y:S02]  /*4ea0*/  SHFL.DOWN P2, R4, R5, R3, R2 ;  /* 0x0800000305047389 */ /* 0x0000640000040002 */
[----:B01----:R-:W-:Y:S05]  /*4eb0*/  ENDCOLLECTIVE ;  /* 0x000000000000791b */ /* 0x003fea0003800000 */
.L_x_283:
        /* <DEDUP_REMOVED lines=11> */
.L_x_284:
[----:B------:R-:W-:Y:S02]  /*4f70*/  IMAD.MOV.U32 R5, RZ, RZ, R19 ;  /* 0x000000ffff057224 */ /* 0x000fe400078e0013 */
[----:B------:R-:W-:-:S07]  /*4f80*/  IMAD.MOV.U32 R18, RZ, RZ, R4 ;  /* 0x000000ffff127224 */ /* 0x000fce00078e0004 */
[----:B------:R-:W-:Y:S05]  /*4f90*/  WARPSYNC.COLLECTIVE R0, `(.L_x_285) ;  /* 0x0000000000087348 */ /* 0x000fea0003c00000 */
[----:B------:R0:W1:Y:S02]  /*4fa0*/  SHFL.DOWN P2, R4, R5, R3, R2 ;  /* 0x0800000305047389 */ /* 0x0000640000040002 */
[----:B01----:R-:W-:Y:S05]  /*4fb0*/  ENDCOLLECTIVE ;  /* 0x000000000000791b */ /* 0x003fea0003800000 */
.L_x_285:
        /* <DEDUP_REMOVED lines=10> */
.L_x_286:
[----:B------:R-:W-:Y:S02]  /*5060*/  IMAD.MOV.U32 R5, RZ, RZ, R36 ;  /* 0x000000ffff057224 */ /* 0x000fe400078e0024 */
[----:B------:R-:W-:-:S07]  /*5070*/  IMAD.MOV.U32 R18, RZ, RZ, R4 ;  /* 0x000000ffff127224 */ /* 0x000fce00078e0004 */
[----:B------:R-:W-:Y:S05]  /*5080*/  WARPSYNC.COLLECTIVE R0, `(.L_x_287) ;  /* 0x0000000000087348 */ /* 0x000fea0003c00000 */
[----:B------:R0:W1:Y:S02]  /*5090*/  SHFL.DOWN P2, R4, R5, R3, R2 ;  /* 0x0800000305047389 */ /* 0x0000640000040002 */
[----:B01----:R-:W-:Y:S05]  /*50a0*/  ENDCOLLECTIVE ;  /* 0x000000000000791b */ /* 0x003fea0003800000 */
.L_x_287:
[----:B------:R-:W-:Y:S05]  /*50b0*/  WARPSYNC.COLLECTIVE R0, `(.L_x_288) ;  /* 0x0000000000087348 */ /* 0x000fea0003c00000 */
[----:B------:R-:W-:Y:S01]  /*50c0*/  VOTE.ALL P0, P0 ;  /* 0x0000000000ff7806 */ /* 0x000fe20000000000 */
[----:B------:R-:W-:-:S12]  /*50d0*/  ENDCOLLECTIVE ;  /* 0x000000000000791b */ /* 0x000fd80003800000 */
.L_x_288:
        /* <DEDUP_REMOVED lines=8> */
.L_x_245:
[----:B------:R-:W-:Y:S01]  /*5160*/  BSSY B1, `(.L_x_290) ;  /* 0x0000006000017945 */ /* 0x000fe20003800000 */
[----:B------:R-:W-:Y:S01]  /*5170*/  PLOP3.LUT P0, PT, P0, PT, PT, 0x8, 0x80 ;  /* 0x000000000080781c */ /* 0x000fe2000070e170 */
[----:B------:R-:W-:-:S12]  /*5180*/  IMAD.MOV.U32 R0, RZ, RZ, -0x1 ;  /* 0xffffffffff007424 */ /* 0x000fd800078e00ff */
[----:B------:R-:W-:Y:S05]  /*5190*/  WARPSYNC.COLLECTIVE R0, `(.L_x_291) ;  /* 0x0000000000087348 */ /* 0x000fea0003c00000 */
[----:B------:R-:W-:Y:S01]  /*51a0*/  VOTE.ANY P0, P0 ;  /* 0x0000000000ff7806 */ /* 0x000fe20000000100 */
[----:B------:R-:W-:-:S12]  /*51b0*/  ENDCOLLECTIVE ;  /* 0x000000000000791b */ /* 0x000fd80003800000 */
.L_x_291:
[----:B------:R-:W-:Y:S05]  /*51c0*/  BSYNC B1 ;  /* 0x0000000000017941 */ /* 0x000fea0003800000 */
.L_x_290:
[----:B------:R-:W-:Y:S05]  /*51d0*/  BRA `(.L_x_292) ;  /* 0xffffffc400b87947 */ /* 0x000fea000383ffff */
.L_x_247:
[----:B------:R-:W-:Y:S01]  /*51e0*/  BSSY B1, `(.L_x_293) ;  /* 0x0000006000017945 */ /* 0x000fe20003800000 */
[----:B------:R-:W-:Y:S01]  /*51f0*/  PLOP3.LUT P0, PT, P0, PT, PT, 0x8, 0x80 ;  /* 0x000000000080781c */ /* 0x000fe2000070e170 */
[----:B------:R-:W-:-:S12]  /*5200*/  IMAD.MOV.U32 R0, RZ, RZ, -0x1 ;  /* 0xffffffffff007424 */ /* 0x000fd800078e00ff */
[----:B------:R-:W-:Y:S05]  /*5210*/  WARPSYNC.COLLECTIVE R0, `(.L_x_294) ;  /* 0x0000000000087348 */ /* 0x000fea0003c00000 */
[----:B------:R-:W-:Y:S01]  /*5220*/  VOTE.ANY P0, P0 ;  /* 0x0000000000ff7806 */ /* 0x000fe20000000100 */
[----:B------:R-:W-:-:S12]  /*5230*/  ENDCOLLECTIVE ;  /* 0x000000000000791b */ /* 0x000fd80003800000 */
.L_x_294:
[----:B------:R-:W-:Y:S05]  /*5240*/  BSYNC B1 ;  /* 0x0000000000017941 */ /* 0x000fea0003800000 */
.L_x_293:
[----:B------:R-:W-:Y:S05]  /*5250*/  BRA `(.L_x_295) ;  /* 0xffffffc400c07947 */ /* 0x000fea000383ffff */
.L_x_249:
[----:B------:R-:W-:Y:S01]  /*5260*/  BSSY B1, `(.L_x_296) ;  /* 0x0000006000017945 */ /* 0x000fe20003800000 */
[----:B------:R-:W-:Y:S01]  /*5270*/  PLOP3.LUT P2, PT, P1, PT, PT, 0x8, 0x80 ;  /* 0x000000000080781c */ /* 0x000fe20000f4e170 */
[----:B------:R-:W-:-:S12]  /*5280*/  IMAD.MOV.U32 R0, RZ, RZ, -0x1 ;  /* 0xffffffffff007424 */ /* 0x000fd800078e00ff */
[----:B------:R-:W-:Y:S05]  /*5290*/  WARPSYNC.COLLECTIVE R0, `(.L_x_297) ;  /* 0x0000000000087348 */ /* 0x000fea0003c00000 */
[----:B------:R-:W-:Y:S01]  /*52a0*/  VOTE.ANY R0, PT, P2 ;  /* 0x0000000000007806 */ /* 0x000fe200010e0100 */
[----:B------:R-:W-:Y:S06]  /*52b0*/  ENDCOLLECTIVE ;  /* 0x000000000000791b */ /* 0x000fec0003800000 */
.L_x_297:
[----:B------:R-:W-:Y:S05]  /*52c0*/  BSYNC B1 ;  /* 0x0000000000017941 */ /* 0x000fea0003800000 */
.L_x_296:
        /* <DEDUP_REMOVED lines=12> */
.L_x_298:
[----:B------:R-:W-:Y:S02]  /*5390*/  IMAD.MOV.U32 R5, RZ, RZ, R19 ;  /* 0x000000ffff057224 */ /* 0x000fe400078e0013 */
[----:B------:R-:W-:-:S07]  /*53a0*/  IMAD.MOV.U32 R44, RZ, RZ, R4 ;  /* 0x000000ffff2c7224 */ /* 0x000fce00078e0004 */
[----:B------:R-:W-:Y:S05]  /*53b0*/  WARPSYNC.COLLECTIVE R0, `(.L_x_299) ;  /* 0x0000000000087348 */ /* 0x000fea0003c00000 */
[----:B------:R0:W1:Y:S02]  /*53c0*/  SHFL.DOWN P2, R4, R5, R3, R2 ;  /* 0x0800000305047389 */ /* 0x0000640000040002 */
[----:B01----:R-:W-:Y:S05]  /*53d0*/  ENDCOLLECTIVE ;  /* 0x000000000000791b */ /* 0x003fea0003800000 */
.L_x_299:
        /* <DEDUP_REMOVED lines=12> */
.L_x_300:
[----:B------:R-:W-:-:S05]  /*54a0*/  IMAD.MOV.U32 R44, RZ, RZ, R4 ;  /* 0x000000ffff2c7224 */ /* 0x000fca00078e0004 */
[----:B------:R-:W-:-:S04]  /*54b0*/  SEL R44, R44, RZ, !P0 ;  /* 0x000000ff2c2c7207 */ /* 0x000fc80004000000 */
[----:B------:R-:W-:Y:S01]  /*54c0*/  IADD3 R19, P1, PT, R44, R5, RZ ;  /* 0x000000052c137210 */ /* 0x000fe20007f3e0ff */
[----:B------:R-:W-:-:S12]  /*54d0*/  IMAD.MOV.U32 R5, RZ, RZ, R18 ;  /* 0x000000ffff057224 */ /* 0x000fd800078e0012 */
[----:B------:R-:W-:Y:S05]  /*54e0*/  WARPSYNC.COLLECTIVE R0, `(.L_x_301) ;  /* 0x0000000000087348 */ /* 0x000fea0003c00000 */
[----:B------:R0:W1:Y:S02]  /*54f0*/  SHFL.DOWN P2, R4, R5, R3, R2 ;  /* 0x0800000305047389 */ /* 0x0000640000040002 */
[----:B01----:R-:W-:Y:S05]  /*5500*/  ENDCOLLECTIVE ;  /* 0x000000000000791b */ /* 0x003fea0003800000 */
.L_x_301:
        /* <DEDUP_REMOVED lines=8> */
.L_x_302:
[----:B------:R-:W-:Y:S02]  /*5590*/  IMAD.MOV.U32 R5, RZ, RZ, R18 ;  /* 0x000000ffff057224 */ /* 0x000fe400078e0012 */
[----:B------:R-:W-:-:S07]  /*55a0*/  IMAD.MOV.U32 R44, RZ, RZ, R4 ;  /* 0x000000ffff2c7224 */ /* 0x000fce00078e0004 */
[----:B------:R-:W-:Y:S05]  /*55b0*/  WARPSYNC.COLLECTIVE R0, `(.L_x_303) ;  /* 0x0000000000087348 */ /* 0x000fea0003c00000 */
[----:B------:R0:W1:Y:S02]  /*55c0*/  SHFL.DOWN P2, R4, R5, R3, R2 ;  /* 0x0800000305047389 */ /* 0x0000640000040002 */
[----:B01----:R-:W-:Y:S05]  /*55d0*/  ENDCOLLECTIVE ;  /* 0x000000000000791b */ /* 0x003fea0003800000 */
.L_x_303:
        /* <DEDUP_REMOVED lines=10> */
.L_x_304:
[----:B------:R-:W-:Y:S02]  /*5680*/  IMAD.MOV.U32 R5, RZ, RZ, R18 ;  /* 0x000000ffff057224 */ /* 0x000fe400078e0012 */
[----:B------:R-:W-:-:S07]  /*5690*/  IMAD.MOV.U32 R44, RZ, RZ, R4 ;  /* 0x000000ffff2c7224 */ /* 0x000fce00078e0004 */
[----:B------:R-:W-:Y:S05]  /*56a0*/  WARPSYNC.COLLECTIVE R0, `(.L_x_305) ;  /* 0x0000000000087348 */ /* 0x000fea0003c00000 */
[----:B------:R0:W1:Y:S02]  /*56b0*/  SHFL.DOWN P2, R4, R5, R3, R2 ;  /* 0x0800000305047389 */ /* 0x0000640000040002 */
[----:B01----:R-:W-:Y:S05]  /*56c0*/  ENDCOLLECTIVE ;  /* 0x000000000000791b */ /* 0x003fea0003800000 */
.L_x_305:
        /* <DEDUP_REMOVED lines=10> */
.L_x_306:
[----:B------:R-:W-:Y:S02]  /*5770*/  IMAD.MOV.U32 R5, RZ, RZ, R18 ;  /* 0x000000ffff057224 */ /* 0x000fe400078e0012 */
[----:B------:R-:W-:-:S07]  /*5780*/  IMAD.MOV.U32 R44, RZ, RZ, R4 ;  /* 0x000000ffff2c7224 */ /* 0x000fce00078e0004 */
[----:B------:R-:W-:Y:S05]  /*5790*/  WARPSYNC.COLLECTIVE R0, `(.L_x_307) ;  /* 0x0000000000087348 */ /* 0x000fea0003c00000 */
[----:B------:R0:W1:Y:S02]  /*57a0*/  SHFL.DOWN P2, R4, R5, R3, R2 ;  /* 0x0800000305047389 */ /* 0x0000640000040002 */
[----:B01----:R-:W-:Y:S05]  /*57b0*/  ENDCOLLECTIVE ;  /* 0x000000000000791b */ /* 0x003fea0003800000 */
.L_x_307:
        /* <DEDUP_REMOVED lines=9> */
.L_x_308:
[----:B------:R-:W-:Y:S05]  /*5850*/  BRA `(.L_x_309) ;  /* 0xffffffc4000c7947 */ /* 0x000fea000383ffff */
.L_x_256:
[----:B------:R-:W-:Y:S01]  /*5860*/  BSSY B0, `(.L_x_310) ;  /* 0x0000006000007945 */ /* 0x000fe20003800000 */
[----:B------:R-:W-:Y:S01]  /*5870*/  PLOP3.LUT P0, PT, P0, PT, PT, 0x8, 0x80 ;  /* 0x000000000080781c */ /* 0x000fe2000070e170 */
[----:B------:R-:W-:-:S12]  /*5880*/  IMAD.MOV.U32 R0, RZ, RZ, -0x1 ;  /* 0xffffffffff007424 */ /* 0x000fd800078e00ff */
[----:B------:R-:W-:Y:S05]  /*5890*/  WARPSYNC.COLLECTIVE R0, `(.L_x_311) ;  /* 0x0000000000087348 */ /* 0x000fea0003c00000 */
[----:B------:R-:W-:Y:S01]  /*58a0*/  VOTE.ANY P0, P0 ;  /* 0x0000000000ff7806 */ /* 0x000fe20000000100 */
[----:B------:R-:W-:-:S12]  /*58b0*/  ENDCOLLECTIVE ;  /* 0x000000000000791b */ /* 0x000fd80003800000 */
.L_x_311:
[----:B------:R-:W-:Y:S05]  /*58c0*/  BSYNC B0 ;  /* 0x0000000000007941 */ /* 0x000fea0003800000 */
.L_x_310:
[----:B------:R-:W-:Y:S05]  /*58d0*/  BRA `(.L_x_312) ;  /* 0xffffffdc00e07947 */ /* 0x000fea000383ffff */
.L_x_258:
[----:B------:R-:W-:Y:S01]  /*58e0*/  BSSY B0, `(.L_x_313) ;  /* 0x0000006000007945 */ /* 0x000fe20003800000 */
[----:B------:R-:W-:Y:S01]  /*58f0*/  PLOP3.LUT P0, PT, P0, PT, PT, 0x8, 0x80 ;  /* 0x000000000080781c */ /* 0x000fe2000070e170 */
[----:B------:R-:W-:-:S12]  /*5900*/  IMAD.MOV.U32 R0, RZ, RZ, -0x1 ;  /* 0xffffffffff007424 */ /* 0x000fd800078e00ff */
[----:B------:R-:W-:Y:S05]  /*5910*/  WARPSYNC.COLLECTIVE R0, `(.L_x_314) ;  /* 0x0000000000087348 */ /* 0x000fea0003c00000 */
[----:B------:R-:W-:Y:S01]  /*5920*/  VOTE.ANY P0, P0 ;  /* 0x0000000000ff7806 */ /* 0x000fe20000000100 */
[----:B------:R-:W-:-:S12]  /*5930*/  ENDCOLLECTIVE ;  /* 0x000000000000791b */ /* 0x000fd80003800000 */
.L_x_314:
[----:B------:R-:W-:Y:S05]  /*5940*/  BSYNC B0 ;  /* 0x0000000000007941 */ /* 0x000fea0003800000 */
.L_x_313:
[----:B------:R-:W-:Y:S05]  /*5950*/  BRA `(.L_x_315) ;  /* 0xffffffdc00e87947 */ /* 0x000fea000383ffff */
.L_x_260:
        /* <DEDUP_REMOVED lines=9> */
.L_x_317:
[----:B------:R-:W-:Y:S05]  /*59f0*/  BSYNC B0 ;  /* 0x0000000000007941 */ /* 0x000fea0003800000 */
.L_x_316:
[----:B------:R-:W-:Y:S01]  /*5a00*/  LOP3.LUT R0, R0, 0x80000000, R2, 0xec, !PT ;  /* 0x8000000000007812 */ /* 0x000fe200078eec02 */
[----:B------:R-:W-:Y:S01]  /*5a10*/  IMAD.MOV.U32 R5, RZ, RZ, R18 ;  /* 0x000000ffff057224 */ /* 0x000fe200078e0012 */
[----:B------:R-:W0:Y:S01]  /*5a20*/  LDC.64 R30, c[0x0][0x390] ;  /* 0x0000e400ff1e7b82 */ /* 0x000e220000000a00 */
[C---:B------:R-:W-:Y:S02]  /*5a30*/  VIADD R26, R45.reuse, 0x2 ;  /* 0x000000022d1a7836 */ /* 0x040fe40000000000 */
[----:B------:R-:W-:Y:S02]  /*5a40*/  VIADD R3, R0, 0xffffffff ;  /* 0xffffffff00037836 */ /* 0x000fe40000000000 */
[----:B------:R-:W-:-:S03]  /*5a50*/  VIADD R17, R45, 0x8 ;  /* 0x000000082d117836 */ /* 0x000fc60000000000 */
[----:B------:R-:W-:Y:S01]  /*5a60*/  LOP3.LUT R16, R0, R3, RZ, 0xc, !PT ;  /* 0x0000000300107212 */ /* 0x000fe200078e0cff */
[----:B------:R-:W-:Y:S02]  /*5a70*/  IMAD.MOV.U32 R3, RZ, RZ, 0x1 ;  /* 0x00000001ff037424 */ /* 0x000fe400078e00ff */
[----:B------:R-:W-:Y:S01]  /*5a80*/  IMAD.MOV.U32 R0, RZ, RZ, -0x1 ;  /* 0xffffffffff007424 */ /* 0x000fe200078e00ff */
[----:B------:R1:W2:Y:S06]  /*5a90*/  POPC R2, R16 ;  /* 0x0000001000027309 */ /* 0x0002ac0000000000 */
[----:B012---:R-:W-:Y:S05]  /*5aa0*/  WARPSYNC.COLLECTIVE R0, `(.L_x_318) ;  /* 0x0000000000087348 */ /* 0x007fea0003c00000 */
[----:B--2---:R2:W3:Y:S02]  /*5ab0*/  SHFL.DOWN P2, R4, R5, R3, R2 ;  /* 0x0800000305047389 */ /* 0x0044e40000040002 */
[----:B0123--:R-:W-:Y:S05]  /*5ac0*/  ENDCOLLECTIVE ;  /* 0x000000000000791b */ /* 0x00ffea0003800000 */
.L_x_318:
[----:B------:R-:W-:Y:S02]  /*5ad0*/  IMAD.MOV.U32 R5, RZ, RZ, R19 ;  /* 0x000000ffff057224 */ /* 0x000fe400078e0013 */
[----:B------:R-:W-:-:S07]  /*5ae0*/  IMAD.MOV.U32 R25, RZ, RZ, R4 ;  /* 0x000000ffff197224 */ /* 0x000fce00078e0004 */
[----:B------:R-:W-:Y:S05]  /*5af0*/  WARPSYNC.COLLECTIVE R0, `(.L_x_319) ;  /* 0x0000000000087348 */ /* 0x000fea0003c00000 */
[----:B------:R0:W1:Y:S02]  /*5b00*/  SHFL.DOWN P2, R4, R5, R3, R2 ;  /* 0x0800000305047389 */ /* 0x0000640000040002 */
[----:B01----:R-:W-:Y:S05]  /*5b10*/  ENDCOLLECTIVE ;  /* 0x000000000000791b */ /* 0x003fea0003800000 */
.L_x_319:
        /* <DEDUP_REMOVED lines=10> */
.L_x_320:
[----:B------:R-:W-:Y:S02]  /*5bc0*/  IMAD.MOV.U32 R5, RZ, RZ, R27 ;  /* 0x000000ffff057224 */ /* 0x000fe400078e001b */
[----:B------:R-:W-:-:S07]  /*5bd0*/  IMAD.MOV.U32 R28, RZ, RZ, R4 ;  /* 0x000000ffff1c7224 */ /* 0x000fce00078e0004 */
[----:B------:R-:W-:Y:S05]  /*5be0*/  WARPSYNC.COLLECTIVE R0, `(.L_x_321) ;  /* 0x0000000000087348 */ /* 0x000fea0003c00000 */
[----:B------:R0:W1:Y:S02]  /*5bf0*/  SHFL.DOWN P2, R4, R5, R3, R2 ;  /* 0x0800000305047389 */ /* 0x0000640000040002 */
[----:B01----:R-:W-:Y:S05]  /*5c00*/  ENDCOLLECTIVE ;  /* 0x000000000000791b */ /* 0x003fea0003800000 */
.L_x_321:
        /* <DEDUP_REMOVED lines=11> */
.L_x_322:
[----:B------:R-:W-:Y:S02]  /*5cc0*/  IMAD.MOV.U32 R5, RZ, RZ, R19 ;  /* 0x000000ffff057224 */ /* 0x000fe400078e0013 */
[----:B------:R-:W-:-:S07]  /*5cd0*/  IMAD.MOV.U32 R18, RZ, RZ, R4 ;  /* 0x000000ffff127224 */ /* 0x000fce00078e0004 */
[----:B------:R-:W-:Y:S05]  /*5ce0*/  WARPSYNC.COLLECTIVE R0, `(.L_x_323) ;  /* 0x0000000000087348 */ /* 0x000fea0003c00000 */
[----:B------:R0:W1:Y:S02]  /*5cf0*/  SHFL.DOWN P2, R4, R5, R3, R2 ;  /* 0x0800000305047389 */ /* 0x0000640000040002 */
[----:B01----:R-:W-:Y:S05]  /*5d00*/  ENDCOLLECTIVE ;  /* 0x000000000000791b */ /* 0x003fea0003800000 */
.L_x_323:
[----:B------:R-:W-:Y:S01]  /*5d10*/  IMAD.MOV.U32 R3, RZ, RZ, 0x8 ;  /* 0x00000008ff037424 */ /* 0x000fe200078e00ff */
[----:B------:R-:W-:-:S04]  /*5d20*/  ISETP.GT.AND P2, PT, R25, R2, PT ;  /* 0x000000021900720c */ /* 0x000fc80003f44270 */
[----:B------:R-:W-:Y:S02]  /*5d30*/  SEL R18, R18, RZ, !P2 ;  /* 0x000000ff12127207 */ /* 0x000fe40005000000 */
        /* <DEDUP_REMOVED lines=8> */
.L_x_324:
[----:B------:R-:W-:Y:S01]  /*5dc0*/  IMAD.MOV.U32 R5, RZ, RZ, R27 ;  /* 0x000000ffff057224 */ /* 0x000fe200078e001b */
[----:B------:R-:W-:-:S07]  /*5dd0*/  SEL R19, R4, RZ, !P3 ;  /* 0x000000ff04137207 */ /* 0x000fce0005800000 */
[----:B------:R-:W-:Y:S05]  /*5de0*/  WARPSYNC.COLLECTIVE R0, `(.L_x_325) ;  /* 0x0000000000087348 */ /* 0x000fea0003c00000 */
[----:B------:R0:W1:Y:S02]  /*5df0*/  SHFL.DOWN P2, R4, R5, R3, R2 ;  /* 0x0800000305047389 */ /* 0x0000640000040002 */
[----:B01----:R-:W-:Y:S05]  /*5e00*/  ENDCOLLECTIVE ;  /* 0x000000000000791b */ /* 0x003fea0003800000 */
.L_x_325:
[----:B------:R-:W-:-:S05]  /*5e10*/  IADD3 R19, P4, PT, R19, R28, RZ ;  /* 0x0000001c13137210 */ /* 0x000fca0007f9e0ff */
[----:B------:R-:W-:Y:S02]  /*5e20*/  IMAD.MOV.U32 R5, RZ, RZ, R19 ;  /* 0x000000ffff057224 */ /* 0x000fe400078e0013 */
[----:B------:R-:W-:Y:S02]  /*5e30*/  IMAD.MOV.U32 R3, RZ, RZ, 0x10 ;  /* 0x00000010ff037424 */ /* 0x000fe400078e00ff */
[----:B------:R-:W-:-:S07]  /*5e40*/  IMAD.MOV.U32 R18, RZ, RZ, R4 ;  /* 0x000000ffff127224 */ /* 0x000fce00078e0004 */
[----:B------:R-:W-:Y:S05]  /*5e50*/  WARPSYNC.COLLECTIVE R0, `(.L_x_326) ;  /* 0x0000000000087348 */ /* 0x000fea0003c00000 */
[----:B------:R0:W1:Y:S02]  /*5e60*/  SHFL.DOWN P2, R4, R5, R3, R2 ;  /* 0x0800000305047389 */ /* 0x0000640000040002 */
[----:B01----:R-:W-:Y:S05]  /*5e70*/  ENDCOLLECTIVE ;  /* 0x000000000000791b */ /* 0x003fea0003800000 */
.L_x_326:
[----:B------:R-:W-:-:S05]  /*5e80*/  SEL R18, R18, RZ, !P3 ;  /* 0x000000ff12127207 */ /* 0x000fca0005800000 */
[----:B------:R-:W-:Y:S02]  /*5e90*/  IMAD.X R29, R18, 0x1, R27, P4 ;  /* 0x00000001121d7824 */ /* 0x000fe400020e061b */
[----:B------:R-:W-:Y:S02]  /*5ea0*/  VIADD R27, R45, 0x10 ;  /* 0x000000102d1b7836 */ /* 0x000fe40000000000 */
[----:B------:R-:W-:Y:S02]  /*5eb0*/  IMAD.MOV.U32 R5, RZ, RZ, R29 ;  /* 0x000000ffff057224 */ /* 0x000fe400078e001d */
[----:B------:R-:W-:-:S07]  /*5ec0*/  IMAD.MOV.U32 R18, RZ, RZ, R4 ;  /* 0x000000ffff127224 */ /* 0x000fce00078e0004 */
[----:B------:R-:W-:Y:S05]  /*5ed0*/  WARPSYNC.COLLECTIVE R0, `(.L_x_327) ;  /* 0x0000000000087348 */ /* 0x000fea0003c00000 */
[----:B------:R0:W1:Y:S02]  /*5ee0*/  SHFL.DOWN P2, R4, R5, R3, R2 ;  /* 0x0800000305047389 */ /* 0x0000640000040002 */
[----:B01----:R-:W-:Y:S05]  /*5ef0*/  ENDCOLLECTIVE ;  /* 0x000000000000791b */ /* 0x003fea0003800000 */
.L_x_327:
[----:B------:R-:W-:Y:S05]  /*5f00*/  WARPSYNC.COLLECTIVE R0, `(.L_x_328) ;  /* 0x0000000000087348 */ /* 0x000fea0003c00000 */
[----:B------:R-:W-:Y:S01]  /*5f10*/  VOTE.ALL P0, P0 ;  /* 0x0000000000ff7806 */ /* 0x000fe20000000000 */
[----:B------:R-:W-:-:S12]  /*5f20*/  ENDCOLLECTIVE ;  /* 0x000000000000791b */ /* 0x000fd80003800000 */
.L_x_328:
        /* <DEDUP_REMOVED lines=8> */
.L_x_262:
[----:B------:R-:W-:Y:S01]  /*5fb0*/  BSSY B0, `(.L_x_330) ;  /* 0x0000006000007945 */ /* 0x000fe20003800000 */
[----:B------:R-:W-:Y:S01]  /*5fc0*/  PLOP3.LUT P0, PT, P0, PT, PT, 0x8, 0x80 ;  /* 0x000000000080781c */ /* 0x000fe2000070e170 */
[----:B------:R-:W-:-:S12]  /*5fd0*/  IMAD.MOV.U32 R0, RZ, RZ, -0x1 ;  /* 0xffffffffff007424 */ /* 0x000fd800078e00ff */
[----:B------:R-:W-:Y:S05]  /*5fe0*/  WARPSYNC.COLLECTIVE R0, `(.L_x_331) ;  /* 0x0000000000087348 */ /* 0x000fea0003c00000 */
[----:B------:R-:W-:Y:S01]  /*5ff0*/  VOTE.ANY P0, P0 ;  /* 0x0000000000ff7806 */ /* 0x000fe20000000100 */
[----:B------:R-:W-:-:S12]  /*6000*/  ENDCOLLECTIVE ;  /* 0x000000000000791b */ /* 0x000fd80003800000 */
.L_x_331:
[----:B------:R-:W-:Y:S05]  /*6010*/  BSYNC B0 ;  /* 0x0000000000007941 */ /* 0x000fea0003800000 */
.L_x_330:
[----:B------:R-:W-:Y:S05]  /*6020*/  BRA `(.L_x_332) ;  /* 0xffffffdc00407947 */ /* 0x000fea000383ffff */
.L_x_264:
[----:B------:R-:W-:Y:S01]  /*6030*/  BSSY B0, `(.L_x_333) ;  /* 0x0000006000007945 */ /* 0x000fe20003800000 */
[----:B------:R-:W-:Y:S01]  /*6040*/  PLOP3.LUT P0, PT, P0, PT, PT, 0x8, 0x80 ;  /* 0x000000000080781c */ /* 0x000fe2000070e170 */
[----:B------:R-:W-:-:S12]  /*6050*/  IMAD.MOV.U32 R0, RZ, RZ, -0x1 ;  /* 0xffffffffff007424 */ /* 0x000fd800078e00ff */
[----:B------:R-:W-:Y:S05]  /*6060*/  WARPSYNC.COLLECTIVE R0, `(.L_x_334) ;  /* 0x0000000000087348 */ /* 0x000fea0003c00000 */
[----:B------:R-:W-:Y:S01]  /*6070*/  VOTE.ANY P0, P0 ;  /* 0x0000000000ff7806 */ /* 0x000fe20000000100 */
[----:B------:R-:W-:-:S12]  /*6080*/  ENDCOLLECTIVE ;  /* 0x000000000000791b */ /* 0x000fd80003800000 */
.L_x_334:
[----:B------:R-:W-:Y:S05]  /*6090*/  BSYNC B0 ;  /* 0x0000000000007941 */ /* 0x000fea0003800000 */
.L_x_333:
[----:B------:R-:W-:Y:S05]  /*60a0*/  BRA `(.L_x_335) ;  /* 0xffffffdc00487947 */ /* 0x000fea000383ffff */
.L_x_266:
[----:B------:R-:W-:Y:S01]  /*60b0*/  BSSY B0, `(.L_x_336) ;  /* 0x0000006000007945 */ /* 0x000fe20003800000 */
[----:B------:R-:W-:Y:S01]  /*60c0*/  PLOP3.LUT P2, PT, P0, PT, PT, 0x8, 0x80 ;  /* 0x000000000080781c */ /* 0x000fe2000074e170 */
[----:B------:R-:W-:-:S12]  /*60d0*/  IMAD.MOV.U32 R0, RZ, RZ, -0x1 ;  /* 0xffffffffff007424 */ /* 0x000fd800078e00ff */
[----:B------:R-:W-:Y:S05]  /*60e0*/  WARPSYNC.COLLECTIVE R0, `(.L_x_337) ;  /* 0x0000000000087348 */ /* 0x000fea0003c00000 */
[----:B------:R-:W-:Y:S01]  /*60f0*/  VOTE.ANY R0, PT, P2 ;  /* 0x0000000000007806 */ /* 0x000fe200010e0100 */
[----:B------:R-:W-:Y:S06]  /*6100*/  ENDCOLLECTIVE ;  /* 0x000000000000791b */ /* 0x000fec0003800000 */
.L_x_337:
[----:B------:R-:W-:Y:S05]  /*6110*/  BSYNC B0 ;  /* 0x0000000000007941 */ /* 0x000fea0003800000 */
.L_x_336:
        /* <DEDUP_REMOVED lines=12> */
.L_x_338:
[----:B------:R-:W-:Y:S01]  /*61e0*/  ISETP.GE.AND P0, PT, R45, R2, PT ;  /* 0x000000022d00720c */ /* 0x000fe20003f06270 */
[----:B------:R-:W-:Y:S02]  /*61f0*/  IMAD.MOV.U32 R5, RZ, RZ, R19 ;  /* 0x000000ffff057224 */ /* 0x000fe400078e0013 */
[----:B------:R-:W-:-:S10]  /*6200*/  IMAD.MOV.U32 R44, RZ, RZ, R4 ;  /* 0x000000ffff2c7224 */ /* 0x000fd400078e0004 */
[----:B------:R-:W-:Y:S05]  /*6210*/  WARPSYNC.COLLECTIVE R0, `(.L_x_339) ;  /* 0x0000000000087348 */ /* 0x000fea0003c00000 */
[----:B------:R0:W1:Y:S02]  /*6220*/  SHFL.DOWN P2, R4, R5, R3, R2 ;  /* 0x0800000305047389 */ /* 0x0000640000040002 */
[----:B01----:R-:W-:Y:S05]  /*6230*/  ENDCOLLECTIVE ;  /* 0x000000000000791b */ /* 0x003fea0003800000 */
.L_x_339:
        /* <DEDUP_REMOVED lines=9> */
.L_x_340:
[----:B------:R-:W-:-:S04]  /*62d0*/  SEL R4, R4, RZ, !P0 ;  /* 0x000000ff04047207 */ /* 0x000fc80004000000 */
[----:B------:R-:W-:Y:S01]  /*62e0*/  IADD3 R19, P3, PT, R4, R5, RZ ;  /* 0x0000000504137210 */ /* 0x000fe20007f7e0ff */
[----:B------:R-:W-:-:S12]  /*62f0*/  IMAD.MOV.U32 R5, RZ, RZ, R18 ;  /* 0x000000ffff057224 */ /* 0x000fd800078e0012 */
[----:B------:R-:W-:Y:S05]  /*6300*/  WARPSYNC.COLLECTIVE R0, `(.L_x_341) ;  /* 0x0000000000087348 */ /* 0x000fea0003c00000 */
[----:B------:R0:W1:Y:S02]  /*6310*/  SHFL.DOWN P2, R4, R5, R3, R2 ;  /* 0x0800000305047389 */ /* 0x0000640000040002 */
[----:B01----:R-:W-:Y:S05]  /*6320*/  ENDCOLLECTIVE ;  /* 0x000000000000791b */ /* 0x003fea0003800000 */
.L_x_341:
[----:B------:R-:W-:Y:S02]  /*6330*/  IMAD.MOV.U32 R5, RZ, RZ, R19 ;  /* 0x000000ffff057224 */ /* 0x000fe400078e0013 */
[----:B------:R-:W-:Y:S02]  /*6340*/  IMAD.MOV.U32 R3, RZ, RZ, 0x4 ;  /* 0x00000004ff037424 */ /* 0x000fe400078e00ff */
[----:B------:R-:W-:-:S07]  /*6350*/  IMAD.MOV.U32 R44, RZ, RZ, R4 ;  /* 0x000000ffff2c7224 */ /* 0x000fce00078e0004 */
[----:B------:R-:W-:Y:S05]  /*6360*/  WARPSYNC.COLLECTIVE R0, `(.L_x_342) ;  /* 0x0000000000087348 */ /* 0x000fea0003c00000 */
[----:B------:R0:W1:Y:S02]  /*6370*/  SHFL.DOWN P2, R4, R5, R3, R2 ;  /* 0x0800000305047389 */ /* 0x0000640000040002 */
[----:B01----:R-:W-:Y:S05]  /*6380*/  ENDCOLLECTIVE ;  /* 0x000000000000791b */ /* 0x003fea0003800000 */
.L_x_342:
        /* <DEDUP_REMOVED lines=9> */
.L_x_343:
[----:B------:R-:W-:Y:S02]  /*6420*/  IMAD.MOV.U32 R5, RZ, RZ, R19 ;  /* 0x000000ffff057224 */ /* 0x000fe400078e0013 */
[----:B------:R-:W-:Y:S02]  /*6430*/  IMAD.MOV.U32 R3, RZ, RZ, 0x8 ;  /* 0x00000008ff037424 */ /* 0x000fe400078e00ff */
[----:B------:R-:W-:Y:S02]  /*6440*/  IMAD.MOV.U32 R44, RZ, RZ, R4 ;  /* 0x000000ffff2c7224 */ /* 0x000fe400078e0004 */
[----:B------:R-:W-:-:S03]  /*6450*/  VIADD R4, R45, 0x8 ;  /* 0x000000082d047836 */ /* 0x000fc60000000000 */
[----:B------:R-:W-:Y:S02]  /*6460*/  SEL R44, R44, RZ, !P0 ;  /* 0x000000ff2c2c7207 */ /* 0x000fe40004000000 */
[----:B------:R-:W-:-:S13]  /*6470*/  ISETP.GT.AND P0, PT, R4, R2, PT ;  /* 0x000000020400720c */ /* 0x000fda0003f04270 */
[----:B------:R-:W-:Y:S05]  /*6480*/  WARPSYNC.COLLECTIVE R0, `(.L_x_344) ;  /* 0x0000000000087348 */ /* 0x000fea0003c00000 */
[----:B------:R0:W1:Y:S02]  /*6490*/  SHFL.DOWN P2, R4, R5, R3, R2 ;  /* 0x0800000305047389 */ /* 0x0000640000040002 */
[----:B01----:R-:W-:Y:S05]  /*64a0*/  ENDCOLLECTIVE ;  /* 0x000000000000791b */ /* 0x003fea0003800000 */
.L_x_344:
[----:B------:R-:W-:-:S04]  /*64b0*/  IMAD.X R18, R44, 0x1, R18, P3 ;  /* 0x000000012c127824 */ /* 0x000fc800018e0612 */
[----:B------:R-:W-:Y:S02]  /*64c0*/  IMAD.MOV.U32 R5, RZ, RZ, R18 ;  /* 0x000000ffff057224 */ /* 0x000fe400078e0012 */
[----:B------:R-:W-:-:S07]  /*64d0*/  IMAD.MOV.U32 R44, RZ, RZ, R4 ;  /* 0x000000ffff2c7224 */ /* 0x000fce00078e0004 */
[----:B------:R-:W-:Y:S05]  /*64e0*/  WARPSYNC.COLLECTIVE R0, `(.L_x_345) ;  /* 0x0000000000087348 */ /* 0x000fea0003c00000 */
[----:B------:R0:W1:Y:S02]  /*64f0*/  SHFL.DOWN P2, R4, R5, R3, R2 ;  /* 0x0800000305047389 */ /* 0x0000640000040002 */
[----:B01----:R-:W-:Y:S05]  /*6500*/  ENDCOLLECTIVE ;  /* 0x000000000000791b */ /* 0x003fea0003800000 */
.L_x_345:
        /* <DEDUP_REMOVED lines=10> */
.L_x_346:
[----:B------:R-:W-:Y:S02]  /*65b0*/  IMAD.MOV.U32 R5, RZ, RZ, R18 ;  /* 0x000000ffff057224 */ /* 0x000fe400078e0012 */
[----:B------:R-:W-:-:S07]  /*65c0*/  IMAD.MOV.U32 R44, RZ, RZ, R4 ;  /* 0x000000ffff2c7224 */ /* 0x000fce00078e0004 */
[----:B------:R-:W-:Y:S05]  /*65d0*/  WARPSYNC.COLLECTIVE R0, `(.L_x_347) ;  /* 0x0000000000087348 */ /* 0x000fea0003c00000 */
[----:B------:R0:W1:Y:S02]  /*65e0*/  SHFL.DOWN P2, R4, R5, R3, R2 ;  /* 0x0800000305047389 */ /* 0x0000640000040002 */
[----:B01----:R-:W-:Y:S05]  /*65f0*/  ENDCOLLECTIVE ;  /* 0x000000000000791b */ /* 0x003fea0003800000 */
.L_x_347:
        /* <DEDUP_REMOVED lines=9> */
.L_x_348:
[----:B------:R-:W-:Y:S05]  /*6690*/  BRA `(.L_x_349) ;  /* 0xffffffd800987947 */ /* 0x000fea000383ffff */
.L_x_350:
        /* <DEDUP_REMOVED lines=14> */
.L_x_493:


//--------------------- .text._ZN3cub18CUB_300001_SM_10006detail4scan16DeviceScanKernelINS2_10policy_hubIllljN4cuda3std3__44plusIvEEE10Policy1000EPlSC_NS0_13ScanTileStateIlLb1EEES9_NS1_10InputValueIlSC_EEjlLb0ElEEvT0_T1_T2_iT3_T4_T5_ --------------------------
	.section	.text._ZN3cub18CUB_300001_SM_10006detail4scan16DeviceScanKernelINS2_10policy_hubIllljN4cuda3std3__44plusIvEEE10Policy1000EPlSC_NS0_13ScanTileStateIlLb1EEES9_NS1_10InputValueIlSC_EEjlLb0ElEEvT0_T1_T2_iT3_T4_T5_,"ax",@progbits
	.align	128
        .global         _ZN3cub18CUB_300001_SM_10006detail4scan16DeviceScanKernelINS2_10policy_hubIllljN4cuda3std3__44plusIvEEE10Policy1000EPlSC_NS0_13ScanTileStateIlLb1EEES9_NS1_10InputValueIlSC_EEjlLb0ElEEvT0_T1_T2_iT3_T4_T5_
        .type           _ZN3cub18CUB_300001_SM_10006detail4scan16DeviceScanKernelINS2_10policy_hubIllljN4cuda3std3__44plusIvEEE10Policy1000EPlSC_NS0_13ScanTileStateIlLb1EEES9_NS1_10InputValueIlSC_EEjlLb0ElEEvT0_T1_T2_iT3_T4_T5_,@function
        .size           _ZN3cub18CUB_300001_SM_10006detail4scan16DeviceScanKernelINS2_10policy_hubIllljN4cuda3std3__44plusIvEEE10Policy1000EPlSC_NS0_13ScanTileStateIlLb1EEES9_NS1_10InputValueIlSC_EEjlLb0ElEEvT0_T1_T2_iT3_T4_T5_,(.L_x_494 - _ZN3cub18CUB_300001_SM_10006detail4scan16DeviceScanKernelINS2_10policy_hubIllljN4cuda3std3__44plusIvEEE10Policy1000EPlSC_NS0_13ScanTileStateIlLb1EEES9_NS1_10InputValueIlSC_EEjlLb0ElEEvT0_T1_T2_iT3_T4_T5_)
        .other          _ZN3cub18CUB_300001_SM_10006detail4scan16DeviceScanKernelINS2_10policy_hubIllljN4cuda3std3__44plusIvEEE10Policy1000EPlSC_NS0_13ScanTileStateIlLb1EEES9_NS1_10InputValueIlSC_EEjlLb0ElEEvT0_T1_T2_iT3_T4_T5_,@"STO_CUDA_ENTRY STV_DEFAULT"
_ZN3cub18CUB_300001_SM_10006detail4scan16DeviceScanKernelINS2_10policy_hubIllljN4cuda3std3__44plusIvEEE10Policy1000EPlSC_NS0_13ScanTileStateIlLb1EEES9_NS1_10InputValueIlSC_EEjlLb0ElEEvT0_T1_T2_iT3_T4_T5_:
.text._ZN3cub18CUB_300001_SM_10006detail4scan16DeviceScanKernelINS2_10policy_hubIllljN4cuda3std3__44plusIvEEE10Policy1000EPlSC_NS0_13ScanTileStateIlLb1EEES9_NS1_10InputValueIlSC_EEjlLb0ElEEvT0_T1_T2_iT3_T4_T5_:
        /* <DEDUP_REMOVED lines=10> */
[----:B------:R-:W0:Y:S01]  /*00a0*/  LDCU UR4, c[0x0][0x3b0] ;  /* 0x00007600ff0477ac */ /* 0x000e220008000800 */
[----:B-1----:R-:W-:-:S04]  /*00b0*/  VIADD R6, R44, UR10 ;  /* 0x0000000a2c067c36 */ /* 0x002fc80008000000 */
[----:B------:R-:W-:-:S03]  /*00c0*/  IMAD R9, R6, 0x11e0, RZ ;  /* 0x000011e006097824 */ /* 0x000fc600078e02ff */
[----:B---3--:R-:W5:Y:S02]  /*00d0*/  @P0 LDG.E.64 R46, desc[UR8][R46.64] ;  /* 0x000000082e2e0981 */ /* 0x008f64000c1e1b00 */
[----:B0-----:R-:W-:-:S04]  /*00e0*/  IADD3 R7, PT, PT, -R9, UR4, RZ ;  /* 0x0000000409077c10 */ /* 0x001fc8000fffe1ff */
[----:B------:R-:W-:-:S13]  /*00f0*/  ISETP.GE.U32.AND P0, PT, R7, 0x11e1, PT ;  /* 0x000011e10700780c */ /* 0x000fda0003f06070 */
[----:B------:R-:W-:Y:S05]  /*0100*/  @!P0 BRA `(.L_x_351) ;  /* 0x0000002400bc8947 */ /* 0x000fea0003800000 */
[----:B------:R-:W0:Y:S01]  /*0110*/  S2R R5, SR_TID.X ;  /* 0x0000000000057919 */ /* 0x000e220000002100 */
[----:B------:R-:W1:Y:S01]  /*0120*/  LDCU.64 UR4, c[0x0][0x380] ;  /* 0x00007000ff0477ac */ /* 0x000e620008000a00 */
[C---:B0-----:R-:W-:Y:S02]  /*0130*/  LOP3.LUT R0, R5.reuse, 0x1f, RZ, 0xc0, !PT ;  /* 0x0000001f05007812 */ /* 0x041fe400078ec0ff */
[----:B------:R-:W-:-:S05]  /*0140*/  LOP3.LUT R3, R5, 0x3e0, RZ, 0xc0, !PT ;  /* 0x000003e005037812 */ /* 0x000fca00078ec0ff */
[----:B------:R-:W-:-:S05]  /*0150*/  IMAD R0, R3, 0xb, R0 ;  /* 0x0000000b03007824 */ /* 0x000fca00078e0200 */
[----:B------:R-:W-:-:S05]  /*0160*/  IADD3 R0, P0, PT, R9, R0, RZ ;  /* 0x0000000009007210 */ /* 0x000fca0007f1e0ff */
[----:B------:R-:W-:Y:S01]  /*0170*/  IMAD.X R3, RZ, RZ, RZ, P0 ;  /* 0x000000ffff037224 */ /* 0x000fe200000e06ff */
[----:B-1----:R-:W-:-:S04]  /*0180*/  LEA R8, P0, R0, UR4, 0x3 ;  /* 0x0000000400087c11 */ /* 0x002fc8000f8018ff */
[----:B------:R-:W-:-:S05]  /*0190*/  LEA.HI.X R9, R0, UR5, R3, 0x3, P0 ;  /* 0x0000000500097c11 */ /* 0x000fca00080f1c03 */
        /* <DEDUP_REMOVED lines=101> */
[----:B------:R-:W2:Y:S04]  /*07f0*/  LDS.128 R20, [UR4+0x40] ;  /* 0x00004004ff147984 */ /* 0x000ea80008000c00 */
[----:B------:R-:W3:Y:S01]  /*0800*/  LDS.128 R24, [UR4+0x50] ;  /* 0x00005004ff187984 */ /* 0x000ee20008000c00 */
        /* <DEDUP_REMOVED lines=24> */
[----:B---3--:R-:W-:Y:S02]  /*0990*/  IADD3 R49, P1, PT, R24, R21, RZ ;  /* 0x0000001518317210 */ /* 0x008fe40007f3e0ff */
[----:B------:R-:W-:-:S03]  /*09a0*/  ISETP.NE.AND P0, PT, R3, 0x6, PT ;  /* 0x000000060300780c */ /* 0x000fc60003f05270 */
[----:B------:R-:W-:Y:S01]  /*09b0*/  IMAD.X R25, R25, 0x1, R23, P1 ;  /* 0x0000000119197824 */ /* 0x000fe200008e0617 */
[----:B------:R-:W-:Y:S02]  /*09c0*/  SEL R22, R21, R22, !P0 ;  /* 0x0000001615167207 */ /* 0x000fe40004000000 */
[----:B------:R-:W-:Y:S02]  /*09d0*/  SEL R24, R23, R20, !P0 ;  /* 0x0000001417187207 */ /* 0x000fe40004000000 */
[----:B------:R-:W-:Y:S01]  /*09e0*/  IADD3 R23, P0, PT, R26, R49, RZ ;  /* 0x000000311a177210 */ /* 0x000fe20007f1e0ff */
[----:B------:R-:W2:Y:S01]  /*09f0*/  LDS.64 R20, [UR4+0x80] ;  /* 0x00008004ff147984 */ /* 0x000ea20008000a00 */
        /* <DEDUP_REMOVED lines=16> */
[----:B------:R-:W-:Y:S01]  /*0b00*/  IADD3 R3, P5, PT, R44, -R6, RZ ;  /* 0x800000062c037210 */ /* 0x000fe20007fbe0ff */
[----:B------:R-:W-:Y:S01]  /*0b10*/  IMAD.X R33, R33, 0x1, R31, P0 ;  /* 0x0000000121217824 */ /* 0x000fe200000e061f */
[----:B------:R-:W-:Y:S02]  /*0b20*/  SEL R6, R31, R22, !P4 ;  /* 0x000000161f067207 */ /* 0x000fe40006000000 */
[----:B------:R-:W-:Y:S01]  /*0b30*/  SEL R4, R23, R4, !P3 ;  /* 0x0000000417047207 */ /* 0x000fe20005800000 */
[----:B------:R-:W-:Y:S01]  /*0b40*/  IMAD.X R7, R45, 0x1, ~R7, P5 ;  /* 0x000000012d077824 */ /* 0x000fe200028e0e07 */
[----:B------:R-:W-:Y:S02]  /*0b50*/  IADD3 R23, P6, PT, R34, R23, RZ ;  /* 0x0000001722177210 */ /* 0x000fe40007fde0ff */
[----:B------:R-:W-:Y:S02]  /*0b60*/  SEL R6, R33, R6, !P3 ;  /* 0x0000000621067207 */ /* 0x000fe40005800000 */
[----:B------:R-:W-:Y:S01]  /*0b70*/  ISETP.NE.AND P3, PT, R5, RZ, PT ;  /* 0x000000ff0500720c */ /* 0x000fe20003f65270 */
[----:B------:R-:W-:Y:S01]  /*0b80*/  IMAD.X R35, R35, 0x1, R33, P6 ;  /* 0x0000000123237824 */ /* 0x000fe200030e0621 */
[----:B------:R-:W-:-:S02]  /*0b90*/  ISETP.GE.U32.AND P0, PT, R5, 0x20, PT ;  /* 0x000000200500780c */ /* 0x000fc40003f06070 */
[----:B------:R-:W-:Y:S02]  /*0ba0*/  SEL R4, R23, R4, !P2 ;  /* 0x0000000417047207 */ /* 0x000fe40005000000 */
[----:B------:R-:W-:Y:S02]  /*0bb0*/  SEL R3, R3, RZ, P1 ;  /* 0x000000ff03037207 */ /* 0x000fe40000800000 */
[----:B------:R-:W-:Y:S02]  /*0bc0*/  SEL R4, R4, RZ, P0 ;  /* 0x000000ff04047207 */ /* 0x000fe40000000000 */
[----:B------:R-:W-:Y:S02]  /*0bd0*/  SEL R5, R35, R6, !P2 ;  /* 0x0000000623057207 */ /* 0x000fe40005000000 */
[--C-:B-----5:R-:W-:Y:S02]  /*0be0*/  IADD3 R3, P2, P4, R4, R3, R46.reuse ;  /* 0x0000000304037210 */ /* 0x120fe40007c5e02e */
[----:B--2---:R-:W-:-:S02]  /*0bf0*/  IADD3 R6, P5, P6, R23, R20, R46 ;  /* 0x0000001417067210 */ /* 0x004fc40007ebe02e */
        /* <DEDUP_REMOVED lines=10> */
.L_x_353:
        /* <DEDUP_REMOVED lines=80> */
[----:B------:R-:W-:Y:S02]  /*11a0*/  ISETP.NE.AND P1, PT, R3, 0x6, PT ;  /* 0x000000060300780c */ /* 0x000fe40003f25270 */
[----:B---3--:R-:W-:Y:S02]  /*11b0*/  IADD3 R23, P0, PT, R24, R21, RZ ;  /* 0x0000001518177210 */ /* 0x008fe40007f1e0ff */
[----:B------:R-:W-:Y:S02]  /*11c0*/  SEL R24, R21, R20, !P1 ;  /* 0x0000001415187207 */ /* 0x000fe40004800000 */
[----:B------:R-:W-:Y:S01]  /*11d0*/  SEL R22, R51, R22, !P1 ;  /* 0x0000001633167207 */ /* 0x000fe20004800000 */
[----:B------:R-:W-:Y:S01]  /*11e0*/  IMAD.X R49, R25, 0x1, R51, P0 ;  /* 0x0000000119317824 */ /* 0x000fe200000e0633 */
[----:B------:R-:W-:Y:S01]  /*11f0*/  ISETP.NE.AND P1, PT, R3, 0x7, PT ;  /* 0x000000070300780c */ /* 0x000fe20003f25270 */
[----:B------:R-:W2:Y:S01]  /*1200*/  LDS.64 R20, [UR4+0x80] ;  /* 0x00008004ff147984 */ /* 0x000ea20008000a00 */
[----:B------:R-:W-:-:S02]  /*1210*/  IADD3 R25, P0, PT, R26, R23, RZ ;  /* 0x000000171a197210 */ /* 0x000fc40007f1e0ff */
[----:B------:R-:W-:Y:S02]  /*1220*/  SEL R24, R23, R24, !P1 ;  /* 0x0000001817187207 */ /* 0x000fe40004800000 */
[----:B------:R-:W-:Y:S01]  /*1230*/  SEL R26, R49, R22, !P1 ;  /* 0x00000016311a7207 */ /* 0x000fe20004800000 */
[----:B------:R-:W-:Y:S01]  /*1240*/  IMAD.X R27, R27, 0x1, R49, P0 ;  /* 0x000000011b1b7824 */ /* 0x000fe200000e0631 */
[----:B------:R-:W-:Y:S02]  /*1250*/  SEL R24, R25, R24, !P3 ;  /* 0x0000001819187207 */ /* 0x000fe40005800000 */
[----:B0-----:R-:W-:Y:S02]  /*1260*/  IADD3 R25, P4, PT, R28, R25, RZ ;  /* 0x000000191c197210 */ /* 0x001fe40007f9e0ff */
[----:B------:R-:W-:Y:S02]  /*1270*/  SEL R26, R27, R26, !P3 ;  /* 0x0000001a1b1a7207 */ /* 0x000fe40005800000 */
[----:B------:R-:W-:Y:S01]  /*1280*/  SEL R24, R25, R24, !P5 ;  /* 0x0000001819187207 */ /* 0x000fe20006800000 */
[----:B------:R-:W-:Y:S01]  /*1290*/  IMAD.X R29, R29, 0x1, R27, P4 ;  /* 0x000000011d1d7824 */ /* 0x000fe200020e061b */
[----:B------:R-:W-:-:S02]  /*12a0*/  IADD3 R25, P6, PT, R30, R25, RZ ;  /* 0x000000191e197210 */ /* 0x000fc40007fde0ff */
[----:B------:R-:W-:Y:S02]  /*12b0*/  ISETP.NE.AND P1, PT, R3, 0xb, PT ;  /* 0x0000000b0300780c */ /* 0x000fe40003f25270 */
[----:B------:R-:W-:Y:S01]  /*12c0*/  SEL R24, R25, R24, !P2 ;  /* 0x0000001819187207 */ /* 0x000fe20005000000 */
[----:B------:R-:W-:Y:S01]  /*12d0*/  IMAD.X R31, R31, 0x1, R29, P6 ;  /* 0x000000011f1f7824 */ /* 0x000fe200030e061d */
[----:B-1----:R-:W-:Y:S02]  /*12e0*/  IADD3 R25, P4, PT, R32, R25, RZ ;  /* 0x0000001920197210 */ /* 0x002fe40007f9e0ff */
[----:B------:R-:W-:Y:S02]  /*12f0*/  SEL R26, R29, R26, !P5 ;  /* 0x0000001a1d1a7207 */ /* 0x000fe40006800000 */
[----:B------:R-:W-:Y:S01]  /*1300*/  SEL R24, R25, R24, !P1 ;  /* 0x0000001819187207 */ /* 0x000fe20004800000 */
[----:B------:R-:W-:Y:S01]  /*1310*/  IMAD.X R33, R33, 0x1, R31, P4 ;  /* 0x0000000121217824 */ /* 0x000fe200020e061f */
[----:B------:R-:W-:-:S02]  /*1320*/  IADD3 R25, P6, PT, R34, R25, RZ ;  /* 0x0000001922197210 */ /* 0x000fc40007fde0ff */
[----:B------:R-:W-:Y:S02]  /*1330*/  ISETP.NE.AND P0, PT, R3, 0xc, PT ;  /* 0x0000000c0300780c */ /* 0x000fe40003f05270 */
[----:B------:R-:W-:Y:S01]  /*1340*/  SEL R26, R31, R26, !P2 ;  /* 0x0000001a1f1a7207 */ /* 0x000fe20005000000 */
[----:B------:R-:W-:Y:S01]  /*1350*/  IMAD.X R35, R35, 0x1, R33, P6 ;  /* 0x0000000123237824 */ /* 0x000fe200030e0621 */
[----:B------:R-:W-:Y:S02]  /*1360*/  SEL R3, R25, R24, !P0 ;  /* 0x0000001819037207 */ /* 0x000fe40004000000 */
[----:B------:R-:W-:Y:S02]  /*1370*/  IADD3 R45, P3, PT, R46, -R45, RZ ;  /* 0x8000002d2e2d7210 */ /* 0x000fe40007f7e0ff */
[----:B------:R-:W-:Y:S02]  /*1380*/  SEL R24, R33, R26, !P1 ;  /* 0x0000001a21187207 */ /* 0x000fe40004800000 */
[----:B------:R-:W-:Y:S01]  /*1390*/  ISETP.NE.AND P5, PT, R4, RZ, PT ;  /* 0x000000ff0400720c */ /* 0x000fe20003fa5270 */
[----:B------:R-:W-:Y:S01]  /*13a0*/  IMAD.X R46, R47, 0x1, ~R7, P3 ;  /* 0x000000012f2e7824 */ /* 0x000fe200018e0e07 */
[----:B------:R-:W-:-:S02]  /*13b0*/  SEL R24, R35, R24, !P0 ;  /* 0x0000001823187207 */ /* 0x000fc40004000000 */
[----:B------:R-:W-:Y:S02]  /*13c0*/  ISETP.GT.U32.AND P0, PT, R5, 0x1f, PT ;  /* 0x0000001f0500780c */ /* 0x000fe40003f04070 */
[----:B------:R-:W-:Y:S02]  /*13d0*/  SEL R22, R45, RZ, P5 ;  /* 0x000000ff2d167207 */ /* 0x000fe40002800000 */
[----:B------:R-:W-:Y:S02]  /*13e0*/  SEL R23, R46, RZ, P5 ;  /* 0x000000ff2e177207 */ /* 0x000fe40002800000 */
[----:B------:R-:W-:Y:S02]  /*13f0*/  IADD3 R22, P2, PT, R22, R3, RZ ;  /* 0x0000000316167210 */ /* 0x000fe40007f5e0ff */
[----:B--2---:R-:W-:Y:S02]  /*1400*/  IADD3 R33, P1, PT, R20, R25, RZ ;  /* 0x0000001914217210 */ /* 0x004fe40007f3e0ff */
[----:B------:R-:W-:Y:S01]  /*1410*/  ISETP.GE.U32.AND P3, PT, R5, 0x20, PT ;  /* 0x000000200500780c */ /* 0x000fe20003f66070 */
[----:B------:R-:W-:-:S02]  /*1420*/  IMAD.X R23, R23, 0x1, R24, P2 ;  /* 0x0000000117177824 */ /* 0x000fc400010e0618 */
[----:B------:R-:W-:Y:S01]  /*1430*/  IMAD.X R32, R21, 0x1, R35, P1 ;  /* 0x0000000115207824 */ /* 0x000fe200008e0623 */
[----:B------:R-:W-:Y:S02]  /*1440*/  SEL R7, R45, R22, !P3 ;  /* 0x000000162d077207 */ /* 0x000fe40005800000 */
        /* <DEDUP_REMOVED lines=21> */
.L_x_389:
[----:B------:R-:W-:Y:S05]  /*15a0*/  @!P0 BRA `(.L_x_357) ;  /* 0x0000000000808947 */ /* 0x000fea0003800000 */
[----:B------:R-:W-:-:S07]  /*15b0*/  IMAD.MOV.U32 R24, RZ, RZ, 0x182 ;  /* 0x00000182ff187424 */ /* 0x000fce00078e00ff */
.L_x_359:
        /* <DEDUP_REMOVED lines=30> */
.L_x_392:
[----:B------:R-:W-:Y:S05]  /*17a0*/  @P0 BRA `(.L_x_359) ;  /* 0xfffffffc00840947 */ /* 0x000fea000383ffff */
.L_x_357:
[----:B------:R-:W-:Y:S01]  /*17b0*/  UMOV UR5, 0xffffffff ;  /* 0xffffffff00057882 */ /* 0x000fe20000000000 */
[----:B------:R-:W-:Y:S02]  /*17c0*/  ISETP.NE.U32.AND P0, PT, R20, 0x65, PT ;  /* 0x000000651400780c */ /* 0x000fe40003f05070 */
[----:B------:R-:W-:Y:S02]  /*17d0*/  IADD3 R35, PT, PT, R35, UR10, R44 ;  /* 0x0000000a23237c10 */ /* 0x000fe4000fffe02c */
        /* <DEDUP_REMOVED lines=45> */
[----:B------:R-:W-:-:S03]  /*1ab0*/  IMAD.X R45, R27, 0x1, R30, P2 ;  /* 0x000000011b2d7824 */ /* 0x000fc600010e061e */
[----:B------:R-:W-:Y:S01]  /*1ac0*/  ISETP.NE.AND.EX P0, PT, R21, RZ, PT, P0 ;  /* 0x000000ff1500720c */ /* 0x000fe20003f05300 */
[----:B------:R-:W-:Y:S01]  /*1ad0*/  IMAD.U32 R30, RZ, RZ, UR5 ;  /* 0x00000005ff1e7e24 */ /* 0x000fe2000f8e00ff */
[----:B------:R-:W-:Y:S01]  /*1ae0*/  ISETP.GT.AND P2, PT, R5, R24, PT ;  /* 0x000000180500720c */ /* 0x000fe20003f44270 */
[----:B------:R-:W1:Y:S10]  /*1af0*/  SHFL.DOWN PT, R27, R45, 0x10, R24 ;  /* 0x0a0000002d1b7989 */ /* 0x000e7400000e0018 */
[----:B------:R-:W-:-:S02]  /*1b00*/  VOTE.ALL P0, P0 ;  /* 0x0000000000ff7806 */ /* 0x000fc40000000000 */
[----:B0-----:R-:W-:-:S04]  /*1b10*/  SEL R22, R22, RZ, !P2 ;  /* 0x000000ff16167207 */ /* 0x001fc80005000000 */
[----:B------:R-:W-:Y:S02]  /*1b20*/  IADD3 R44, P3, PT, R22, R23, RZ ;  /* 0x00000017162c7210 */ /* 0x000fe40007f7e0ff */
[----:B-1----:R-:W-:-:S05]  /*1b30*/  SEL R27, R27, RZ, !P2 ;  /* 0x000000ff1b1b7207 */ /* 0x002fca0005000000 */
[----:B------:R-:W-:-:S07]  /*1b40*/  IMAD.X R45, R27, 0x1, R45, P3 ;  /* 0x000000011b2d7824 */ /* 0x000fce00018e062d */
.L_x_406:
[----:B------:R-:W-:Y:S05]  /*1b50*/  @!P0 BRA `(.L_x_361) ;  /* 0x0000000400808947 */ /* 0x000fea0003800000 */
[----:B------:R-:W-:-:S07]  /*1b60*/  IMAD.MOV.U32 R46, RZ, RZ, 0x182 ;  /* 0x00000182ff2e7424 */ /* 0x000fce00078e00ff */
.L_x_367:
        /* <DEDUP_REMOVED lines=9> */
.L_x_409:
[----:B------:R-:W-:Y:S05]  /*1c00*/  @!P0 BRA `(.L_x_363) ;  /* 0x0000000000808947 */ /* 0x000fea0003800000 */
[----:B------:R-:W-:-:S07]  /*1c10*/  IMAD.MOV.U32 R26, RZ, RZ, R46 ;  /* 0x000000ffff1a7224 */ /* 0x000fce00078e002e */
.L_x_365:
        /* <DEDUP_REMOVED lines=30> */
.L_x_412:
[----:B------:R-:W-:Y:S05]  /*1e00*/  @P0 BRA `(.L_x_365) ;  /* 0xfffffffc00840947 */ /* 0x000fea000383ffff */
.L_x_363:
        /* <DEDUP_REMOVED lines=49> */
[----:B------:R-:W-:Y:S02]  /*2120*/  IADD3 R44, P3, P4, R5, R23, R44 ;  /* 0x00000017052c7210 */ /* 0x000fe40007c7e02c */
[----:B-1----:R-:W-:-:S04]  /*2130*/  SEL R20, R27, RZ, !P2 ;  /* 0x000000ff1b147207 */ /* 0x002fc80005000000 */
[----:B------:R-:W-:-:S07]  /*2140*/  IADD3.X R45, PT, PT, R20, R47, R45, P3, P4 ;  /* 0x0000002f142d7210 */ /* 0x000fce0001fe842d */
.L_x_426:
[----:B------:R-:W-:Y:S05]  /*2150*/  @P0 BRA `(.L_x_367) ;  /* 0xfffffff800840947 */ /* 0x000fea000383ffff */
.L_x_361:
        /* <DEDUP_REMOVED lines=16> */
.L_x_369:
[----:B------:R-:W-:Y:S05]  /*2260*/  BSYNC.RECONVERGENT B1 ;  /* 0x0000000000017941 */ /* 0x000fea0003800200 */
.L_x_368:
[----:B------:R0:W-:Y:S01]  /*2270*/  @!P0 STS.64 [R5+0x98], R44 ;  /* 0x0000982c05008388 */ /* 0x0001e20000000a00 */
[----:B-1----:R-:W-:Y:S02]  /*2280*/  IMAD.MOV.U32 R22, RZ, RZ, R7 ;  /* 0x000000ffff167224 */ /* 0x002fe400078e0007 */
[----:B------:R-:W-:Y:S02]  /*2290*/  IMAD.MOV.U32 R23, RZ, RZ, R3 ;  /* 0x000000ffff177224 */ /* 0x000fe400078e0003 */
[----:B------:R-:W-:Y:S02]  /*22a0*/  @!P0 IMAD.MOV.U32 R22, RZ, RZ, R44 ;  /* 0x000000ffff168224 */ /* 0x000fe400078e002c */
[----:B------:R-:W-:-:S07]  /*22b0*/  @!P0 IMAD.MOV.U32 R23, RZ, RZ, R45 ;  /* 0x000000ffff178224 */ /* 0x000fce00078e002d */
.L_x_355:
[----:B------:R-:W-:Y:S05]  /*22c0*/  WARPSYNC.ALL ;  /* 0x0000000000007948 */ /* 0x000fea0003800000 */
[----:B------:R-:W1:Y:S08]  /*22d0*/  S2UR UR6, SR_CgaCtaId ;  /* 0x00000000000679c3 */ /* 0x000e700000008800 */
[----:B------:R-:W-:Y:S06]  /*22e0*/  BAR.SYNC.DEFER_BLOCKING 0x0 ;  /* 0x0000000000007b1d */ /* 0x000fec0000010000 */
[----:B------:R-:W-:Y:S01]  /*22f0*/  UMOV UR5, 0x400 ;  /* 0x0000040000057882 */ /* 0x000fe20000000000 */
[----:B------:R-:W2:Y:S01]  /*2300*/  S2R R3, SR_TID.X ;  /* 0x0000000000037919 */ /* 0x000ea20000002100 */
[----:B-1----:R-:W-:-:S09]  /*2310*/  ULEA UR5, UR6, UR5, 0x18 ;  /* 0x0000000506057291 */ /* 0x002fd2000f8ec0ff */
[----:B0-----:R-:W0:Y:S01]  /*2320*/  LDS.64 R4, [UR5+0x98] ;  /* 0x00009805ff047984 */ /* 0x001e220008000a00 */
[----:B--2---:R-:W-:-:S04]  /*2330*/  ISETP.NE.AND P0, PT, R3, RZ, PT ;  /* 0x000000ff0300720c */ /* 0x004fc80003f05270 */
[----:B0-----:R-:W-:Y:S02]  /*2340*/  SEL R3, R4, RZ, P0 ;  /* 0x000000ff04037207 */ /* 0x001fe40000000000 */
[----:B------:R-:W-:Y:S02]  /*2350*/  SEL R4, R5, RZ, P0 ;  /* 0x000000ff05047207 */ /* 0x000fe40000000000 */
[----:B------:R-:W-:-:S05]  /*2360*/  IADD3 R3, P1, PT, R22, R3, RZ ;  /* 0x0000000316037210 */ /* 0x000fca0007f3e0ff */
[----:B------:R-:W-:-:S08]  /*2370*/  IMAD.X R46, R23, 0x1, R4, P1 ;  /* 0x00000001172e7824 */ /* 0x000fd000008e0604 */
.L_x_354:
[----:B------:R-:W-:Y:S05]  /*2380*/  BSYNC.RECONVERGENT B0 ;  /* 0x0000000000007941 */ /* 0x000fea0003800200 */
.L_x_352:
        /* <DEDUP_REMOVED lines=8> */
[----:B------:R-:W2:Y:S02]  /*2410*/  LDCU.64 UR6, c[0x0][0x388] ;  /* 0x00007100ff0677ac */ /* 0x000ea40008000a00 */
[----:B------:R-:W-:Y:S01]  /*2420*/  IMAD.X R21, R41, 0x1, R7, P0 ;  /* 0x0000000129157824 */ /* 0x000fe200000e0607 */
[----:B------:R-:W-:-:S04]  /*2430*/  IADD3 R22, P0, PT, R38, R20, RZ ;  /* 0x0000001426167210 */ /* 0x000fc80007f1e0ff */
[----:B------:R-:W1:Y:S01]  /*2440*/  LDC R28, c[0x0][0x398] ;  /* 0x0000e600ff1c7b82 */ /* 0x000e620000000800 */
[----:B------:R-:W-:Y:S01]  /*2450*/  IMAD.X R23, R39, 0x1, R21, P0 ;  /* 0x0000000127177824 */ /* 0x000fe200000e0615 */
[----:B------:R-:W-:-:S05]  /*2460*/  IADD3 R24, P0, PT, R36, R22, RZ ;  /* 0x0000001624187210 */ /* 0x000fca0007f1e0ff */
[----:B------:R-:W-:Y:S01]  /*2470*/  IMAD.X R25, R37, 0x1, R23, P0 ;  /* 0x0000000125197824 */ /* 0x000fe200000e0617 */
[----:B------:R-:W-:Y:S01]  /*2480*/  IADD3 R8, P0, PT, R8, R24, RZ ;  /* 0x0000001808087210 */ /* 0x000fe20007f1e0ff */
[----:B------:R-:W-:Y:S04]  /*2490*/  STS.64 [R0], R4 ;  /* 0x0000000400007388 */ /* 0x000fe80000000a00 */
[----:B------:R-:W-:Y:S01]  /*24a0*/  IMAD.X R9, R9, 0x1, R25, P0 ;  /* 0x0000000109097824 */ /* 0x000fe200000e0619 */
[----:B------:R-:W-:Y:S01]  /*24b0*/  IADD3 R10, P0, PT, R10, R8, RZ ;  /* 0x000000080a0a7210 */ /* 0x000fe20007f1e0ff */
[----:B------:R-:W-:Y:S04]  /*24c0*/  STS.64 [R0+0x8], R6 ;  /* 0x0000080600007388 */ /* 0x000fe80000000a00 */
        /* <DEDUP_REMOVED lines=12> */
[----:B------:R-:W-:Y:S01]  /*2590*/  IADD3 R26, P0, PT, R18, R16, RZ ;  /* 0x00000010121a7210 */ /* 0x000fe20007f1e0ff */
        /* <DEDUP_REMOVED lines=8> */
[----:B------:R-:W3:Y:S01]  /*2620*/  LDS.64 R6, [R2+0x100] ;  /* 0x0001000002067984 */ /* 0x000ee20000000a00 */
        /* <DEDUP_REMOVED lines=11> */
[C---:B--2---:R-:W-:Y:S01]  /*26e0*/  LEA R26, P0, R0.reuse, UR6, 0x3 ;  /* 0x00000006001a7c11 */ /* 0x044fe2000f8018ff */
[----:B------:R-:W2:Y:S03]  /*26f0*/  LDS.64 R18, [R2+0x700] ;  /* 0x0007000002127984 */ /* 0x000ea60000000a00 */
[----:B------:R-:W-:Y:S01]  /*2700*/  LEA.HI.X R27, R0, UR7, R3, 0x3, P0 ;  /* 0x00000007001b7c11 */ /* 0x000fe200080f1c03 */
[----:B------:R-:W2:Y:S04]  /*2710*/  LDS.64 R20, [R2+0x800] ;  /* 0x0008000002147984 */ /* 0x000ea80000000a00 */
[----:B------:R-:W2:Y:S04]  /*2720*/  LDS.64 R22, [R2+0x900] ;  /* 0x0009000002167984 */ /* 0x000ea80000000a00 */
[----:B------:R-:W2:Y:S04]  /*2730*/  LDS.64 R24, [R2+0xa00] ;  /* 0x000a000002187984 */ /* 0x000ea80000000a00 */
[----:B-1----:R-:W-:Y:S04]  /*2740*/  STG.E.64 desc[UR8][R26.64], R4 ;  /* 0x000000041a007986 */ /* 0x002fe8000c101b08 */
[----:B---3--:R-:W-:Y:S04]  /*2750*/  STG.E.64 desc[UR8][R26.64+0x100], R6 ;  /* 0x000100061a007986 */ /* 0x008fe8000c101b08 */
[----:B0-----:R-:W-:Y:S04]  /*2760*/  STG.E.64 desc[UR8][R26.64+0x200], R8 ;  /* 0x000200081a007986 */ /* 0x001fe8000c101b08 */
[----:B----4-:R-:W-:Y:S04]  /*2770*/  STG.E.64 desc[UR8][R26.64+0x300], R10 ;  /* 0x0003000a1a007986 */ /* 0x010fe8000c101b08 */
[----:B-----5:R-:W-:Y:S04]  /*2780*/  STG.E.64 desc[UR8][R26.64+0x400], R12 ;  /* 0x0004000c1a007986 */ /* 0x020fe8000c101b08 */
[----:B------:R-:W-:Y:S04]  /*2790*/  STG.E.64 desc[UR8][R26.64+0x500], R14 ;  /* 0x0005000e1a007986 */ /* 0x000fe8000c101b08 */
[----:B------:R-:W-:Y:S04]  /*27a0*/  STG.E.64 desc[UR8][R26.64+0x600], R16 ;  /* 0x000600101a007986 */ /* 0x000fe8000c101b08 */
[----:B--2---:R-:W-:Y:S04]  /*27b0*/  STG.E.64 desc[UR8][R26.64+0x700], R18 ;  /* 0x000700121a007986 */ /* 0x004fe8000c101b08 */
[----:B------:R-:W-:Y:S04]  /*27c0*/  STG.E.64 desc[UR8][R26.64+0x800], R20 ;  /* 0x000800141a007986 */ /* 0x000fe8000c101b08 */
[----:B------:R-:W-:Y:S04]  /*27d0*/  STG.E.64 desc[UR8][R26.64+0x900], R22 ;  /* 0x000900161a007986 */ /* 0x000fe8000c101b08 */
[----:B------:R-:W-:Y:S01]  /*27e0*/  STG.E.64 desc[UR8][R26.64+0xa00], R24 ;  /* 0x000a00181a007986 */ /* 0x000fe2000c101b08 */
[----:B------:R-:W-:Y:S05]  /*27f0*/  EXIT ;  /* 0x000000000000794d */ /* 0x000fea0003800000 */
.L_x_351:
[----:B------:R-:W-:-:S13]  /*2800*/  ISETP.NE.AND P0, PT, R7, RZ, PT ;  /* 0x000000ff0700720c */ /* 0x000fda0003f05270 */
[----:B------:R-:W-:Y:S05]  /*2810*/  @!P0 EXIT ;  /* 0x000000000000894d */ /* 0x000fea0003800000 */
[----:B------:R-:W0:Y:S02]  /*2820*/  LDC.64 R2, c[0x0][0x380] ;  /* 0x0000e000ff027b82 */ /* 0x000e240000000a00 */
[----:B0-----:R-:W-:-:S05]  /*2830*/  IMAD.WIDE.U32 R2, R9, 0x8, R2 ;  /* 0x0000000809027825 */ /* 0x001fca00078e0002 */
        /* <DEDUP_REMOVED lines=10> */
[----:B------:R-:W-:Y:S01]  /*28e0*/  VIADD R0, R4, 0x80 ;  /* 0x0000008004007836 */ /* 0x000fe20000000000 */
[-C--:B------:R-:W-:Y:S02]  /*28f0*/  ISETP.GE.U32.AND P0, PT, R10, R7.reuse, PT ;  /* 0x000000070a00720c */ /* 0x080fe40003f06070 */
[C---:B------:R-:W-:Y:S01]  /*2900*/  LEA R10, P3, R4.reuse, R2, 0x3 ;  /* 0x00000002040a7211 */ /* 0x040fe200078618ff */
[----:B0-----:R-:W-:Y:S01]  /*2910*/  VIADD R2, R4, 0xa0 ;  /* 0x000000a004027836 */ /* 0x001fe20000000000 */
[-C--:B------:R-:W-:Y:S01]  /*2920*/  ISETP.GE.U32.AND P1, PT, R12, R7.reuse, PT ;  /* 0x000000070c00720c */ /* 0x080fe20003f26070 */
[----:B------:R-:W-:Y:S01]  /*2930*/  VIADD R12, R4, 0xc0 ;  /* 0x000000c0040c7836 */ /* 0x000fe20000000000 */
[-C--:B------:R-:W-:Y:S01]  /*2940*/  ISETP.GE.U32.AND P2, PT, R0, R7.reuse, PT ;  /* 0x000000070000720c */ /* 0x080fe20003f46070 */
[----:B------:R-:W-:Y:S01]  /*2950*/  IMAD.X R11, RZ, RZ, R3, P3 ;  /* 0x000000ffff0b7224 */ /* 0x000fe200018e0603 */
[-C--:B------:R-:W-:Y:S01]  /*2960*/  ISETP.GE.U32.AND P3, PT, R2, R7.reuse, PT ;  /* 0x000000070200720c */ /* 0x080fe20003f66070 */
[----:B------:R-:W-:Y:S01]  /*2970*/  VIADD R0, R4, 0xe0 ;  /* 0x000000e004007836 */ /* 0x000fe20000000000 */
[----:B------:R-:W-:Y:S01]  /*2980*/  ISETP.GE.U32.AND P4, PT, R12, R7, PT ;  /* 0x000000070c00720c */ /* 0x000fe20003f86070 */
[----:B------:R-:W-:-:S02]  /*2990*/  VIADD R2, R4, 0x120 ;  /* 0x0000012004027836 */ /* 0x000fc40000000000 */
[----:B--2---:R-:W-:Y:S02]  /*29a0*/  IMAD.MOV.U32 R18, RZ, RZ, R8 ;  /* 0x000000ffff127224 */ /* 0x004fe400078e0008 */
[----:B------:R-:W-:Y:S02]  /*29b0*/  IMAD.MOV.U32 R19, RZ, RZ, R9 ;  /* 0x000000ffff137224 */ /* 0x000fe400078e0009 */
[----:B------:R-:W2:Y:S01]  /*29c0*/  @!P5 LDG.E.64 R8, desc[UR8][R10.64] ;  /* 0x000000080a08d981 */ /* 0x000ea2000c1e1b00 */
[--C-:B------:R-:W-:Y:S01]  /*29d0*/  IMAD.MOV.U32 R12, RZ, RZ, R18.reuse ;  /* 0x000000ffff0c7224 */ /* 0x100fe200078e0012 */
[----:B------:R-:W-:Y:S01]  /*29e0*/  ISETP.GE.U32.AND P5, PT, R0, R7, PT ;  /* 0x000000070000720c */ /* 0x000fe20003fa6070 */
[----:B------:R-:W-:Y:S02]  /*29f0*/  IMAD.MOV.U32 R13, RZ, RZ, R19 ;  /* 0x000000ffff0d7224 */ /* 0x000fe400078e0013 */
[----:B------:R-:W-:Y:S02]  /*2a00*/  VIADD R0, R4, 0x100 ;  /* 0x0000010004007836 */ /* 0x000fe40000000000 */
[----:B------:R-:W-:-:S02]  /*2a10*/  IMAD.MOV.U32 R14, RZ, RZ, R18 ;  /* 0x000000ffff0e7224 */ /* 0x000fc400078e0012 */
        /* <DEDUP_REMOVED lines=125> */
[----:B------:R-:W-:Y:S01]  /*31f0*/  ISETP.NE.AND P1, PT, R2, 0x3, PT ;  /* 0x000000030200780c */ /* 0x000fe20003f25270 */
[----:B------:R-:W0:Y:S03]  /*3200*/  LDS.128 R24, [UR4+0x50] ;  /* 0x00005004ff187984 */ /* 0x000e260008000c00 */
[----:B------:R-:W-:Y:S02]  /*3210*/  SEL R6, R53, R6, !P1 ;  /* 0x0000000635067207 */ /* 0x000fe40004800000 */
[----:B------:R-:W-:Y:S02]  /*3220*/  IADD3 R53, P0, PT, R30, R53, RZ ;  /* 0x000000351e357210 */ /* 0x000fe40007f1e0ff */
[----:B------:R-:W-:-:S02]  /*3230*/  SEL R32, R29, R32, !P1 ;  /* 0x000000201d207207 */ /* 0x000fc40004800000 */
[----:B------:R-:W-:Y:S01]  /*3240*/  SEL R6, R53, R6, !P2 ;  /* 0x0000000635067207 */ /* 0x000fe20005000000 */
[----:B------:R-:W-:Y:S01]  /*3250*/  IMAD.X R33, R31, 0x1, R29, P0 ;  /* 0x000000011f217824 */ /* 0x000fe200000e061d */
[----:B--2---:R-:W-:Y:S01]  /*3260*/  IADD3 R53, P0, PT, R20, R53, RZ ;  /* 0x0000003514357210 */ /* 0x004fe20007f1e0ff */
[----:B------:R-:W1:Y:S01]  /*3270*/  LDS.128 R28, [UR4+0x60] ;  /* 0x00006004ff1c7984 */ /* 0x000e620008000c00 */
[----:B------:R-:W-:Y:S02]  /*3280*/  ISETP.NE.AND P1, PT, R2, 0x5, PT ;  /* 0x000000050200780c */ /* 0x000fe40003f25270 */
[----:B------:R-:W-:Y:S01]  /*3290*/  SEL R20, R33, R32, !P2 ;  /* 0x0000002021147207 */ /* 0x000fe20005000000 */
[----:B------:R-:W-:Y:S01]  /*32a0*/  IMAD.X R55, R21, 0x1, R33, P0 ;  /* 0x0000000115377824 */ /* 0x000fe200000e0621 */
[----:B------:R-:W-:Y:S01]  /*32b0*/  IADD3 R21, P0, PT, R22, R53, RZ ;  /* 0x0000003516157210 */ /* 0x000fe20007f1e0ff */
[----:B------:R-:W2:Y:S01]  /*32c0*/  LDS.128 R32, [UR4+0x70] ;  /* 0x00007004ff207984 */ /* 0x000ea20008000c00 */
[----:B------:R-:W-:-:S02]  /*32d0*/  SEL R6, R53, R6, !P1 ;  /* 0x0000000635067207 */ /* 0x000fc40004800000 */
[----:B------:R-:W-:Y:S01]  /*32e0*/  SEL R20, R55, R20, !P1 ;  /* 0x0000001437147207 */ /* 0x000fe20004800000 */
[----:B------:R-:W-:Y:S01]  /*32f0*/  IMAD.X R53, R23, 0x1, R55, P0 ;  /* 0x0000000117357824 */ /* 0x000fe200000e0637 */
[C---:B------:R-:W-:Y:S02]  /*3300*/  ISETP.NE.AND P1, PT, R2.reuse, 0x6, PT ;  /* 0x000000060200780c */ /* 0x040fe40003f25270 */
[C---:B------:R-:W-:Y:S02]  /*3310*/  ISETP.NE.AND P2, PT, R2.reuse, 0xc, PT ;  /* 0x0000000c0200780c */ /* 0x040fe40003f45270 */
[----:B------:R-:W-:Y:S02]  /*3320*/  SEL R6, R21, R6, !P1 ;  /* 0x0000000615067207 */ /* 0x000fe40004800000 */
[----:B------:R-:W-:Y:S02]  /*3330*/  SEL R20, R53, R20, !P1 ;  /* 0x0000001435147207 */ /* 0x000fe40004800000 */
[----:B------:R-:W-:-:S02]  /*3340*/  ISETP.NE.AND P1, PT, R2, 0x7, PT ;  /* 0x000000070200780c */ /* 0x000fc40003f25270 */
[----:B0-----:R-:W-:-:S04]  /*3350*/  IADD3 R23, P0, PT, R24, R21, RZ ;  /* 0x0000001518177210 */ /* 0x001fc80007f1e0ff */
[----:B------:R-:W-:Y:S01]  /*3360*/  SEL R6, R23, R6, !P1 ;  /* 0x0000000617067207 */ /* 0x000fe20004800000 */
[----:B------:R-:W-:Y:S01]  /*3370*/  IMAD.X R25, R25, 0x1, R53, P0 ;  /* 0x0000000119197824 */ /* 0x000fe200000e0635 */
[----:B------:R-:W-:-:S04]  /*3380*/  IADD3 R21, P0, PT, R26, R23, RZ ;  /* 0x000000171a157210 */ /* 0x000fc80007f1e0ff */
[----:B------:R-:W-:Y:S01]  /*3390*/  SEL R20, R25, R20, !P1 ;  /* 0x0000001419147207 */ /* 0x000fe20004800000 */
[----:B------:R-:W-:Y:S01]  /*33a0*/  IMAD.X R27, R27, 0x1, R25, P0 ;  /* 0x000000011b1b7824 */ /* 0x000fe200000e0619 */
[----:B-1----:R-:W-:Y:S02]  /*33b0*/  IADD3 R23, P3, PT, R28, R21, RZ ;  /* 0x000000151c177210 */ /* 0x002fe40007f7e0ff */
[----:B------:R-:W-:Y:S02]  /*33c0*/  SEL R6, R21, R6, !P4 ;  /* 0x0000000615067207 */ /* 0x000fe40006000000 */
[----:B------:R-:W-:Y:S01]  /*33d0*/  IADD3 R21, P6, PT, R30, R23, RZ ;  /* 0x000000171e157210 */ /* 0x000fe20007fde0ff */
[----:B------:R-:W-:Y:S01]  /*33e0*/  IMAD.X R29, R29, 0x1, R27, P3 ;  /* 0x000000011d1d7824 */ /* 0x000fe200018e061b */
[----:B------:R-:W-:Y:S02]  /*33f0*/  SEL R20, R27, R20, !P4 ;  /* 0x000000141b147207 */ /* 0x000fe40006000000 */
[----:B------:R-:W-:Y:S01]  /*3400*/  ISETP.NE.AND P0, PT, R2, 0xa, PT ;  /* 0x0000000a0200780c */ /* 0x000fe20003f05270 */
[----:B------:R-:W-:Y:S01]  /*3410*/  IMAD.X R31, R31, 0x1, R29, P6 ;  /* 0x000000011f1f7824 */ /* 0x000fe200030e061d */
[----:B------:R-:W-:-:S02]  /*3420*/  SEL R6, R23, R6, !P5 ;  /* 0x0000000617067207 */ /* 0x000fc40006800000 */
[----:B------:R-:W-:Y:S02]  /*3430*/  ISETP.NE.AND P3, PT, R3, RZ, PT ;  /* 0x000000ff0300720c */ /* 0x000fe40003f65270 */
[----:B--2---:R-:W-:Y:S02]  /*3440*/  IADD3 R3, P4, PT, R32, R21, RZ ;  /* 0x0000001520037210 */ /* 0x004fe40007f9e0ff */
[----:B------:R-:W-:Y:S02]  /*3450*/  SEL R20, R29, R20, !P5 ;  /* 0x000000141d147207 */ /* 0x000fe40006800000 */
[----:B------:R-:W-:Y:S01]  /*3460*/  ISETP.NE.AND P1, PT, R2, 0xb, PT ;  /* 0x0000000b0200780c */ /* 0x000fe20003f25270 */
[----:B------:R-:W-:Y:S01]  /*3470*/  IMAD.X R33, R33, 0x1, R31, P4 ;  /* 0x0000000121217824 */ /* 0x000fe200020e061f */
[----:B------:R-:W-:Y:S02]  /*3480*/  SEL R6, R21, R6, !P0 ;  /* 0x0000000615067207 */ /* 0x000fe40004000000 */
[----:B------:R-:W-:-:S02]  /*3490*/  IADD3 R2, P6, PT, R34, R3, RZ ;  /* 0x0000000322027210 */ /* 0x000fc40007fde0ff */
[----:B------:R-:W-:Y:S02]  /*34a0*/  IADD3 R27, P5, PT, R44, -R51, RZ ;  /* 0x800000332c1b7210 */ /* 0x000fe40007fbe0ff */
[----:B------:R-:W-:Y:S01]  /*34b0*/  SEL R20, R31, R20, !P0 ;  /* 0x000000141f147207 */ /* 0x000fe20004000000 */
[----:B------:R-:W-:Y:S01]  /*34c0*/  IMAD.X R34, R35, 0x1, R33, P6 ;  /* 0x0000000123227824 */ /* 0x000fe200030e0621 */
[----:B------:R-:W-:Y:S01]  /*34d0*/  @P2 SEL R2, R3, R6, !P1 ;  /* 0x0000000603022207 */ /* 0x000fe20004800000 */
[----:B------:R-:W-:Y:S01]  /*34e0*/  IMAD.X R3, R45, 0x1, ~R49, P5 ;  /* 0x000000012d037824 */ /* 0x000fe200028e0e31 */
[----:B------:R-:W-:Y:S02]  /*34f0*/  ISETP.GE.U32.AND P0, PT, R5, 0x20, PT ;  /* 0x000000200500780c */ /* 0x000fe40003f06070 */
[----:B------:R-:W-:Y:S02]  /*3500*/  SEL R27, R27, RZ, P3 ;  /* 0x000000ff1b1b7207 */ /* 0x000fe40001800000 */
[----:B------:R-:W-:-:S02]  /*3510*/  SEL R2, R2, RZ, P0 ;  /* 0x000000ff02027207 */ /* 0x000fc40000000000 */
[----:B------:R-:W-:Y:S02]  /*3520*/  @P2 SEL R34, R33, R20, !P1 ;  /* 0x0000001421222207 */ /* 0x000fe40004800000 */
[----:B-----5:R-:W-:Y:S02]  /*3530*/  IADD3 R27, P1, P2, R2, R27, R46 ;  /* 0x0000001b021b7210 */ /* 0x020fe40007a3e02e */
[----:B------:R-:W-:Y:S02]  /*3540*/  SEL R3, R3, RZ, P3 ;  /* 0x000000ff03037207 */ /* 0x000fe40001800000 */
[----:B------:R-:W-:-:S04]  /*3550*/  SEL R46, R34, RZ, P0 ;  /* 0x000000ff222e7207 */ /* 0x000fc80000000000 */
[----:B------:R-:W-:Y:S01]  /*3560*/  IADD3.X R3, PT, PT, R46, R3, R47, P1, P2 ;  /* 0x000000032e037210 */ /* 0x000fe20000fe442f */
[----:B------:R-:W-:Y:S06]  /*3570*/  BRA `(.L_x_371) ;  /* 0x0000001400c47947 */ /* 0x000fec0003800000 */
.L_x_370:
        /* <DEDUP_REMOVED lines=63> */
[----:B------:R-:W-:Y:S02]  /*3970*/  ISETP.NE.AND P1, PT, R2, 0x3, PT ;  /* 0x000000030200780c */ /* 0x000fe40003f25270 */
[----:B------:R-:W-:Y:S02]  /*3980*/  IADD3 R21, P0, PT, R26, R23, RZ ;  /* 0x000000171a157210 */ /* 0x000fe40007f1e0ff */
[----:B------:R-:W-:-:S03]  /*3990*/  SEL R24, R23, R24, !P1 ;  /* 0x0000001817187207 */ /* 0x000fc60004800000 */
[----:B------:R-:W-:Y:S01]  /*39a0*/  IMAD.X R51, R27, 0x1, R53, P0 ;  /* 0x000000011b337824 */ /* 0x000fe200000e0635 */
[----:B--2---:R-:W-:Y:S02]  /*39b0*/  IADD3 R25, P0, PT, R28, R21, RZ ;  /* 0x000000151c197210 */ /* 0x004fe40007f1e0ff */
[----:B------:R-:W-:Y:S02]  /*39c0*/  SEL R28, R53, R20, !P1 ;  /* 0x00000014351c7207 */ /* 0x000fe40004800000 */
[----:B------:R-:W-:Y:S01]  /*39d0*/  SEL R24, R21, R24, !P2 ;  /* 0x0000001815187207 */ /* 0x000fe20005000000 */
[----:B------:R-:W-:Y:S01]  /*39e0*/  IMAD.X R27, R29, 0x1, R51, P0 ;  /* 0x000000011d1b7824 */ /* 0x000fe200000e0633 */
[----:B------:R-:W0:Y:S01]  /*39f0*/  LDS.128 R20, [UR4+0x60] ;  /* 0x00006004ff147984 */ /* 0x000e220008000c00 */
[----:B------:R-:W-:Y:S02]  /*3a00*/  IADD3 R29, P0, PT, R30, R25, RZ ;  /* 0x000000191e1d7210 */ /* 0x000fe40007f1e0ff */
[----:B------:R-:W-:-:S02]  /*3a10*/  SEL R28, R51, R28, !P2 ;  /* 0x0000001c331c7207 */ /* 0x000fc40005000000 */
[----:B------:R-:W-:Y:S01]  /*3a20*/  ISETP.NE.AND P1, PT, R2, 0x5, PT ;  /* 0x000000050200780c */ /* 0x000fe20003f25270 */
[----:B------:R-:W-:Y:S01]  /*3a30*/  IMAD.X R51, R31, 0x1, R27, P0 ;  /* 0x000000011f337824 */ /* 0x000fe200000e061b */
[----:B---3--:R-:W-:Y:S02]  /*3a40*/  IADD3 R31, P0, PT, R32, R29, RZ ;  /* 0x0000001d201f7210 */ /* 0x008fe40007f1e0ff */
[----:B------:R-:W-:Y:S02]  /*3a50*/  SEL R30, R25, R24, !P1 ;  /* 0x00000018191e7207 */ /* 0x000fe40004800000 */
[----:B------:R-:W-:Y:S01]  /*3a60*/  SEL R28, R27, R28, !P1 ;  /* 0x0000001c1b1c7207 */ /* 0x000fe20004800000 */
[----:B------:R-:W-:Y:S01]  /*3a70*/  IMAD.X R33, R33, 0x1, R51, P0 ;  /* 0x0000000121217824 */ /* 0x000fe200000e0633 */
[----:B------:R-:W1:Y:S01]  /*3a80*/  LDS.128 R24, [UR4+0x70] ;  /* 0x00007004ff187984 */ /* 0x000e620008000c00 */
[C---:B------:R-:W-:Y:S02]  /*3a90*/  ISETP.NE.AND P1, PT, R2.reuse, 0x6, PT ;  /* 0x000000060200780c */ /* 0x040fe40003f25270 */
[----:B------:R-:W-:-:S02]  /*3aa0*/  ISETP.NE.AND P2, PT, R2, 0x7, PT ;  /* 0x000000070200780c */ /* 0x000fc40003f45270 */
[----:B------:R-:W-:Y:S02]  /*3ab0*/  SEL R30, R29, R30, !P1 ;  /* 0x0000001e1d1e7207 */ /* 0x000fe40004800000 */
[----:B------:R-:W-:Y:S02]  /*3ac0*/  SEL R32, R51, R28, !P1 ;  /* 0x0000001c33207207 */ /* 0x000fe40004800000 */
[----:B------:R-:W2:Y:S01]  /*3ad0*/  LDS.64 R28, [UR4+0x80] ;  /* 0x00008004ff1c7984 */ /* 0x000ea20008000a00 */
[----:B------:R-:W-:Y:S02]  /*3ae0*/  SEL R30, R31, R30, !P2 ;  /* 0x0000001e1f1e7207 */ /* 0x000fe40005000000 */
[----:B------:R-:W-:Y:S02]  /*3af0*/  IADD3 R31, P0, PT, R34, R31, RZ ;  /* 0x0000001f221f7210 */ /* 0x000fe40007f1e0ff */
[----:B------:R-:W-:Y:S02]  /*3b00*/  SEL R32, R33, R32, !P2 ;  /* 0x0000002021207207 */ /* 0x000fe40005000000 */
[----:B------:R-:W-:Y:S01]  /*3b10*/  SEL R30, R31, R30, !P3 ;  /* 0x0000001e1f1e7207 */ /* 0x000fe20005800000 */
[----:B------:R-:W-:Y:S01]  /*3b20*/  IMAD.X R35, R35, 0x1, R33, P0 ;  /* 0x0000000123237824 */ /* 0x000fe200000e0621 */
[----:B------:R-:W-:-:S02]  /*3b30*/  ISETP.NE.AND P2, PT, R2, 0xa, PT ;  /* 0x0000000a0200780c */ /* 0x000fc40003f45270 */
[C---:B------:R-:W-:Y:S02]  /*3b40*/  ISETP.NE.AND P1, PT, R2.reuse, 0xb, PT ;  /* 0x0000000b0200780c */ /* 0x040fe40003f25270 */
[----:B------:R-:W-:Y:S02]  /*3b50*/  ISETP.NE.AND P0, PT, R2, 0xc, PT ;  /* 0x0000000c0200780c */ /* 0x000fe40003f05270 */
[----:B0-----:R-:W-:Y:S02]  /*3b60*/  IADD3 R31, P4, PT, R20, R31, RZ ;  /* 0x0000001f141f7210 */ /* 0x001fe40007f9e0ff */
[----:B------:R-:W-:Y:S02]  /*3b70*/  SEL R20, R35, R32, !P3 ;  /* 0x0000002023147207 */ /* 0x000fe40005800000 */
[----:B------:R-:W-:Y:S01]  /*3b80*/  SEL R2, R31, R30, !P5 ;  /* 0x0000001e1f027207 */ /* 0x000fe20006800000 */
[----:B------:R-:W-:Y:S01]  /*3b90*/  IMAD.X R21, R21, 0x1, R35, P4 ;  /* 0x0000000115157824 */ /* 0x000fe200020e0623 */
[----:B------:R-:W-:-:S02]  /*3ba0*/  IADD3 R31, P6, PT, R22, R31, RZ ;  /* 0x0000001f161f7210 */ /* 0x000fc40007fde0ff */
[----:B------:R-:W-:Y:S02]  /*3bb0*/  IADD3 R30, P3, PT, R46, -R45, RZ ;  /* 0x8000002d2e1e7210 */ /* 0x000fe40007f7e0ff */
[----:B------:R-:W-:Y:S01]  /*3bc0*/  SEL R2, R31, R2, !P2 ;  /* 0x000000021f027207 */ /* 0x000fe20005000000 */
[----:B------:R-:W-:Y:S01]  /*3bd0*/  IMAD.X R23, R23, 0x1, R21, P6 ;  /* 0x0000000117177824 */ /* 0x000fe200030e0615 */
[----:B------:R-:W-:Y:S01]  /*3be0*/  SEL R20, R21, R20, !P5 ;  /* 0x0000001415147207 */ /* 0x000fe20006800000 */
[----:B------:R-:W-:Y:S01]  /*3bf0*/  IMAD.X R46, R47, 0x1, ~R49, P3 ;  /* 0x000000012f2e7824 */ /* 0x000fe200018e0e31 */
[----:B-1----:R-:W-:Y:S02]  /*3c00*/  IADD3 R31, P4, PT, R24, R31, RZ ;  /* 0x0000001f181f7210 */ /* 0x002fe40007f9e0ff */
[----:B------:R-:W-:Y:S02]  /*3c10*/  ISETP.NE.AND P5, PT, R3, RZ, PT ;  /* 0x000000ff0300720c */ /* 0x000fe40003fa5270 */
[----:B------:R-:W-:Y:S01]  /*3c20*/  SEL R2, R31, R2, !P1 ;  /* 0x000000021f027207 */ /* 0x000fe20004800000 */
[----:B------:R-:W-:Y:S01]  /*3c30*/  IMAD.X R25, R25, 0x1, R23, P4 ;  /* 0x0000000119197824 */ /* 0x000fe200020e0617 */
[----:B------:R-:W-:-:S02]  /*3c40*/  IADD3 R31, P6, PT, R26, R31, RZ ;  /* 0x0000001f1a1f7210 */ /* 0x000fc40007fde0ff */
[----:B------:R-:W-:Y:S02]  /*3c50*/  SEL R20, R23, R20, !P2 ;  /* 0x0000001417147207 */ /* 0x000fe40005000000 */
[----:B------:R-:W-:Y:S01]  /*3c60*/  SEL R21, R30, RZ, P5 ;  /* 0x000000ff1e157207 */ /* 0x000fe20002800000 */
[----:B------:R-:W-:Y:S01]  /*3c70*/  IMAD.X R27, R27, 0x1, R25, P6 ;  /* 0x000000011b1b7824 */ /* 0x000fe200030e0619 */
[----:B------:R-:W-:Y:S02]  /*3c80*/  SEL R2, R31, R2, !P0 ;  /* 0x000000021f027207 */ /* 0x000fe40004000000 */
[----:B------:R-:W-:Y:S02]  /*3c90*/  ISETP.GT.U32.AND P2, PT, R5, 0x1f, PT ;  /* 0x0000001f0500780c */ /* 0x000fe40003f44070 */
[----:B------:R-:W-:Y:S02]  /*3ca0*/  SEL R20, R25, R20, !P1 ;  /* 0x0000001419147207 */ /* 0x000fe40004800000 */
[----:B------:R-:W-:-:S02]  /*3cb0*/  IADD3 R21, P1, PT, R21, R2, RZ ;  /* 0x0000000215157210 */ /* 0x000fc40007f3e0ff */
        /* <DEDUP_REMOVED lines=28> */
.L_x_429:
[----:B------:R-:W-:Y:S05]  /*3e80*/  @!P0 BRA `(.L_x_374) ;  /* 0x0000000000888947 */ /* 0x000fea0003800000 */
[----:B------:R-:W-:Y:S01]  /*3e90*/  IADD3 R25, PT, PT, R47, UR10, R44 ;  /* 0x0000000a2f197c10 */ /* 0x000fe2000fffe02c */
[----:B------:R-:W-:-:S04]  /*3ea0*/  IMAD.MOV.U32 R26, RZ, RZ, 0x182 ;  /* 0x00000182ff1a7424 */ /* 0x000fc800078e00ff */
[----:B------:R-:W-:-:S07]  /*3eb0*/  IMAD.WIDE R24, R25, 0x10, R32 ;  /* 0x0000001019187825 */ /* 0x000fce00078e0220 */
.L_x_376:
        /* <DEDUP_REMOVED lines=30> */
.L_x_432:
[----:B------:R-:W-:Y:S05]  /*40a0*/  @P0 BRA `(.L_x_376) ;  /* 0xfffffffc00840947 */ /* 0x000fea000383ffff */
.L_x_374:
        /* <DEDUP_REMOVED lines=58> */
.L_x_446:
[----:B------:R-:W-:Y:S05]  /*4450*/  @!P0 BRA `(.L_x_378) ;  /* 0x0000000400808947 */ /* 0x000fea0003800000 */
[----:B------:R-:W-:-:S07]  /*4460*/  IMAD.MOV.U32 R46, RZ, RZ, 0x182 ;  /* 0x00000182ff2e7424 */ /* 0x000fce00078e00ff */
.L_x_384:
        /* <DEDUP_REMOVED lines=9> */
.L_x_449:
[----:B------:R-:W-:Y:S05]  /*4500*/  @!P0 BRA `(.L_x_380) ;  /* 0x0000000000808947 */ /* 0x000fea0003800000 */
[----:B------:R-:W-:-:S07]  /*4510*/  IMAD.MOV.U32 R26, RZ, RZ, R46 ;  /* 0x000000ffff1a7224 */ /* 0x000fce00078e002e */
.L_x_382:
        /* <DEDUP_REMOVED lines=30> */
.L_x_452:
[----:B------:R-:W-:Y:S05]  /*4700*/  @P0 BRA `(.L_x_382) ;  /* 0xfffffffc00840947 */ /* 0x000fea000383ffff */
.L_x_380:
        /* <DEDUP_REMOVED lines=52> */
.L_x_466:
[----:B------:R-:W-:Y:S05]  /*4a50*/  @P0 BRA `(.L_x_384) ;  /* 0xfffffff800840947 */ /* 0x000fea000383ffff */
.L_x_378:
[----:B------:R-:W0:Y:S01]  /*4a60*/  S2R R5, SR_TID.X ;  /* 0x0000000000057919 */ /* 0x000e220000002100 */
[----:B------:R-:W-:Y:S01]  /*4a70*/  ISETP.NE.AND P1, PT, R3, RZ, PT ;  /* 0x000000ff0300720c */ /* 0x000fe20003f25270 */
[----:B------:R-:W-:-:S12]  /*4a80*/  BSSY.RECONVERGENT B0, `(.L_x_385) ;  /* 0x0000010000007945 */ /* 0x000fd80003800200 */
[----:B------:R-:W1:Y:S01]  /*4a90*/  @!P1 S2R R6, SR_CgaCtaId ;  /* 0x0000000000069919 */ /* 0x000e620000008800 */
[----:B------:R-:W-:Y:S02]  /*4aa0*/  @!P1 MOV R3, 0x400 ;  /* 0x0000040000039802 */ /* 0x000fe40000000f00 */
[----:B0-----:R-:W-:Y:S02]  /*4ab0*/  ISETP.NE.AND P0, PT, R5, RZ, PT ;  /* 0x000000ff0500720c */ /* 0x001fe40003f05270 */
[----:B-1----:R-:W-:-:S11]  /*4ac0*/  @!P1 LEA R3, R6, R3, 0x18 ;  /* 0x0000000306039211 */ /* 0x002fd600078ec0ff */
[----:B------:R-:W-:Y:S05]  /*4ad0*/  @P0 BRA `(.L_x_386) ;  /* 0x0000000000280947 */ /* 0x000fea0003800000 */
        /* <DEDUP_REMOVED lines=10> */
.L_x_386:
[----:B------:R-:W-:Y:S05]  /*4b80*/  BSYNC.RECONVERGENT B0 ;  /* 0x0000000000007941 */ /* 0x000fea0003800200 */
.L_x_385:
[----:B------:R0:W-:Y:S01]  /*4b90*/  @!P1 STS.64 [R3+0x98], R44 ;  /* 0x0000982c03009388 */ /* 0x0001e20000000a00 */
[----:B-1----:R-:W-:Y:S02]  /*4ba0*/  IMAD.MOV.U32 R21, RZ, RZ, R30 ;  /* 0x000000ffff157224 */ /* 0x002fe400078e001e */
[----:B------:R-:W-:Y:S02]  /*4bb0*/  IMAD.MOV.U32 R23, RZ, RZ, R2 ;  /* 0x000000ffff177224 */ /* 0x000fe400078e0002 */
[----:B------:R-:W-:Y:S02]  /*4bc0*/  @!P1 IMAD.MOV.U32 R21, RZ, RZ, R44 ;  /* 0x000000ffff159224 */ /* 0x000fe400078e002c */
[----:B------:R-:W-:-:S07]  /*4bd0*/  @!P1 IMAD.MOV.U32 R23, RZ, RZ, R45 ;  /* 0x000000ffff179224 */ /* 0x000fce00078e002d */
.L_x_372:
        /* <DEDUP_REMOVED lines=11> */
.L_x_371:
[----:B------:R-:W-:Y:S01]  /*4c90*/  BAR.SYNC.DEFER_BLOCKING 0x0 ;  /* 0x0000000000007b1d */ /* 0x000fe20000010000 */
[----:B------:R-:W-:Y:S01]  /*4ca0*/  IADD3 R20, P0, PT, R42, R27, RZ ;  /* 0x0000001b2a147210 */ /* 0x000fe20007f1e0ff */
[----:B------:R-:W-:Y:S01]  /*4cb0*/  IMAD.MOV.U32 R2, RZ, RZ, R27 ;  /* 0x000000ffff027224 */ /* 0x000fe200078e001b */
[----:B------:R-:W-:-:S03]  /*4cc0*/  LOP3.LUT R31, R5, 0x1f, RZ, 0xc0, !PT ;  /* 0x0000001f051f7812 */ /* 0x000fc600078ec0ff */
[----:B------:R-:W-:Y:S01]  /*4cd0*/  IMAD.X R21, R43, 0x1, R3, P0 ;  /* 0x000000012b157824 */ /* 0x000fe200000e0603 */
[----:B------:R-:W-:Y:S01]  /*4ce0*/  IADD3 R22, P0, PT, R40, R20, RZ ;  /* 0x0000001428167210 */ /* 0x000fe20007f1e0ff */
[----:B------:R-:W0:Y:S01]  /*4cf0*/  S2R R29, SR_LANEID ;  /* 0x00000000001d7919 */ /* 0x000e220000000000 */
        /* <DEDUP_REMOVED lines=17> */
[----:B------:R0:W-:Y:S03]  /*4e10*/  STS.64 [R29], R2 ;  /* 0x000000021d007388 */ /* 0x0001e60000000a00 */
[----:B------:R-:W-:Y:S01]  /*4e20*/  IMAD.X R17, R17, 0x1, R15, P0 ;  /* 0x0000000111117824 */ /* 0x000fe200000e060f */
[----:B------:R-:W-:Y:S01]  /*4e30*/  IADD3 R26, P0, PT, R18, R16, RZ ;  /* 0x00000010121a7210 */ /* 0x000fe20007f1e0ff */
[----:B------:R-:W-:Y:S01]  /*4e40*/  STS.64 [R29+0x8], R20 ;  /* 0x000008141d007388 */ /* 0x000fe20000000a00 */
[----:B------:R-:W-:Y:S01]  /*4e50*/  IMAD R33, R6, 0x11e0, RZ ;  /* 0x000011e006217824 */ /* 0x000fe200078e02ff */
[----:B------:R-:W-:-:S02]  /*4e60*/  LOP3.LUT R6, R5, 0x3e0, RZ, 0xc0, !PT ;  /* 0x000003e005067812 */ /* 0x000fc400078ec0ff */
[----:B------:R-:W-:Y:S01]  /*4e70*/  IMAD.X R27, R19, 0x1, R17, P0 ;  /* 0x00000001131b7824 */ /* 0x000fe200000e0611 */
[----:B------:R-:W-:Y:S01]  /*4e80*/  STS.64 [R29+0x10], R22 ;  /* 0x000010161d007388 */ /* 0x000fe20000000a00 */
[----:B0-----:R-:W-:Y:S01]  /*4e90*/  IADD3 R2, P0, PT, R36, R26, RZ ;  /* 0x0000001a24027210 */ /* 0x001fe20007f1e0ff */
[----:B------:R-:W-:Y:S02]  /*4ea0*/  IMAD R31, R6, 0xb, R31 ;  /* 0x0000000b061f7824 */ /* 0x000fe400078e021f */
[----:B------:R-:W-:Y:S02]  /*4eb0*/  STS.64 [R29+0x18], R24 ;  /* 0x000018181d007388 */ /* 0x000fe40000000a00 */
[----:B------:R-:W-:Y:S01]  /*4ec0*/  IMAD.X R3, R37, 0x1, R27, P0 ;  /* 0x0000000125037824 */ /* 0x000fe200000e061b */
[----:B------:R-:W-:Y:S01]  /*4ed0*/  ISETP.NE.AND P0, PT, R5, RZ, PT ;  /* 0x000000ff0500720c */ /* 0x000fe20003f05270 */
[----:B------:R-:W-:Y:S01]  /*4ee0*/  STS.64 [R29+0x20], R8 ;  /* 0x000020081d007388 */ /* 0x000fe20000000a00 */
[----:B------:R-:W-:-:S02]  /*4ef0*/  VIADD R30, R31, 0x40 ;  /* 0x000000401f1e7836 */ /* 0x000fc40000000000 */
[----:B------:R-:W-:Y:S01]  /*4f00*/  VIADD R28, R31, 0x20 ;  /* 0x000000201f1c7836 */ /* 0x000fe20000000000 */
[----:B------:R-:W-:Y:S04]  /*4f10*/  STS.64 [R29+0x28], R10 ;  /* 0x0000280a1d007388 */ /* 0x000fe80000000a00 */
[----:B------:R-:W-:Y:S04]  /*4f20*/  STS.64 [R29+0x30], R12 ;  /* 0x0000300c1d007388 */ /* 0x000fe80000000a00 */
[----:B------:R-:W-:Y:S04]  /*4f30*/  STS.64 [R29+0x38], R14 ;  /* 0x0000380e1d007388 */ /* 0x000fe80000000a00 */
[----:B------:R-:W-:Y:S04]  /*4f40*/  STS.64 [R29+0x40], R16 ;  /* 0x000040101d007388 */ /* 0x000fe80000000a00 */
[----:B------:R-:W-:Y:S04]  /*4f50*/  STS.64 [R29+0x48], R26 ;  /* 0x0000481a1d007388 */ /* 0x000fe80000000a00 */
[----:B------:R-:W-:Y:S01]  /*4f60*/  STS.64 [R29+0x50], R2 ;  /* 0x000050021d007388 */ /* 0x000fe20000000a00 */
[----:B------:R-:W-:-:S03]  /*4f70*/  NOP ;  /* 0x0000000000007918 */ /* 0x000fc60000000000 */
[----:B------:R-:W-:Y:S04]  /*4f80*/  LDS.64 R20, [R0] ;  /* 0x0000000000147984 */ /* 0x000fe80000000a00 */
        /* <DEDUP_REMOVED lines=12> */
[----:B------:R-:W-:-:S05]  /*5050*/  IADD3 R5, P0, PT, R33, R4, RZ ;  /* 0x0000000421057210 */ /* 0x000fca0007f1e0ff */
[----:B0-----:R-:W-:Y:S01]  /*5060*/  IMAD.X R0, RZ, RZ, RZ, P0 ;  /* 0x000000ffff007224 */ /* 0x001fe200000e06ff */
[----:B--2---:R-:W-:-:S04]  /*5070*/  LEA R6, P0, R5, UR6, 0x3 ;  /* 0x0000000605067c11 */ /* 0x004fc8000f8018ff */
[----:B-1----:R-:W-:Y:S01]  /*5080*/  LEA.HI.X R7, R5, UR7, R0, 0x3, P0 ;  /* 0x0000000705077c11 */ /* 0x002fe200080f1c00 */
[C---:B------:R-:W-:Y:S01]  /*5090*/  VIADD R0, R31.reuse, 0x60 ;  /* 0x000000601f007836 */ /* 0x040fe20000000000 */
[----:B------:R-:W0:Y:S02]  /*50a0*/  LDS R29, [UR4+0x8f00] ;  /* 0x008f0004ff1d7984 */ /* 0x000e240008000800 */
[-C--:B0-----:R-:W-:Y:S01]  /*50b0*/  ISETP.GE.AND P5, PT, R4, R29.reuse, PT ;  /* 0x0000001d0400720c */ /* 0x081fe20003fa6270 */
[C---:B------:R-:W-:Y:S01]  /*50c0*/  VIADD R4, R31.reuse, 0x80 ;  /* 0x000000801f047836 */ /* 0x040fe20000000000 */
[-C--:B------:R-:W-:Y:S01]  /*50d0*/  ISETP.GE.AND P0, PT, R30, R29.reuse, PT ;  /* 0x0000001d1e00720c */ /* 0x080fe20003f06270 */
[C---:B------:R-:W-:Y:S01]  /*50e0*/  VIADD R30, R31.reuse, 0xc0 ;  /* 0x000000c01f1e7836 */ /* 0x040fe20000000000 */
[-C--:B------:R-:W-:Y:S01]  /*50f0*/  ISETP.GE.AND P1, PT, R0, R29.reuse, PT ;  /* 0x0000001d0000720c */ /* 0x080fe20003f26270 */
[C---:B------:R-:W-:Y:S01]  /*5100*/  VIADD R0, R31.reuse, 0xe0 ;  /* 0x000000e01f007836 */ /* 0x040fe20000000000 */
[-C--:B------:R-:W-:Y:S01]  /*5110*/  ISETP.GE.AND P6, PT, R28, R29.reuse, PT ;  /* 0x0000001d1c00720c */ /* 0x080fe20003fc6270 */
[C---:B------:R-:W-:Y:S01]  /*5120*/  VIADD R28, R31.reuse, 0xa0 ;  /* 0x000000a01f1c7836 */ /* 0x040fe20000000000 */
[-C--:B------:R-:W-:Y:S01]  /*5130*/  ISETP.GE.AND P2, PT, R4, R29.reuse, PT ;  /* 0x0000001d0400720c */ /* 0x080fe20003f46270 */
[----:B------:R-:W-:Y:S01]  /*5140*/  VIADD R4, R31, 0x100 ;  /* 0x000001001f047836 */ /* 0x000fe20000000000 */
[----:B------:R-:W-:-:S02]  /*5150*/  ISETP.GE.AND P4, PT, R30, R29, PT ;  /* 0x0000001d1e00720c */ /* 0x000fc40003f86270 */
[-C--:B------:R-:W-:Y:S01]  /*5160*/  ISETP.GE.AND P3, PT, R28, R29.reuse, PT ;  /* 0x0000001d1c00720c */ /* 0x080fe20003f66270 */
[----:B------:R0:W-:Y:S01]  /*5170*/  @!P5 STG.E.64 desc[UR8][R6.64], R20 ;  /* 0x000000140600d986 */ /* 0x0001e2000c101b08 */
[-C--:B------:R-:W-:Y:S01]  /*5180*/  ISETP.GE.AND P5, PT, R0, R29.reuse, PT ;  /* 0x0000001d0000720c */ /* 0x080fe20003fa6270 */
[C---:B------:R-:W-:Y:S02]  /*5190*/  VIADD R0, R31.reuse, 0x120 ;  /* 0x000001201f007836 */ /* 0x040fe40000000000 */
[----:B------:R0:W-:Y:S03]  /*51a0*/  @!P0 STG.E.64 desc[UR8][R6.64+0x200], R24 ;  /* 0x0002001806008986 */ /* 0x0001e6000c101b08 */
[-C--:B------:R-:W-:Y:S01]  /*51b0*/  ISETP.GE.AND P0, PT, R0, R29.reuse, PT ;  /* 0x0000001d0000720c */ /* 0x080fe20003f06270 */
[----:B------:R-:W-:Y:S01]  /*51c0*/  VIADD R0, R31, 0x140 ;  /* 0x000001401f007836 */ /* 0x000fe20000000000 */
        /* <DEDUP_REMOVED lines=13> */
.L_x_356:
[----:B------:R-:W-:Y:S01]  /*52a0*/  BSSY B1, `(.L_x_387) ;  /* 0x0000006000017945 */ /* 0x000fe20003800000 */
[----:B------:R-:W-:Y:S01]  /*52b0*/  PLOP3.LUT P0, PT, P0, PT, PT, 0x8, 0x80 ;  /* 0x000000000080781c */ /* 0x000fe2000070e170 */
[----:B------:R-:W-:-:S12]  /*52c0*/  IMAD.MOV.U32 R5, RZ, RZ, -0x1 ;  /* 0xffffffffff057424 */ /* 0x000fd800078e00ff */
[----:B------:R-:W-:Y:S05]  /*52d0*/  WARPSYNC.COLLECTIVE R5, `(.L_x_388) ;  /* 0x0000000005087348 */ /* 0x000fea0003c00000 */
[----:B------:R-:W-:Y:S01]  /*52e0*/  VOTE.ANY P0, P0 ;  /* 0x0000000000ff7806 */ /* 0x000fe20000000100 */
[----:B------:R-:W-:-:S12]  /*52f0*/  ENDCOLLECTIVE ;  /* 0x000000000000791b */ /* 0x000fd80003800000 */
.L_x_388:
[----:B------:R-:W-:Y:S05]  /*5300*/  BSYNC B1 ;  /* 0x0000000000017941 */ /* 0x000fea0003800000 */
.L_x_387:
[----:B------:R-:W-:Y:S05]  /*5310*/  BRA `(.L_x_389) ;  /* 0xffffffc000a07947 */ /* 0x000fea000383ffff */
.L_x_358:
[----:B------:R-:W-:Y:S01]  /*5320*/  BSSY B1, `(.L_x_390) ;  /* 0x0000006000017945 */ /* 0x000fe20003800000 */
[----:B------:R-:W-:Y:S01]  /*5330*/  PLOP3.LUT P0, PT, P0, PT, PT, 0x8, 0x80 ;  /* 0x000000000080781c */ /* 0x000fe2000070e170 */
[----:B------:R-:W-:-:S12]  /*5340*/  IMAD.MOV.U32 R5, RZ, RZ, -0x1 ;  /* 0xffffffffff057424 */ /* 0x000fd800078e00ff */
[----:B------:R-:W-:Y:S05]  /*5350*/  WARPSYNC.COLLECTIVE R5, `(.L_x_391) ;  /* 0x0000000005087348 */ /* 0x000fea0003c00000 */
[----:B------:R-:W-:Y:S01]  /*5360*/  VOTE.ANY P0, P0 ;  /* 0x0000000000ff7806 */ /* 0x000fe20000000100 */
[----:B------:R-:W-:-:S12]  /*5370*/  ENDCOLLECTIVE ;  /* 0x000000000000791b */ /* 0x000fd80003800000 */
.L_x_391:
[----:B------:R-:W-:Y:S05]  /*5380*/  BSYNC B1 ;  /* 0x0000000000017941 */ /* 0x000fea0003800000 */
.L_x_390:
[----:B------:R-:W-:Y:S05]  /*5390*/  BRA `(.L_x_392) ;  /* 0xffffffc400007947 */ /* 0x000fea000383ffff */
.L_x_360:
[----:B------:R-:W0:Y:S01]  /*53a0*/  S2R R34, SR_GEMASK ;  /* 0x0000000000227919 */ /* 0x000e220000003c00 */
[----:B------:R-:W-:Y:S01]  /*53b0*/  BSSY B1, `(.L_x_393) ;  /* 0x0000006000017945 */ /* 0x000fe20003800000 */
[----:B------:R-:W-:Y:S01]  /*53c0*/  PLOP3.LUT P0, PT, P0, PT, PT, 0x8, 0x80 ;  /* 0x000000000080781c */ /* 0x000fe2000070e170 */
[----:B------:R-:W-:-:S12]  /*53d0*/  IMAD.MOV.U32 R5, RZ, RZ, -0x1 ;  /* 0xffffffffff057424 */ /* 0x000fd800078e00ff */
[----:B0-----:R-:W-:Y:S05]  /*53e0*/  WARPSYNC.COLLECTIVE R5, `(.L_x_394) ;  /* 0x0000000005087348 */ /* 0x001fea0003c00000 */
[----:B------:R-:W-:Y:S01]  /*53f0*/  VOTE.ANY R5, PT, P0 ;  /* 0x0000000000057806 */ /* 0x000fe200000e0100 */
[----:B0-----:R-:W-:Y:S06]  /*5400*/  ENDCOLLECTIVE ;  /* 0x000000000000791b */ /* 0x001fec0003800000 */
.L_x_394:
[----:B------:R-:W-:Y:S05]  /*5410*/  BSYNC B1 ;  /* 0x0000000000017941 */ /* 0x000fea0003800000 */
.L_x_393:
        /* <DEDUP_REMOVED lines=10> */
.L_x_395:
[----:B------:R-:W-:Y:S02]  /*54c0*/  IMAD.MOV.U32 R26, RZ, RZ, R23 ;  /* 0x000000ffff1a7224 */ /* 0x000fe400078e0017 */
[----:B------:R-:W-:-:S07]  /*54d0*/  IMAD.MOV.U32 R30, RZ, RZ, R27 ;  /* 0x000000ffff1e7224 */ /* 0x000fce00078e001b */
[----:B------:R-:W-:Y:S05]  /*54e0*/  WARPSYNC.COLLECTIVE R5, `(.L_x_396) ;  /* 0x0000000005087348 */ /* 0x000fea0003c00000 */
[----:B------:R0:W1:Y:S02]  /*54f0*/  SHFL.DOWN P0, R27, R26, R25, R24 ;  /* 0x080000191a1b7389 */ /* 0x0000640000000018 */
[----:B01----:R-:W-:Y:S05]  /*5500*/  ENDCOLLECTIVE ;  /* 0x000000000000791b */ /* 0x003fea0003800000 */
.L_x_396:
[----:B------:R-:W-:Y:S01]  /*5510*/  IMAD.MOV.U32 R25, RZ, RZ, 0x2 ;  /* 0x00000002ff197424 */ /* 0x000fe200078e00ff */
[----:B------:R-:W-:-:S04]  /*5520*/  ISETP.GE.AND P0, PT, R4, R24, PT ;  /* 0x000000180400720c */ /* 0x000fc80003f06270 */
[----:B------:R-:W-:Y:S02]  /*5530*/  SEL R31, R30, RZ, !P0 ;  /* 0x000000ff1e1f7207 */ /* 0x000fe40004000000 */
[----:B------:R-:W-:Y:S02]  /*5540*/  SEL R27, R27, RZ, !P0 ;  /* 0x000000ff1b1b7207 */ /* 0x000fe40004000000 */
[----:B------:R-:W-:-:S05]  /*5550*/  IADD3 R31, P0, PT, R22, R31, RZ ;  /* 0x0000001f161f7210 */ /* 0x000fca0007f1e0ff */
[----:B------:R-:W-:Y:S02]  /*5560*/  IMAD.MOV.U32 R26, RZ, RZ, R31 ;  /* 0x000000ffff1a7224 */ /* 0x000fe400078e001f */
[----:B------:R-:W-:Y:S02]  /*5570*/  IMAD.X R45, R23, 0x1, R27, P0 ;  /* 0x00000001172d7824 */ /* 0x000fe400000e061b */
[----:B------:R-:W-:-:S07]  /*5580*/  VIADD R23, R4, 0x2 ;  /* 0x0000000204177836 */ /* 0x000fce0000000000 */
[----:B------:R-:W-:Y:S05]  /*5590*/  WARPSYNC.COLLECTIVE R5, `(.L_x_397) ;  /* 0x0000000005087348 */ /* 0x000fea0003c00000 */
[----:B------:R0:W1:Y:S02]  /*55a0*/  SHFL.DOWN P0, R27, R26, R25, R24 ;  /* 0x080000191a1b7389 */ /* 0x0000640000000018 */
[----:B01----:R-:W-:Y:S05]  /*55b0*/  ENDCOLLECTIVE ;  /* 0x000000000000791b */ /* 0x003fea0003800000 */
.L_x_397:
[----:B------:R-:W-:Y:S02]  /*55c0*/  IMAD.MOV.U32 R26, RZ, RZ, R45 ;  /* 0x000000ffff1a7224 */ /* 0x000fe400078e002d */
[----:B------:R-:W-:-:S07]  /*55d0*/  IMAD.MOV.U32 R30, RZ, RZ, R27 ;  /* 0x000000ffff1e7224 */ /* 0x000fce00078e001b */
[----:B------:R-:W-:Y:S05]  /*55e0*/  WARPSYNC.COLLECTIVE R5, `(.L_x_398) ;  /* 0x0000000005087348 */ /* 0x000fea0003c00000 */
[----:B------:R0:W1:Y:S02]  /*55f0*/  SHFL.DOWN P0, R27, R26, R25, R24 ;  /* 0x080000191a1b7389 */ /* 0x0000640000000018 */
[----:B01----:R-:W-:Y:S05]  /*5600*/  ENDCOLLECTIVE ;  /* 0x000000000000791b */ /* 0x003fea0003800000 */
.L_x_398:
        /* <DEDUP_REMOVED lines=11> */
.L_x_399:
[----:B------:R-:W-:Y:S02]  /*56c0*/  IMAD.MOV.U32 R26, RZ, RZ, R44 ;  /* 0x000000ffff1a7224 */ /* 0x000fe400078e002c */
[----:B------:R-:W-:-:S07]  /*56d0*/  IMAD.MOV.U32 R22, RZ, RZ, R27 ;  /* 0x000000ffff167224 */ /* 0x000fce00078e001b */
[----:B------:R-:W-:Y:S05]  /*56e0*/  WARPSYNC.COLLECTIVE R5, `(.L_x_400) ;  /* 0x0000000005087348 */ /* 0x000fea0003c00000 */
[----:B------:R0:W1:Y:S02]  /*56f0*/  SHFL.DOWN P0, R27, R26, R25, R24 ;  /* 0x080000191a1b7389 */ /* 0x0000640000000018 */
[----:B01----:R-:W-:Y:S05]  /*5700*/  ENDCOLLECTIVE ;  /* 0x000000000000791b */ /* 0x003fea0003800000 */
.L_x_400:
        /* <DEDUP_REMOVED lines=11> */
.L_x_401:
[----:B------:R-:W-:Y:S02]  /*57c0*/  IMAD.MOV.U32 R26, RZ, RZ, R30 ;  /* 0x000000ffff1a7224 */ /* 0x000fe400078e001e */
[----:B------:R-:W-:-:S07]  /*57d0*/  IMAD.MOV.U32 R22, RZ, RZ, R27 ;  /* 0x000000ffff167224 */ /* 0x000fce00078e001b */
[----:B------:R-:W-:Y:S05]  /*57e0*/  WARPSYNC.COLLECTIVE R5, `(.L_x_402) ;  /* 0x0000000005087348 */ /* 0x000fea0003c00000 */
[----:B------:R0:W1:Y:S02]  /*57f0*/  SHFL.DOWN P0, R27, R26, R25, R24 ;  /* 0x080000191a1b7389 */ /* 0x0000640000000018 */
[----:B01----:R-:W-:Y:S05]  /*5800*/  ENDCOLLECTIVE ;  /* 0x000000000000791b */ /* 0x003fea0003800000 */
.L_x_402:
        /* <DEDUP_REMOVED lines=10> */
.L_x_403:
[----:B------:R-:W-:Y:S02]  /*58b0*/  IMAD.MOV.U32 R26, RZ, RZ, R45 ;  /* 0x000000ffff1a7224 */ /* 0x000fe400078e002d */
[----:B------:R-:W-:-:S07]  /*58c0*/  IMAD.MOV.U32 R22, RZ, RZ, R27 ;  /* 0x000000ffff167224 */ /* 0x000fce00078e001b */
[----:B------:R-:W-:Y:S05]  /*58d0*/  WARPSYNC.COLLECTIVE R5, `(.L_x_404) ;  /* 0x0000000005087348 */ /* 0x000fea0003c00000 */
[----:B------:R0:W1:Y:S02]  /*58e0*/  SHFL.DOWN P0, R27, R26, R25, R24 ;  /* 0x080000191a1b7389 */ /* 0x0000640000000018 */
[----:B01----:R-:W-:Y:S05]  /*58f0*/  ENDCOLLECTIVE ;  /* 0x000000000000791b */ /* 0x003fea0003800000 */
.L_x_404:
[----:B------:R-:W0:Y:S02]  /*5900*/  LDCU.64 UR6, c[0x0][0x390] ;  /* 0x00007200ff0677ac */ /* 0x000e240008000a00 */
[----:B0-----:R-:W-:-:S04]  /*5910*/  UIADD3 UR6, UP0, UPT, UR6, 0x200, URZ ;  /* 0x0000020006067890 */ /* 0x001fc8000ff1e0ff */
[----:B------:R-:W-:Y:S01]  /*5920*/  UIADD3.X UR7, UPT, UPT, URZ, UR7, URZ, UP0, !UPT ;  /* 0x00000007ff077290 */ /* 0x000fe200087fe4ff */
[----:B------:R-:W-:Y:S01]  /*5930*/  ISETP.NE.U32.AND P0, PT, R20, 0x65, PT ;  /* 0x000000651400780c */ /* 0x000fe20003f05070 */
[----:B------:R-:W-:-:S03]  /*5940*/  IMAD.U32 R30, RZ, RZ, UR6 ;  /* 0x00000006ff1e7e24 */ /* 0x000fc6000f8e00ff */
[----:B------:R-:W-:Y:S01]  /*5950*/  ISETP.NE.AND.EX P0, PT, R21, RZ, PT, P0 ;  /* 0x000000ff1500720c */ /* 0x000fe20003f05300 */
[----:B------:R-:W-:Y:S02]  /*5960*/  VIADD R21, R4, 0x10 ;  /* 0x0000001004157836 */ /* 0x000fe40000000000 */
[----:B------:R-:W-:-:S03]  /*5970*/  IMAD.U32 R31, RZ, RZ, UR7 ;  /* 0x00000007ff1f7e24 */ /* 0x000fc6000f8e00ff */
[----:B------:R-:W-:-:S04]  /*5980*/  ISETP.GT.AND P2, PT, R21, R24, PT ;  /* 0x000000181500720c */ /* 0x000fc80003f44270 */
[----:B------:R-:W-:Y:S02]  /*5990*/  SEL R22, R22, RZ, !P2 ;  /* 0x000000ff16167207 */ /* 0x000fe40005000000 */
[----:B------:R-:W-:Y:S02]  /*59a0*/  SEL R20, R27, RZ, !P2 ;  /* 0x000000ff1b147207 */ /* 0x000fe40005000000 */
[----:B------:R-:W-:-:S13]  /*59b0*/  IADD3 R44, P3, PT, R22, R23, RZ ;  /* 0x00000017162c7210 */ /* 0x000fda0007f7e0ff */
[----:B------:R-:W-:Y:S05]  /*59c0*/  WARPSYNC.COLLECTIVE R5, `(.L_x_405) ;  /* 0x0000000005087348 */ /* 0x000fea0003c00000 */
[----:B------:R-:W-:Y:S01]  /*59d0*/  VOTE.ALL P0, P0 ;  /* 0x0000000000ff7806 */ /* 0x000fe20000000000 */
[----:B------:R-:W-:-:S12]  /*59e0*/  ENDCOLLECTIVE ;  /* 0x000000000000791b */ /* 0x000fd80003800000 */
.L_x_405:
[----:B------:R-:W-:Y:S01]  /*59f0*/  IMAD.X R45, R20, 0x1, R45, P3 ;  /* 0x00000001142d7824 */ /* 0x000fe200018e062d */
[----:B------:R-:W-:Y:S06]  /*5a00*/  BRA `(.L_x_406) ;  /* 0xffffffc000507947 */ /* 0x000fec000383ffff */
.L_x_362:
[----:B------:R-:W-:Y:S01]  /*5a10*/  BSSY B1, `(.L_x_407) ;  /* 0x0000006000017945 */ /* 0x000fe20003800000 */
[----:B------:R-:W-:Y:S01]  /*5a20*/  PLOP3.LUT P0, PT, P0, PT, PT, 0x8, 0x80 ;  /* 0x000000000080781c */ /* 0x000fe2000070e170 */
[----:B------:R-:W-:-:S12]  /*5a30*/  IMAD.MOV.U32 R5, RZ, RZ, -0x1 ;  /* 0xffffffffff057424 */ /* 0x000fd800078e00ff */
[----:B------:R-:W-:Y:S05]  /*5a40*/  WARPSYNC.COLLECTIVE R5, `(.L_x_408) ;  /* 0x0000000005087348 */ /* 0x000fea0003c00000 */
[----:B------:R-:W-:Y:S01]  /*5a50*/  VOTE.ANY P0, P0 ;  /* 0x0000000000ff7806 */ /* 0x000fe20000000100 */
[----:B------:R-:W-:-:S12]  /*5a60*/  ENDCOLLECTIVE ;  /* 0x000000000000791b */ /* 0x000fd80003800000 */
.L_x_408:
[----:B------:R-:W-:Y:S05]  /*5a70*/  BSYNC B1 ;  /* 0x0000000000017941 */ /* 0x000fea0003800000 */
.L_x_407:
[----:B------:R-:W-:Y:S05]  /*5a80*/  BRA `(.L_x_409) ;  /* 0xffffffc0005c7947 */ /* 0x000fea000383ffff */
.L_x_364:
[----:B------:R-:W-:Y:S01]  /*5a90*/  BSSY B1, `(.L_x_410) ;  /* 0x0000006000017945 */ /* 0x000fe20003800000 */
[----:B------:R-:W-:Y:S01]  /*5aa0*/  PLOP3.LUT P0, PT, P0, PT, PT, 0x8, 0x80 ;  /* 0x000000000080781c */ /* 0x000fe2000070e170 */
[----:B------:R-:W-:-:S12]  /*5ab0*/  IMAD.MOV.U32 R5, RZ, RZ, -0x1 ;  /* 0xffffffffff057424 */ /* 0x000fd800078e00ff */
[----:B------:R-:W-:Y:S05]  /*5ac0*/  WARPSYNC.COLLECTIVE R5, `(.L_x_411) ;  /* 0x0000000005087348 */ /* 0x000fea0003c00000 */
[----:B------:R-:W-:Y:S01]  /*5ad0*/  VOTE.ANY P0, P0 ;  /* 0x0000000000ff7806 */ /* 0x000fe20000000100 */
[----:B------:R-:W-:-:S12]  /*5ae0*/  ENDCOLLECTIVE ;  /* 0x000000000000791b */ /* 0x000fd80003800000 */
.L_x_411:
[----:B------:R-:W-:Y:S05]  /*5af0*/  BSYNC B1 ;  /* 0x0000000000017941 */ /* 0x000fea0003800000 */
.L_x_410:
[----:B------:R-:W-:Y:S05]  /*5b00*/  BRA `(.L_x_412) ;  /* 0xffffffc000bc7947 */ /* 0x000fea000383ffff */
.L_x_366:
[----:B------:R-:W-:Y:S01]  /*5b10*/  BSSY B1, `(.L_x_413) ;  /* 0x0000006000017945 */ /* 0x000fe20003800000 */
[----:B------:R-:W-:Y:S01]  /*5b20*/  PLOP3.LUT P0, PT, P0, PT, PT, 0x8, 0x80 ;  /* 0x000000000080781c */ /* 0x000fe2000070e170 */
[----:B------:R-:W-:-:S12]  /*5b30*/  IMAD.MOV.U32 R5, RZ, RZ, -0x1 ;  /* 0xffffffffff057424 */ /* 0x000fd800078e00ff */
[----:B------:R-:W-:Y:S05]  /*5b40*/  WARPSYNC.COLLECTIVE R5, `(.L_x_414) ;  /* 0x0000000005087348 */ /* 0x000fea0003c00000 */
[----:B------:R-:W-:Y:S01]  /*5b50*/  VOTE.ANY R5, PT, P0 ;  /* 0x0000000000057806 */ /* 0x000fe200000e0100 */
[----:B------:R-:W-:Y:S06]  /*5b60*/  ENDCOLLECTIVE ;  /* 0x000000000000791b */ /* 0x000fec0003800000 */
.L_x_414:
[----:B------:R-:W-:Y:S05]  /*5b70*/  BSYNC B1 ;  /* 0x0000000000017941 */ /* 0x000fea0003800000 */
.L_x_413:
        /* <DEDUP_REMOVED lines=11> */
.L_x_415:
[----:B------:R-:W-:Y:S02]  /*5c30*/  IMAD.MOV.U32 R26, RZ, RZ, R23 ;  /* 0x000000ffff1a7224 */ /* 0x000fe400078e0017 */
[----:B------:R-:W-:-:S07]  /*5c40*/  IMAD.MOV.U32 R47, RZ, RZ, R27 ;  /* 0x000000ffff2f7224 */ /* 0x000fce00078e001b */
[----:B------:R-:W-:Y:S05]  /*5c50*/  WARPSYNC.COLLECTIVE R5, `(.L_x_416) ;  /* 0x0000000005087348 */ /* 0x000fea0003c00000 */
[----:B------:R0:W1:Y:S02]  /*5c60*/  SHFL.DOWN P0, R27, R26, R25, R24 ;  /* 0x080000191a1b7389 */ /* 0x0000640000000018 */
[----:B01----:R-:W-:Y:S05]  /*5c70*/  ENDCOLLECTIVE ;  /* 0x000000000000791b */ /* 0x003fea0003800000 */
.L_x_416:
        /* <DEDUP_REMOVED lines=11> */
.L_x_417:
[----:B------:R-:W-:Y:S01]  /*5d30*/  ISETP.GT.AND P2, PT, R23, R24, PT ;  /* 0x000000181700720c */ /* 0x000fe20003f44270 */
[----:B------:R-:W-:-:S03]  /*5d40*/  IMAD.MOV.U32 R26, RZ, RZ, R49 ;  /* 0x000000ffff1a7224 */ /* 0x000fc600078e0031 */
[----:B------:R-:W-:-:S09]  /*5d50*/  SEL R23, R27, RZ, !P2 ;  /* 0x000000ff1b177207 */ /* 0x000fd20005000000 */
[----:B------:R-:W-:Y:S05]  /*5d60*/  WARPSYNC.COLLECTIVE R5, `(.L_x_418) ;  /* 0x0000000005087348 */ /* 0x000fea0003c00000 */
[----:B------:R0:W1:Y:S02]  /*5d70*/  SHFL.DOWN P0, R27, R26, R25, R24 ;  /* 0x080000191a1b7389 */ /* 0x0000640000000018 */
[----:B01----:R-:W-:Y:S05]  /*5d80*/  ENDCOLLECTIVE ;  /* 0x000000000000791b */ /* 0x003fea0003800000 */
.L_x_418:
[----:B------:R-:W-:-:S05]  /*5d90*/  IADD3 R23, P3, PT, R23, R48, RZ ;  /* 0x0000003017177210 */ /* 0x000fca0007f7e0ff */
        /* <DEDUP_REMOVED lines=9> */
.L_x_419:
[----:B------:R-:W-:-:S04]  /*5e30*/  IMAD.X R47, R22, 0x1, R49, P3 ;  /* 0x00000001162f7824 */ /* 0x000fc800018e0631 */
[----:B------:R-:W-:Y:S01]  /*5e40*/  IMAD.MOV.U32 R26, RZ, RZ, R47 ;  /* 0x000000ffff1a7224 */ /* 0x000fe200078e002f */
[----:B------:R-:W-:-:S07]  /*5e50*/  SEL R22, R27, RZ, !P2 ;  /* 0x000000ff1b167207 */ /* 0x000fce0005000000 */
[----:B------:R-:W-:Y:S05]  /*5e60*/  WARPSYNC.COLLECTIVE R5, `(.L_x_420) ;  /* 0x0000000005087348 */ /* 0x000fea0003c00000 */
[----:B------:R0:W1:Y:S02]  /*5e70*/  SHFL.DOWN P0, R27, R26, R25, R24 ;  /* 0x080000191a1b7389 */ /* 0x0000640000000018 */
[----:B01----:R-:W-:Y:S05]  /*5e80*/  ENDCOLLECTIVE ;  /* 0x000000000000791b */ /* 0x003fea0003800000 */
.L_x_420:
[----:B------:R-:W-:Y:S01]  /*5e90*/  IADD3 R49, P3, PT, R22, R23, RZ ;  /* 0x0000001716317210 */ /* 0x000fe20007f7e0ff */
[----:B------:R-:W-:-:S04]  /*5ea0*/  VIADD R23, R4, 0x8 ;  /* 0x0000000804177836 */ /* 0x000fc80000000000 */
[----:B------:R-:W-:Y:S02]  /*5eb0*/  IMAD.MOV.U32 R26, RZ, RZ, R49 ;  /* 0x000000ffff1a7224 */ /* 0x000fe400078e0031 */
[----:B------:R-:W-:Y:S02]  /*5ec0*/  IMAD.MOV.U32 R25, RZ, RZ, 0x8 ;  /* 0x00000008ff197424 */ /* 0x000fe400078e00ff */
[----:B------:R-:W-:-:S07]  /*5ed0*/  IMAD.MOV.U32 R22, RZ, RZ, R27 ;  /* 0x000000ffff167224 */ /* 0x000fce00078e001b */
[----:B------:R-:W-:Y:S05]  /*5ee0*/  WARPSYNC.COLLECTIVE R5, `(.L_x_421) ;  /* 0x0000000005087348 */ /* 0x000fea0003c00000 */
[----:B------:R0:W1:Y:S02]  /*5ef0*/  SHFL.DOWN P0, R27, R26, R25, R24 ;  /* 0x080000191a1b7389 */ /* 0x0000640000000018 */
[----:B01----:R-:W-:Y:S05]  /*5f00*/  ENDCOLLECTIVE ;  /* 0x000000000000791b */ /* 0x003fea0003800000 */
.L_x_421:
[----:B------:R-:W-:Y:S02]  /*5f10*/  SEL R22, R22, RZ, !P2 ;  /* 0x000000ff16167207 */ /* 0x000fe40005000000 */
[----:B------:R-:W-:-:S03]  /*5f20*/  ISETP.GT.AND P2, PT, R23, R24, PT ;  /* 0x000000181700720c */ /* 0x000fc60003f44270 */
[----:B------:R-:W-:-:S04]  /*5f30*/  IMAD.X R48, R22, 0x1, R47, P3 ;  /* 0x0000000116307824 */ /* 0x000fc800018e062f */
[----:B------:R-:W-:Y:S02]  /*5f40*/  IMAD.MOV.U32 R26, RZ, RZ, R48 ;  /* 0x000000ffff1a7224 */ /* 0x000fe400078e0030 */
[----:B------:R-:W-:-:S07]  /*5f50*/  IMAD.MOV.U32 R22, RZ, RZ, R27 ;  /* 0x000000ffff167224 */ /* 0x000fce00078e001b */
[----:B------:R-:W-:Y:S05]  /*5f60*/  WARPSYNC.COLLECTIVE R5, `(.L_x_422) ;  /* 0x0000000005087348 */ /* 0x000fea0003c00000 */
[----:B------:R0:W1:Y:S02]  /*5f70*/  SHFL.DOWN P0, R27, R26, R25, R24 ;  /* 0x080000191a1b7389 */ /* 0x0000640000000018 */
[----:B01----:R-:W-:Y:S05]  /*5f80*/  ENDCOLLECTIVE ;  /* 0x000000000000791b */ /* 0x003fea0003800000 */
.L_x_422:
[----:B------:R-:W-:Y:S01]  /*5f90*/  SEL R22, R22, RZ, !P2 ;  /* 0x000000ff16167207 */ /* 0x000fe20005000000 */
[----:B------:R-:W-:-:S03]  /*5fa0*/  IMAD.MOV.U32 R25, RZ, RZ, 0x10 ;  /* 0x00000010ff197424 */ /* 0x000fc600078e00ff */
[----:B------:R-:W-:Y:S01]  /*5fb0*/  IADD3 R23, P0, PT, R22, R49, RZ ;  /* 0x0000003116177210 */ /* 0x000fe20007f1e0ff */
[----:B------:R-:W-:Y:S01]  /*5fc0*/  VIADD R49, R4, 0x10 ;  /* 0x0000001004317836 */ /* 0x000fe20000000000 */
[----:B------:R-:W-:-:S03]  /*5fd0*/  SEL R27, R27, RZ, !P2 ;  /* 0x000000ff1b1b7207 */ /* 0x000fc60005000000 */
[----:B------:R-:W-:Y:S02]  /*5fe0*/  IMAD.MOV.U32 R26, RZ, RZ, R23 ;  /* 0x000000ffff1a7224 */ /* 0x000fe400078e0017 */
[----:B------:R-:W-:-:S07]  /*5ff0*/  IMAD.X R47, R27, 0x1, R48, P0 ;  /* 0x000000011b2f7824 */ /* 0x000fce00000e0630 */
[----:B------:R-:W-:Y:S05]  /*6000*/  WARPSYNC.COLLECTIVE R5, `(.L_x_423) ;  /* 0x0000000005087348 */ /* 0x000fea0003c00000 */
[----:B------:R0:W1:Y:S02]  /*6010*/  SHFL.DOWN P0, R27, R26, R25, R24 ;  /* 0x080000191a1b7389 */ /* 0x0000640000000018 */
[----:B01----:R-:W-:Y:S05]  /*6020*/  ENDCOLLECTIVE ;  /* 0x000000000000791b */ /* 0x003fea0003800000 */
.L_x_423:
[----:B------:R-:W-:Y:S02]  /*6030*/  IMAD.MOV.U32 R26, RZ, RZ, R47 ;  /* 0x000000ffff1a7224 */ /* 0x000fe400078e002f */
[----:B------:R-:W-:-:S07]  /*6040*/  IMAD.MOV.U32 R22, RZ, RZ, R27 ;  /* 0x000000ffff167224 */ /* 0x000fce00078e001b */
[----:B------:R-:W-:Y:S05]  /*6050*/  WARPSYNC.COLLECTIVE R5, `(.L_x_424) ;  /* 0x0000000005087348 */ /* 0x000fea0003c00000 */
[----:B------:R0:W1:Y:S02]  /*6060*/  SHFL.DOWN P0, R27, R26, R25, R24 ;  /* 0x080000191a1b7389 */ /* 0x0000640000000018 */
[----:B01----:R-:W-:Y:S05]  /*6070*/  ENDCOLLECTIVE ;  /* 0x000000000000791b */ /* 0x003fea0003800000 */
.L_x_424:
[----:B------:R-:W-:-:S04]  /*6080*/  ISETP.GT.AND P0, PT, R49, R24, PT ;  /* 0x000000183100720c */ /* 0x000fc80003f04270 */
        /* <DEDUP_REMOVED lines=9> */
.L_x_425:
[----:B------:R-:W-:Y:S05]  /*6120*/  BRA `(.L_x_426) ;  /* 0xffffffc000087947 */ /* 0x000fea000383ffff */
.L_x_373:
[----:B------:R-:W-:Y:S01]  /*6130*/  BSSY B0, `(.L_x_427) ;  /* 0x0000006000007945 */ /* 0x000fe20003800000 */
[----:B------:R-:W-:Y:S01]  /*6140*/  PLOP3.LUT P0, PT, P0, PT, PT, 0x8, 0x80 ;  /* 0x000000000080781c */ /* 0x000fe2000070e170 */
[----:B------:R-:W-:-:S12]  /*6150*/  IMAD.MOV.U32 R5, RZ, RZ, -0x1 ;  /* 0xffffffffff057424 */ /* 0x000fd800078e00ff */
[----:B------:R-:W-:Y:S05]  /*6160*/  WARPSYNC.COLLECTIVE R5, `(.L_x_428) ;  /* 0x0000000005087348 */ /* 0x000fea0003c00000 */
[----:B------:R-:W-:Y:S01]  /*6170*/  VOTE.ANY P0, P0 ;  /* 0x0000000000ff7806 */ /* 0x000fe20000000100 */
[----:B------:R-:W-:-:S12]  /*6180*/  ENDCOLLECTIVE ;  /* 0x000000000000791b */ /* 0x000fd80003800000 */
.L_x_428:
[----:B------:R-:W-:Y:S05]  /*6190*/  BSYNC B0 ;  /* 0x0000000000007941 */ /* 0x000fea0003800000 */
.L_x_427:
[----:B------:R-:W-:Y:S05]  /*61a0*/  BRA `(.L_x_429) ;  /* 0xffffffdc00347947 */ /* 0x000fea000383ffff */
.L_x_375:
[----:B------:R-:W-:Y:S01]  /*61b0*/  BSSY B0, `(.L_x_430) ;  /* 0x0000006000007945 */ /* 0x000fe20003800000 */
[----:B------:R-:W-:Y:S01]  /*61c0*/  PLOP3.LUT P0, PT, P0, PT, PT, 0x8, 0x80 ;  /* 0x000000000080781c */ /* 0x000fe2000070e170 */
[----:B------:R-:W-:-:S12]  /*61d0*/  IMAD.MOV.U32 R5, RZ, RZ, -0x1 ;  /* 0xffffffffff057424 */ /* 0x000fd800078e00ff */
[----:B------:R-:W-:Y:S05]  /*61e0*/  WARPSYNC.COLLECTIVE R5, `(.L_x_431) ;  /* 0x0000000005087348 */ /* 0x000fea0003c00000 */
[----:B------:R-:W-:Y:S01]  /*61f0*/  VOTE.ANY P0, P0 ;  /* 0x0000000000ff7806 */ /* 0x000fe20000000100 */
[----:B------:R-:W-:-:S12]  /*6200*/  ENDCOLLECTIVE ;  /* 0x000000000000791b */ /* 0x000fd80003800000 */
.L_x_431:
[----:B------:R-:W-:Y:S05]  /*6210*/  BSYNC B0 ;  /* 0x0000000000007941 */ /* 0x000fea0003800000 */
.L_x_430:
[----:B------:R-:W-:Y:S05]  /*6220*/  BRA `(.L_x_432) ;  /* 0xffffffdc009c7947 */ /* 0x000fea000383ffff */
.L_x_377:
[----:B------:R-:W0:Y:S01]  /*6230*/  S2R R35, SR_GEMASK ;  /* 0x0000000000237919 */ /* 0x000e220000003c00 */
[----:B------:R-:W-:Y:S01]  /*6240*/  BSSY B0, `(.L_x_433) ;  /* 0x0000006000007945 */ /* 0x000fe20003800000 */
[----:B------:R-:W-:Y:S01]  /*6250*/  PLOP3.LUT P0, PT, P0, PT, PT, 0x8, 0x80 ;  /* 0x000000000080781c */ /* 0x000fe2000070e170 */
[----:B------:R-:W-:-:S12]  /*6260*/  IMAD.MOV.U32 R5, RZ, RZ, -0x1 ;  /* 0xffffffffff057424 */ /* 0x000fd800078e00ff */
[----:B0-----:R-:W-:Y:S05]  /*6270*/  WARPSYNC.COLLECTIVE R5, `(.L_x_434) ;  /* 0x0000000005087348 */ /* 0x001fea0003c00000 */
[----:B------:R-:W-:Y:S01]  /*6280*/  VOTE.ANY R5, PT, P0 ;  /* 0x0000000000057806 */ /* 0x000fe200000e0100 */
[----:B0-----:R-:W-:Y:S06]  /*6290*/  ENDCOLLECTIVE ;  /* 0x000000000000791b */ /* 0x001fec0003800000 */
.L_x_434:
[----:B------:R-:W-:Y:S05]  /*62a0*/  BSYNC B0 ;  /* 0x0000000000007941 */ /* 0x000fea0003800000 */
.L_x_433:
        /* <DEDUP_REMOVED lines=10> */
.L_x_435:
[----:B------:R-:W-:Y:S02]  /*6350*/  IMAD.MOV.U32 R26, RZ, RZ, R23 ;  /* 0x000000ffff1a7224 */ /* 0x000fe400078e0017 */
[----:B------:R-:W-:-:S07]  /*6360*/  IMAD.MOV.U32 R32, RZ, RZ, R27 ;  /* 0x000000ffff207224 */ /* 0x000fce00078e001b */
[----:B------:R-:W-:Y:S05]  /*6370*/  WARPSYNC.COLLECTIVE R5, `(.L_x_436) ;  /* 0x0000000005087348 */ /* 0x000fea0003c00000 */
[----:B------:R0:W1:Y:S02]  /*6380*/  SHFL.DOWN P0, R27, R26, R25, R24 ;  /* 0x080000191a1b7389 */ /* 0x0000640000000018 */
[----:B01----:R-:W-:Y:S05]  /*6390*/  ENDCOLLECTIVE ;  /* 0x000000000000791b */ /* 0x003fea0003800000 */
.L_x_436:
        /* <DEDUP_REMOVED lines=11> */
.L_x_437:
[----:B------:R-:W-:Y:S01]  /*6450*/  ISETP.GT.AND P1, PT, R23, R24, PT ;  /* 0x000000181700720c */ /* 0x000fe20003f24270 */
[----:B------:R-:W-:Y:S02]  /*6460*/  IMAD.MOV.U32 R26, RZ, RZ, R45 ;  /* 0x000000ffff1a7224 */ /* 0x000fe400078e002d */
[----:B------:R-:W-:-:S10]  /*6470*/  IMAD.MOV.U32 R32, RZ, RZ, R27 ;  /* 0x000000ffff207224 */ /* 0x000fd400078e001b */
[----:B------:R-:W-:Y:S05]  /*6480*/  WARPSYNC.COLLECTIVE R5, `(.L_x_438) ;  /* 0x0000000005087348 */ /* 0x000fea0003c00000 */
[----:B------:R0:W1:Y:S02]  /*6490*/  SHFL.DOWN P0, R27, R26, R25, R24 ;  /* 0x080000191a1b7389 */ /* 0x0000640000000018 */
[----:B01----:R-:W-:Y:S05]  /*64a0*/  ENDCOLLECTIVE ;  /* 0x000000000000791b */ /* 0x003fea0003800000 */
.L_x_438:
        /* <DEDUP_REMOVED lines=11> */
.L_x_439:
[----:B------:R-:W-:Y:S02]  /*6560*/  IMAD.MOV.U32 R26, RZ, RZ, R44 ;  /* 0x000000ffff1a7224 */ /* 0x000fe400078e002c */
[----:B------:R-:W-:-:S07]  /*6570*/  IMAD.MOV.U32 R22, RZ, RZ, R27 ;  /* 0x000000ffff167224 */ /* 0x000fce00078e001b */
[----:B------:R-:W-:Y:S05]  /*6580*/  WARPSYNC.COLLECTIVE R5, `(.L_x_440) ;  /* 0x0000000005087348 */ /* 0x000fea0003c00000 */
[----:B------:R0:W1:Y:S02]  /*6590*/  SHFL.DOWN P0, R27, R26, R25, R24 ;  /* 0x080000191a1b7389 */ /* 0x0000640000000018 */
[----:B01----:R-:W-:Y:S05]  /*65a0*/  ENDCOLLECTIVE ;  /* 0x000000000000791b */ /* 0x003fea0003800000 */
.L_x_440:
        /* <DEDUP_REMOVED lines=11> */
.L_x_441:
[----:B------:R-:W-:Y:S02]  /*6660*/  IMAD.MOV.U32 R26, RZ, RZ, R32 ;  /* 0x000000ffff1a7224 */ /* 0x000fe400078e0020 */
[----:B------:R-:W-:-:S07]  /*6670*/  IMAD.MOV.U32 R22, RZ, RZ, R27 ;  /* 0x000000ffff167224 */ /* 0x000fce00078e001b */
[----:B------:R-:W-:Y:S05]  /*6680*/  WARPSYNC.COLLECTIVE R5, `(.L_x_442) ;  /* 0x0000000005087348 */ /* 0x000fea0003c00000 */
[----:B------:R0:W1:Y:S02]  /*6690*/  SHFL.DOWN P0, R27, R26, R25, R24 ;  /* 0x080000191a1b7389 */ /* 0x0000640000000018 */
[----:B01----:R-:W-:Y:S05]  /*66a0*/  ENDCOLLECTIVE ;  /* 0x000000000000791b */ /* 0x003fea0003800000 */
.L_x_442:
[----:B------:R-:W-:Y:S01]  /*66b0*/  SEL R22, R22, RZ, !P1 ;  /* 0x000000ff16167207 */ /* 0x000fe20004800000 */
[----:B------:R-:W-:-:S03]  /*66c0*/  IMAD.MOV.U32 R25, RZ, RZ, 0x10 ;  /* 0x00000010ff197424 */ /* 0x000fc600078e00ff */
[----:B------:R-:W-:Y:S02]  /*66d0*/  IADD3 R23, P0, PT, R22, R33, RZ ;  /* 0x0000002116177210 */ /* 0x000fe40007f1e0ff */
[----:B------:R-:W-:-:S03]  /*66e0*/  SEL R27, R27, RZ, !P1 ;  /* 0x000000ff1b1b7207 */ /* 0x000fc60004800000 */
[----:B------:R-:W-:Y:S02]  /*66f0*/  IMAD.MOV.U32 R26, RZ, RZ, R23 ;  /* 0x000000ffff1a7224 */ /* 0x000fe400078e0017 */
[----:B------:R-:W-:Y:S02]  /*6700*/  IMAD.X R45, R27, 0x1, R32, P0 ;  /* 0x000000011b2d7824 */ /* 0x000fe400000e0620 */
[----:B------:R-:W-:-:S05]  /*6710*/  VIADD R27, R3, 0x10 ;  /* 0x00000010031b7836 */ /* 0x000fca0000000000 */
[----:B------:R-:W-:-:S13]  /*6720*/  ISETP.GT.AND P1, PT, R27, R24, PT ;  /* 0x000000181b00720c */ /* 0x000fda0003f24270 */
[----:B------:R-:W-:Y:S05]  /*6730*/  WARPSYNC.COLLECTIVE R5, `(.L_x_443) ;  /* 0x0000000005087348 */ /* 0x000fea0003c00000 */
[----:B------:R0:W1:Y:S02]  /*6740*/  SHFL.DOWN P0, R27, R26, R25, R24 ;  /* 0x080000191a1b7389 */ /* 0x0000640000000018 */
[----:B01----:R-:W-:Y:S05]  /*6750*/  ENDCOLLECTIVE ;  /* 0x000000000000791b */ /* 0x003fea0003800000 */
.L_x_443:
[----:B------:R-:W-:Y:S02]  /*6760*/  IMAD.MOV.U32 R26, RZ, RZ, R45 ;  /* 0x000000ffff1a7224 */ /* 0x000fe400078e002d */
[----:B------:R-:W-:-:S07]  /*6770*/  IMAD.MOV.U32 R22, RZ, RZ, R27 ;  /* 0x000000ffff167224 */ /* 0x000fce00078e001b */
[----:B------:R-:W-:Y:S05]  /*6780*/  WARPSYNC.COLLECTIVE R5, `(.L_x_444) ;  /* 0x0000000005087348 */ /* 0x000fea0003c00000 */
[----:B------:R0:W1:Y:S02]  /*6790*/  SHFL.DOWN P0, R27, R26, R25, R24 ;  /* 0x080000191a1b7389 */ /* 0x0000640000000018 */
[----:B01----:R-:W-:Y:S05]  /*67a0*/  ENDCOLLECTIVE ;  /* 0x000000000000791b */ /* 0x003fea0003800000 */
.L_x_444:
        /* <DEDUP_REMOVED lines=14> */
.L_x_445:
[----:B------:R-:W-:Y:S05]  /*6890*/  BRA `(.L_x_446) ;  /* 0xffffffd800ec7947 */ /* 0x000fea000383ffff */
.L_x_379:
[----:B------:R-:W-:Y:S01]  /*68a0*/  BSSY B0, `(.L_x_447) ;  /* 0x0000006000007945 */ /* 0x000fe20003800000 */
[----:B------:R-:W-:Y:S01]  /*68b0*/  PLOP3.LUT P0, PT, P0, PT, PT, 0x8, 0x80 ;  /* 0x000000000080781c */ /* 0x000fe2000070e170 */
[----:B------:R-:W-:-:S12]  /*68c0*/  IMAD.MOV.U32 R5, RZ, RZ, -0x1 ;  /* 0xffffffffff057424 */ /* 0x000fd800078e00ff */
[----:B------:R-:W-:Y:S05]  /*68d0*/  WARPSYNC.COLLECTIVE R5, `(.L_x_448) ;  /* 0x0000000005087348 */ /* 0x000fea0003c00000 */
[----:B------:R-:W-:Y:S01]  /*68e0*/  VOTE.ANY P0, P0 ;  /* 0x0000000000ff7806 */ /* 0x000fe20000000100 */
[----:B------:R-:W-:-:S12]  /*68f0*/  ENDCOLLECTIVE ;  /* 0x000000000000791b */ /* 0x000fd80003800000 */
.L_x_448:
[----:B------:R-:W-:Y:S05]  /*6900*/  BSYNC B0 ;  /* 0x0000000000007941 */ /* 0x000fea0003800000 */
.L_x_447:
[----:B------:R-:W-:Y:S05]  /*6910*/  BRA `(.L_x_449) ;  /* 0xffffffd800f87947 */ /* 0x000fea000383ffff */
.L_x_381:
[----:B------:R-:W-:Y:S01]  /*6920*/  BSSY B0, `(.L_x_450) ;  /* 0x0000006000007945 */ /* 0x000fe20003800000 */
[----:B------:R-:W-:Y:S01]  /*6930*/  PLOP3.LUT P0, PT, P0, PT, PT, 0x8, 0x80 ;  /* 0x000000000080781c */ /* 0x000fe2000070e170 */
[----:B------:R-:W-:-:S12]  /*6940*/  IMAD.MOV.U32 R5, RZ, RZ, -0x1 ;  /* 0xffffffffff057424 */ /* 0x000fd800078e00ff */
[----:B------:R-:W-:Y:S05]  /*6950*/  WARPSYNC.COLLECTIVE R5, `(.L_x_451) ;  /* 0x0000000005087348 */ /* 0x000fea0003c00000 */
[----:B------:R-:W-:Y:S01]  /*6960*/  VOTE.ANY P0, P0 ;  /* 0x0000000000ff7806 */ /* 0x000fe20000000100 */
[----:B------:R-:W-:-:S12]  /*6970*/  ENDCOLLECTIVE ;  /* 0x000000000000791b */ /* 0x000fd80003800000 */
.L_x_451:
[----:B------:R-:W-:Y:S05]  /*6980*/  BSYNC B0 ;  /* 0x0000000000007941 */ /* 0x000fea0003800000 */
.L_x_450:
[----:B------:R-:W-:Y:S05]  /*6990*/  BRA `(.L_x_452) ;  /* 0xffffffdc00587947 */ /* 0x000fea000383ffff */
.L_x_383:
[----:B------:R-:W-:Y:S01]  /*69a0*/  BSSY B0, `(.L_x_453) ;  /* 0x0000006000007945 */ /* 0x000fe20003800000 */
[----:B------:R-:W-:Y:S01]  /*69b0*/  PLOP3.LUT P0, PT, P0, PT, PT, 0x8, 0x80 ;  /* 0x000000000080781c */ /* 0x000fe2000070e170 */
[----:B------:R-:W-:-:S12]  /*69c0*/  IMAD.MOV.U32 R5, RZ, RZ, -0x1 ;  /* 0xffffffffff057424 */ /* 0x000fd800078e00ff */
[----:B------:R-:W-:Y:S05]  /*69d0*/  WARPSYNC.COLLECTIVE R5, `(.L_x_454) ;  /* 0x0000000005087348 */ /* 0x000fea0003c00000 */
[----:B------:R-:W-:Y:S01]  /*69e0*/  VOTE.ANY R5, PT, P0 ;  /* 0x0000000000057806 */ /* 0x000fe200000e0100 */
[----:B------:R-:W-:Y:S06]  /*69f0*/  ENDCOLLECTIVE ;  /* 0x000000000000791b */ /* 0x000fec0003800000 */
.L_x_454:
[----:B------:R-:W-:Y:S05]  /*6a00*/  BSYNC B0 ;  /* 0x0000000000007941 */ /* 0x000fea0003800000 */
.L_x_453:
        /* <DEDUP_REMOVED lines=11> */
.L_x_455:
[----:B------:R-:W-:Y:S02]  /*6ac0*/  IMAD.MOV.U32 R26, RZ, RZ, R23 ;  /* 0x000000ffff1a7224 */ /* 0x000fe400078e0017 */
[----:B------:R-:W-:-:S07]  /*6ad0*/  IMAD.MOV.U32 R48, RZ, RZ, R27 ;  /* 0x000000ffff307224 */ /* 0x000fce00078e001b */
[----:B------:R-:W-:Y:S05]  /*6ae0*/  WARPSYNC.COLLECTIVE R5, `(.L_x_456) ;  /* 0x0000000005087348 */ /* 0x000fea0003c00000 */
[----:B------:R0:W1:Y:S02]  /*6af0*/  SHFL.DOWN P0, R27, R26, R25, R24 ;  /* 0x080000191a1b7389 */ /* 0x0000640000000018 */
[----:B01----:R-:W-:Y:S05]  /*6b00*/  ENDCOLLECTIVE ;  /* 0x000000000000791b */ /* 0x003fea0003800000 */
.L_x_456:
        /* <DEDUP_REMOVED lines=11> */
.L_x_457:
[----:B------:R-:W-:Y:S01]  /*6bc0*/  ISETP.GT.AND P1, PT, R23, R24, PT ;  /* 0x000000181700720c */ /* 0x000fe20003f24270 */
[----:B------:R-:W-:-:S03]  /*6bd0*/  IMAD.MOV.U32 R26, RZ, RZ, R53 ;  /* 0x000000ffff1a7224 */ /* 0x000fc600078e0035 */
[----:B------:R-:W-:-:S09]  /*6be0*/  SEL R22, R27, RZ, !P1 ;  /* 0x000000ff1b167207 */ /* 0x000fd20004800000 */
[----:B------:R-:W-:Y:S05]  /*6bf0*/  WARPSYNC.COLLECTIVE R5, `(.L_x_458) ;  /* 0x0000000005087348 */ /* 0x000fea0003c00000 */
[----:B------:R0:W1:Y:S02]  /*6c00*/  SHFL.DOWN P0, R27, R26, R25, R24 ;  /* 0x080000191a1b7389 */ /* 0x0000640000000018 */
[----:B01----:R-:W-:Y:S05]  /*6c10*/  ENDCOLLECTIVE ;  /* 0x000000000000791b */ /* 0x003fea0003800000 */
.L_x_458:
        /* <DEDUP_REMOVED lines=10> */
.L_x_459:
[----:B------:R-:W-:-:S04]  /*6cc0*/  IMAD.X R51, R48, 0x1, R53, P2 ;  /* 0x0000000130337824 */ /* 0x000fc800010e0635 */
[----:B------:R-:W-:Y:S01]  /*6cd0*/  IMAD.MOV.U32 R26, RZ, RZ, R51 ;  /* 0x000000ffff1a7224 */ /* 0x000fe200078e0033 */
[----:B------:R-:W-:-:S07]  /*6ce0*/  SEL R22, R27, RZ, !P1 ;  /* 0x000000ff1b167207 */ /* 0x000fce0004800000 */
[----:B------:R-:W-:Y:S05]  /*6cf0*/  WARPSYNC.COLLECTIVE R5, `(.L_x_460) ;  /* 0x0000000005087348 */ /* 0x000fea0003c00000 */
[----:B------:R0:W1:Y:S02]  /*6d00*/  SHFL.DOWN P0, R27, R26, R25, R24 ;  /* 0x080000191a1b7389 */ /* 0x0000640000000018 */
[----:B01----:R-:W-:Y:S05]  /*6d10*/  ENDCOLLECTIVE ;  /* 0x000000000000791b */ /* 0x003fea0003800000 */
.L_x_460:
        /* <DEDUP_REMOVED lines=8> */
.L_x_461:
        /* <DEDUP_REMOVED lines=8> */
.L_x_462:
        /* <DEDUP_REMOVED lines=10> */
.L_x_463:
[----:B------:R-:W-:Y:S02]  /*6ec0*/  IMAD.MOV.U32 R26, RZ, RZ, R48 ;  /* 0x000000ffff1a7224 */ /* 0x000fe400078e0030 */
[----:B------:R-:W-:-:S07]  /*6ed0*/  IMAD.MOV.U32 R22, RZ, RZ, R27 ;  /* 0x000000ffff167224 */ /* 0x000fce00078e001b */
[----:B------:R-:W-:Y:S05]  /*6ee0*/  WARPSYNC.COLLECTIVE R5, `(.L_x_464) ;  /* 0x0000000005087348 */ /* 0x000fea0003c00000 */
[----:B------:R0:W1:Y:S02]  /*6ef0*/  SHFL.DOWN P0, R27, R26, R25, R24 ;  /* 0x080000191a1b7389 */ /* 0x0000640000000018 */
[----:B01----:R-:W-:Y:S05]  /*6f00*/  ENDCOLLECTIVE ;  /* 0x000000000000791b */ /* 0x003fea0003800000 */
.L_x_464:
        /* <DEDUP_REMOVED lines=10> */
.L_x_465:
[----:B------:R-:W-:Y:S05]  /*6fb0*/  BRA `(.L_x_466) ;  /* 0xffffffd800a47947 */ /* 0x000fea000383ffff */
.L_x_467:
        /* <DEDUP_REMOVED lines=12> */
.L_x_494:


//--------------------- .text._ZN3cub18CUB_300001_SM_10006detail4scan20DeviceScanInitKernelINS0_13ScanTileStateIlLb1EEEEEvT_i --------------------------
	.section	.text._ZN3cub18CUB_300001_SM_10006detail4scan20DeviceScanInitKernelINS0_13ScanTileStateIlLb1EEEEEvT_i,"ax",@progbits
	.align	128
        .global         _ZN3cub18CUB_300001_SM_10006detail4scan20DeviceScanInitKernelINS0_13ScanTileStateIlLb1EEEEEvT_i
        .type           _ZN3cub18CUB_300001_SM_10006detail4scan20DeviceScanInitKernelINS0_13ScanTileStateIlLb1EEEEEvT_i,@function
        .size           _ZN3cub18CUB_300001_SM_10006detail4scan20DeviceScanInitKernelINS0_13ScanTileStateIlLb1EEEEEvT_i,(.L_x_495 - _ZN3cub18CUB_300001_SM_10006detail4scan20DeviceScanInitKernelINS0_13ScanTileStateIlLb1EEEEEvT_i)
        .other          _ZN3cub18CUB_300001_SM_10006detail4scan20DeviceScanInitKernelINS0_13ScanTileStateIlLb1EEEEEvT_i,@"STO_CUDA_ENTRY STV_DEFAULT"
_ZN3cub18CUB_300001_SM_10006detail4scan20DeviceScanInitKernelINS0_13ScanTileStateIlLb1EEEEEvT_i:
.text._ZN3cub18CUB_300001_SM_10006detail4scan20DeviceScanInitKernelINS0_13ScanTileStateIlLb1EEEEEvT_i:
[----:B------:R-:W-:Y:S01]  /*0000*/  LDC R1, c[0x0][0x37c] ;  /* 0x0000df00ff017b82 */ /* 0x000fe20000000800 */
[----:B------:R-:W0:Y:S07]  /*0010*/  S2R R0, SR_TID.X ;  /* 0x0000000000007919 */ /* 0x000e2e0000002100 */
[----:B------:R-:W1:Y:S01]  /*0020*/  S2UR UR6, SR_CTAID.X ;  /* 0x00000000000679c3 */ /* 0x000e620000002500 */
[----:B------:R-:W2:Y:S01]  /*0030*/  LDCU UR4, c[0x0][0x388] ;  /* 0x00007100ff0477ac */ /* 0x000ea20008000800 */
[----:B------:R-:W-:-:S06]  /*0040*/  CS2R R6, SRZ ;  /* 0x0000000000067805 */ /* 0x000fcc000001ff00 */
[----:B------:R-:W1:Y:S01]  /*0050*/  LDC R5, c[0x0][0x360] ;  /* 0x0000d800ff057b82 */ /* 0x000e620000000800 */
[----:B0-----:R-:W-:Y:S01]  /*0060*/  ISETP.GT.U32.AND P0, PT, R0, 0x1f, PT ;  /* 0x0000001f0000780c */ /* 0x001fe20003f04070 */
[----:B-1----:R-:W-:-:S03]  /*0070*/  IMAD R5, R5, UR6, R0 ;  /* 0x0000000605057c24 */ /* 0x002fc6000f8e0200 */
[----:B------:R-:W-:Y:S02]  /*0080*/  ISETP.NE.OR P0, PT, RZ, UR6, P0 ;  /* 0x00000006ff007c0c */ /* 0x000fe40008705670 */
[----:B--2---:R-:W-:Y:S01]  /*0090*/  ISETP.GE.AND P1, PT, R5, UR4, PT ;  /* 0x0000000405007c0c */ /* 0x004fe2000bf26270 */
[----:B------:R-:W0:-:S12]  /*00a0*/  LDCU.64 UR4, c[0x0][0x358] ;  /* 0x00006b00ff0477ac */ /* 0x000e180008000a00 */
[----:B------:R-:W1:Y:S01]  /*00b0*/  @!P1 LDC.64 R2, c[0x0][0x380] ;  /* 0x0000e000ff029b82 */ /* 0x000e620000000a00 */
[----:B------:R-:W-:Y:S02]  /*00c0*/  @!P1 IMAD.MOV.U32 R4, RZ, RZ, 0x63 ;  /* 0x00000063ff049424 */ /* 0x000fe400078e00ff */
[----:B-1----:R-:W-:Y:S01]  /*00d0*/  @!P1 IMAD.WIDE R2, R5, 0x10, R2 ;  /* 0x0000001005029825 */ /* 0x002fe200078e0202 */
[----:B------:R-:W-:-:S05]  /*00e0*/  @!P1 MOV R5, 0x0 ;  /* 0x0000000000059802 */ /* 0x000fca0000000f00 */
[----:B0-----:R0:W-:Y:S01]  /*00f0*/  @!P1 STG.E.128 desc[UR4][R2.64+0x200], R4 ;  /* 0x0002000402009986 */ /* 0x0011e2000c101d04 */
[----:B------:R-:W-:Y:S05]  /*0100*/  @P0 EXIT ;  /* 0x000000000000094d */ /* 0x000fea0003800000 */
[----:B0-----:R-:W0:Y:S02]  /*0110*/  LDC.64 R2, c[0x0][0x380] ;  /* 0x0000e000ff027b82 */ /* 0x001e240000000a00 */
[----:B0-----:R-:W-:-:S05]  /*0120*/  IMAD.WIDE.U32 R2, R0, 0x10, R2 ;  /* 0x0000001000027825 */ /* 0x001fca00078e0002 */
[----:B------:R-:W-:Y:S01]  /*0130*/  STG.E.128 desc[UR4][R2.64], RZ ;  /* 0x000000ff02007986 */ /* 0x000fe2000c101d04 */
[----:B------:R-:W-:Y:S05]  /*0140*/  EXIT ;  /* 0x000000000000794d */ /* 0x000fea0003800000 */
.L_x_468:
        /* <DEDUP_REMOVED lines=11> */
.L_x_495:


//--------------------- .text._ZN3cub18CUB_300001_SM_10006detail9transform16transform_kernelINS2_10policy_hubILb1EN4cuda3std3__45tupleIJN6thrust24THRUST_300001_SM_1000_NS17counting_iteratorIlNSA_11use_defaultESC_SC_EEEEEE10policy1000ElNS7_10__identityENSA_6detail15normal_iteratorINSA_7pointerIlNSA_8cuda_cub3tagENSA_16tagged_referenceIlSM_EESC_EEEEJSD_EEEvT0_iT1_T2_DpNS2_10kernel_argIT3_EE --------------------------
	.section	.text._ZN3cub18CUB_300001_SM_10006detail9transform16transform_kernelINS2_10policy_hubILb1EN4cuda3std3__45tupleIJN6thrust24THRUST_300001_SM_1000_NS17counting_iteratorIlNSA_11use_defaultESC_SC_EEEEEE10policy1000ElNS7_10__identityENSA_6detail15normal_iteratorINSA_7pointerIlNSA_8cuda_cub3tagENSA_16tagged_referenceIlSM_EESC_EEEEJSD_EEEvT0_iT1_T2_DpNS2_10kernel_argIT3_EE,"ax",@progbits
	.align	128
        .global         _ZN3cub18CUB_300001_SM_10006detail9transform16transform_kernelINS2_10policy_hubILb1EN4cuda3std3__45tupleIJN6thrust24THRUST_300001_SM_1000_NS17counting_iteratorIlNSA_11use_defaultESC_SC_EEEEEE10policy1000ElNS7_10__identityENSA_6detail15normal_iteratorINSA_7pointerIlNSA_8cuda_cub3tagENSA_16tagged_referenceIlSM_EESC_EEEEJSD_EEEvT0_iT1_T2_DpNS2_10kernel_argIT3_EE
        .type           _ZN3cub18CUB_300001_SM_10006detail9transform16transform_kernelINS2_10policy_hubILb1EN4cuda3std3__45tupleIJN6thrust24THRUST_300001_SM_1000_NS17counting_iteratorIlNSA_11use_defaultESC_SC_EEEEEE10policy1000ElNS7_10__identityENSA_6detail15normal_iteratorINSA_7pointerIlNSA_8cuda_cub3tagENSA_16tagged_referenceIlSM_EESC_EEEEJSD_EEEvT0_iT1_T2_DpNS2_10kernel_argIT3_EE,@function
        .size           _ZN3cub18CUB_300001_SM_10006detail9transform16transform_kernelINS2_10policy_hubILb1EN4cuda3std3__45tupleIJN6thrust24THRUST_300001_SM_1000_NS17counting_iteratorIlNSA_11use_defaultESC_SC_EEEEEE10policy1000ElNS7_10__identityENSA_6detail15normal_iteratorINSA_7pointerIlNSA_8cuda_cub3tagENSA_16tagged_referenceIlSM_EESC_EEEEJSD_EEEvT0_iT1_T2_DpNS2_10kernel_argIT3_EE,(.L_x_496 - _ZN3cub18CUB_300001_SM_10006detail9transform16transform_kernelINS2_10policy_hubILb1EN4cuda3std3__45tupleIJN6thrust24THRUST_300001_SM_1000_NS17counting_iteratorIlNSA_11use_defaultESC_SC_EEEEEE10policy1000ElNS7_10__identityENSA_6detail15normal_iteratorINSA_7pointerIlNSA_8cuda_cub3tagENSA_16tagged_referenceIlSM_EESC_EEEEJSD_EEEvT0_iT1_T2_DpNS2_10kernel_argIT3_EE)
        .other          _ZN3cub18CUB_300001_SM_10006detail9transform16transform_kernelINS2_10policy_hubILb1EN4cuda3std3__45tupleIJN6thrust24THRUST_300001_SM_1000_NS17counting_iteratorIlNSA_11use_defaultESC_SC_EEEEEE10policy1000ElNS7_10__identityENSA_6detail15normal_iteratorINSA_7pointerIlNSA_8cuda_cub3tagENSA_16tagged_referenceIlSM_EESC_EEEEJSD_EEEvT0_iT1_T2_DpNS2_10kernel_argIT3_EE,@"STO_CUDA_ENTRY STV_DEFAULT"
_ZN3cub18CUB_300001_SM_10006detail9transform16transform_kernelINS2_10policy_hubILb1EN4cuda3std3__45tupleIJN6thrust24THRUST_300001_SM_1000_NS17counting_iteratorIlNSA_11use_defaultESC_SC_EEEEEE10policy1000ElNS7_10__identityENSA_6detail15normal_iteratorINSA_7pointerIlNSA_8cuda_cub3tagENSA_16tagged_referenceIlSM_EESC_EEEEJSD_EEEvT0_iT1_T2_DpNS2_10kernel_argIT3_EE:
.text._ZN3cub18CUB_300001_SM_10006detail9transform16transform_kernelINS2_10policy_hubILb1EN4cuda3std3__45tupleIJN6thrust24THRUST_300001_SM_1000_NS17counting_iteratorIlNSA_11use_defaultESC_SC_EEEEEE10policy1000ElNS7_10__identityENSA_6detail15normal_iteratorINSA_7pointerIlNSA_8cuda_cub3tagENSA_16tagged_referenceIlSM_EESC_EEEEJSD_EEEvT0_iT1_T2_DpNS2_10kernel_argIT3_EE:
[----:B------:R-:W-:Y:S01]  /*0000*/  LDC R1, c[0x0][0x37c] ;  /* 0x0000df00ff017b82 */ /* 0x000fe20000000800 */
[----:B------:R-:W0:Y:S07]  /*0010*/  LDCU UR14, c[0x0][0x388] ;  /* 0x00007100ff0e77ac */ /* 0x000e2e0008000800 */
[----:B------:R-:W1:Y:S01]  /*0020*/  S2UR UR10, SR_CTAID.X ;  /* 0x00000000000a79c3 */ /* 0x000e620000002500 */
[----:B------:R-:W2:Y:S01]  /*0030*/  LDCU.64 UR16, c[0x0][0x380] ;  /* 0x00007000ff1077ac */ /* 0x000ea20008000a00 */
[----:B------:R-:W3:Y:S01]  /*0040*/  LDCU.128 UR20, c[0x0][0x390] ;  /* 0x00007200ff1477ac */ /* 0x000ee20008000c00 */
[----:B0-----:R-:W-:-:S04]  /*0050*/  USHF.L.U32 UR8, UR14, 0x7, URZ ;  /* 0x000000070e087899 */ /* 0x001fc800080006ff */
[----:B------:R-:W-:Y:S02]  /*0060*/  USHF.R.S32.HI UR9, URZ, 0x1f, UR8 ;  /* 0x0000001fff097899 */ /* 0x000fe40008011408 */
[----:B-1----:R-:W-:Y:S02]  /*0070*/  UIMAD.WIDE.U32 UR6, UR8, UR10, URZ ;  /* 0x0000000a080672a5 */ /* 0x002fe4000f8e00ff */
[----:B------:R-:W-:Y:S02]  /*0080*/  UIMAD UR13, UR9, UR10, URZ ;  /* 0x0000000a090d72a4 */ /* 0x000fe4000f8e02ff */
[----:B--2---:R-:W-:Y:S02]  /*0090*/  UIADD3 UR5, UP1, UPT, -UR6, UR16, URZ ;  /* 0x0000001006057290 */ /* 0x004fe4000ff3e1ff */
[----:B------:R-:W-:Y:S02]  /*00a0*/  UIADD3 UR12, UPT, UPT, UR7, UR13, URZ ;  /* 0x0000000d070c7290 */ /* 0x000fe4000fffe0ff */
[----:B------:R-:W-:-:S02]  /*00b0*/  UISETP.LT.U32.AND UP0, UPT, UR5, UR8, UPT ;  /* 0x000000080500728c */ /* 0x000fc4000bf01070 */
[----:B------:R-:W-:Y:S02]  /*00c0*/  UIADD3.X UR4, UPT, UPT, ~UR12, UR17, URZ, UP1, !UPT ;  /* 0x000000110c047290 */ /* 0x000fe40008ffe5ff */
[----:B---3--:R-:W-:Y:S02]  /*00d0*/  UIADD3 UR11, UP1, UPT, UR6, UR22, URZ ;  /* 0x00000016060b7290 */ /* 0x008fe4000ff3e0ff */
[----:B------:R-:W-:Y:S02]  /*00e0*/  UISETP.LT.AND.EX UP0, UPT, UR4, UR9, UPT, UP0 ;  /* 0x000000090400728c */ /* 0x000fe4000bf01300 */
[----:B------:R-:W-:Y:S02]  /*00f0*/  ULEA UR4, UP2, UR6, UR20, 0x3 ;  /* 0x0000001406047291 */ /* 0x000fe4000f8418ff */
[----:B------:R-:W-:Y:S02]  /*0100*/  USEL UR7, UR5, UR8, UP0 ;  /* 0x0000000805077287 */ /* 0x000fe40008000000 */
[----:B------:R-:W-:-:S02]  /*0110*/  USHF.L.U64.HI UR6, UR6, 0x3, UR12 ;  /* 0x0000000306067899 */ /* 0x000fc4000801020c */
[----:B------:R-:W-:Y:S01]  /*0120*/  UISETP.NE.AND UP0, UPT, UR8, UR7, UPT ;  /* 0x000000070800728c */ /* 0x000fe2000bf05270 */
[----:B------:R-:W0:Y:S01]  /*0130*/  LDCU.64 UR16, c[0x0][0x358] ;  /* 0x00006b00ff1077ac */ /* 0x000e220008000a00 */
[----:B------:R-:W-:Y:S02]  /*0140*/  UIADD3.X UR12, UPT, UPT, UR12, UR23, URZ, UP1, !UPT ;  /* 0x000000170c0c7290 */ /* 0x000fe40008ffe4ff */
[----:B------:R-:W-:-:S05]  /*0150*/  UIADD3.X UR5, UPT, UPT, UR6, UR21, URZ, UP2, !UPT ;  /* 0x0000001506057290 */ /* 0x000fca00097fe4ff */
[----:B------:R-:W-:Y:S07]  /*0160*/  BRA.U !UP0, `(.L_x_469) ;  /* 0x00000005089c7547 */ /* 0x000fee000b800000 */
[----:B------:R-:W-:-:S06]  /*0170*/  UISETP.GE.AND UP0, UPT, UR14, 0x1, UPT ;  /* 0x000000010e00788c */ /* 0x000fcc000bf06270 */
[----:B------:R-:W-:-:S13]  /*0180*/  PLOP3.LUT P0, PT, PT, PT, UP0, 0x80, 0x8 ;  /* 0x000000000008781c */ /* 0x000fda0003f0f008 */
[----:B0-----:R-:W-:Y:S05]  /*0190*/  @!P0 EXIT ;  /* 0x000000000000894d */ /* 0x001fea0003800000 */
[----:B------:R-:W0:Y:S01]  /*01a0*/  S2R R0, SR_TID.X ;  /* 0x0000000000007919 */ /* 0x000e220000002100 */
[----:B------:R-:W-:Y:S01]  /*01b0*/  UISETP.GE.U32.AND UP0, UPT, UR14, 0x4, UPT ;  /* 0x000000040e00788c */ /* 0x000fe2000bf06070 */
[----:B------:R-:W-:Y:S01]  /*01c0*/  IMAD.MOV.U32 R3, RZ, RZ, RZ ;  /* 0x000000ffff037224 */ /* 0x000fe200078e00ff */
[----:B------:R-:W-:-:S07]  /*01d0*/  ULOP3.LUT UR8, UR14, 0x3, URZ, 0xc0, !UPT ;  /* 0x000000030e087892 */ /* 0x000fce000f8ec0ff */
[----:B------:R-:W-:Y:S05]  /*01e0*/  BRA.U !UP0, `(.L_x_470) ;  /* 0x0000000108fc7547 */ /* 0x000fea000b800000 */
[C---:B0-----:R-:W-:Y:S01]  /*01f0*/  ISETP.GE.AND P3, PT, R0.reuse, UR7, PT ;  /* 0x0000000700007c0c */ /* 0x041fe2000bf66270 */
[C---:B------:R-:W-:Y:S01]  /*0200*/  VIADD R6, R0.reuse, 0x80 ;  /* 0x0000008000067836 */ /* 0x040fe20000000000 */
[----:B------:R-:W-:Y:S01]  /*0210*/  ULOP3.LUT UR6, UR14, 0x7ffffffc, URZ, 0xc0, !UPT ;  /* 0x7ffffffc0e067892 */ /* 0x000fe2000f8ec0ff */
[C---:B------:R-:W-:Y:S02]  /*0220*/  VIADD R13, R0.reuse, 0x100 ;  /* 0x00000100000d7836 */ /* 0x040fe40000000000 */
[----:B------:R-:W-:Y:S01]  /*0230*/  VIADD R16, R0, 0x180 ;  /* 0x0000018000107836 */ /* 0x000fe20000000000 */
[----:B------:R-:W-:Y:S01]  /*0240*/  ISETP.GE.AND P2, PT, R6, UR7, PT ;  /* 0x0000000706007c0c */ /* 0x000fe2000bf46270 */
[----:B------:R-:W-:Y:S01]  /*0250*/  IMAD.MOV.U32 R3, RZ, RZ, 0x8 ;  /* 0x00000008ff037424 */ /* 0x000fe200078e00ff */
[----:B------:R-:W-:Y:S01]  /*0260*/  ISETP.GE.AND P1, PT, R13, UR7, PT ;  /* 0x000000070d007c0c */ /* 0x000fe2000bf26270 */
[----:B------:R-:W-:Y:S01]  /*0270*/  IMAD.MOV.U32 R5, RZ, RZ, 0x8 ;  /* 0x00000008ff057424 */ /* 0x000fe200078e00ff */
[----:B------:R-:W-:Y:S01]  /*0280*/  ISETP.GE.AND P0, PT, R16, UR7, PT ;  /* 0x0000000710007c0c */ /* 0x000fe2000bf06270 */
[----:B------:R-:W-:-:S02]  /*0290*/  IMAD.MOV.U32 R18, RZ, RZ, 0x8 ;  /* 0x00000008ff127424 */ /* 0x000fc400078e00ff */
[C---:B------:R-:W-:Y:S01]  /*02a0*/  @!P3 IADD3 R8, P4, PT, R0.reuse, UR11, RZ ;  /* 0x0000000b0008bc10 */ /* 0x040fe2000ff9e0ff */
[----:B------:R-:W-:-:S03]  /*02b0*/  @!P3 IMAD.WIDE R2, R0, R3, UR4 ;  /* 0x000000040002be25 */ /* 0x000fc6000f8e0203 */
[----:B------:R-:W-:Y:S01]  /*02c0*/  @!P3 LEA.HI.X.SX32 R9, R0, UR12, 0x1, P4 ;  /* 0x0000000c0009bc11 */ /* 0x000fe2000a0f0eff */
[----:B------:R-:W-:Y:S02]  /*02d0*/  IMAD.MOV.U32 R17, RZ, RZ, 0x8 ;  /* 0x00000008ff117424 */ /* 0x000fe400078e00ff */
[C---:B------:R-:W-:Y:S01]  /*02e0*/  @!P2 IMAD.WIDE R4, R6.reuse, R5, UR4 ;  /* 0x000000040604ae25 */ /* 0x040fe2000f8e0205 */
[C---:B------:R-:W-:Y:S01]  /*02f0*/  @!P1 IADD3 R12, P4, PT, R13.reuse, UR11, RZ ;  /* 0x0000000b0d0c9c10 */ /* 0x040fe2000ff9e0ff */
[----:B------:R0:W-:Y:S01]  /*0300*/  @!P3 STG.E.64 desc[UR16][R2.64], R8 ;  /* 0x000000080200b986 */ /* 0x0001e2000c101b10 */
[----:B------:R-:W-:Y:S02]  /*0310*/  @!P2 IADD3 R10, P3, PT, R6, UR11, RZ ;  /* 0x0000000b060aac10 */ /* 0x000fe4000ff7e0ff */
[----:B------:R-:W-:Y:S02]  /*0320*/  @!P0 IADD3 R14, P5, PT, R16, UR11, RZ ;  /* 0x0000000b100e8c10 */ /* 0x000fe4000ffbe0ff */
[----:B------:R-:W-:Y:S01]  /*0330*/  @!P2 LEA.HI.X.SX32 R11, R6, UR12, 0x1, P3 ;  /* 0x0000000c060bac11 */ /* 0x000fe200098f0eff */
[C---:B------:R-:W-:Y:S01]  /*0340*/  @!P1 IMAD.WIDE R6, R13.reuse, R18, UR4 ;  /* 0x000000040d069e25 */ /* 0x040fe2000f8e0212 */
[----:B------:R-:W-:-:S02]  /*0350*/  @!P1 LEA.HI.X.SX32 R13, R13, UR12, 0x1, P4 ;  /* 0x0000000c0d0d9c11 */ /* 0x000fc4000a0f0eff */
[C---:B------:R-:W-:Y:S01]  /*0360*/  @!P0 LEA.HI.X.SX32 R15, R16.reuse, UR12, 0x1, P5 ;  /* 0x0000000c100f8c11 */ /* 0x040fe2000a8f0eff */
[----:B------:R1:W-:Y:S01]  /*0370*/  @!P2 STG.E.64 desc[UR16][R4.64], R10 ;  /* 0x0000000a0400a986 */ /* 0x0003e2000c101b10 */
[----:B0-----:R-:W-:-:S03]  /*0380*/  @!P0 IMAD.WIDE R8, R16, R17, UR4 ;  /* 0x0000000410088e25 */ /* 0x001fc6000f8e0211 */
[----:B------:R1:W-:Y:S01]  /*0390*/  @!P1 STG.E.64 desc[UR16][R6.64], R12 ;  /* 0x0000000c06009986 */ /* 0x0003e2000c101b10 */
[----:B------:R-:W-:-:S03]  /*03a0*/  IMAD.U32 R3, RZ, RZ, UR6 ;  /* 0x00000006ff037e24 */ /* 0x000fc6000f8e00ff */
[----:B------:R1:W-:Y:S02]  /*03b0*/  @!P0 STG.E.64 desc[UR16][R8.64], R14 ;  /* 0x0000000e08008986 */ /* 0x0003e4000c101b10 */
[----:B------:R-:W-:-:S13]  /*03c0*/  ISETP.NE.AND P0, PT, R3, 0x4, PT ;  /* 0x000000040300780c */ /* 0x000fda0003f05270 */
[----:B-1----:R-:W-:Y:S05]  /*03d0*/  @!P0 BRA `(.L_x_470) ;  /* 0x0000000000808947 */ /* 0x002fea0003800000 */
[----:B------:R-:W-:-:S07]  /*03e0*/  IMAD.MOV.U32 R2, RZ, RZ, 0x4 ;  /* 0x00000004ff027424 */ /* 0x000fce00078e00ff */
.L_x_471:
[----:B------:R-:W-:Y:S02]  /*03f0*/  IMAD R6, R2, 0x80, R0 ;  /* 0x0000008002067824 */ /* 0x000fe400078e0200 */
[----:B------:R-:W-:Y:S02]  /*0400*/  IMAD.MOV.U32 R7, RZ, RZ, 0x8 ;  /* 0x00000008ff077424 */ /* 0x000fe400078e00ff */
[C---:B------:R-:W-:Y:S01]  /*0410*/  VIADD R5, R6.reuse, 0x80 ;  /* 0x0000008006057836 */ /* 0x040fe20000000000 */
[C---:B------:R-:W-:Y:S01]  /*0420*/  ISETP.GE.AND P3, PT, R6.reuse, UR7, PT ;  /* 0x0000000706007c0c */ /* 0x040fe2000bf66270 */
        /* <DEDUP_REMOVED lines=8> */
[----:B------:R-:W-:Y:S02]  /*04b0*/  VIADD R2, R2, 0x4 ;  /* 0x0000000402027836 */ /* 0x000fe40000000000 */
[----:B------:R-:W-:-:S04]  /*04c0*/  @!P3 IADD3 R12, P4, PT, R6, UR11, RZ ;  /* 0x0000000b060cbc10 */ /* 0x000fc8000ff9e0ff */
[C---:B------:R-:W-:Y:S01]  /*04d0*/  @!P3 LEA.HI.X.SX32 R13, R6.reuse, UR12, 0x1, P4 ;  /* 0x0000000c060dbc11 */ /* 0x040fe2000a0f0eff */
[----:B------:R-:W-:Y:S01]  /*04e0*/  @!P3 IMAD.WIDE R6, R6, R7, UR4 ;  /* 0x000000040606be25 */ /* 0x000fe2000f8e0207 */
[----:B------:R-:W-:Y:S02]  /*04f0*/  @!P1 IADD3 R14, P4, PT, R15, UR11, RZ ;  /* 0x0000000b0f0e9c10 */ /* 0x000fe4000ff9e0ff */
[----:B------:R-:W-:Y:S01]  /*0500*/  @!P0 IADD3 R16, P5, PT, R18, UR11, RZ ;  /* 0x0000000b12108c10 */ /* 0x000fe2000ffbe0ff */
[C---:B------:R-:W-:Y:S01]  /*0510*/  @!P2 IMAD.WIDE R10, R5.reuse, R10, UR4 ;  /* 0x00000004050aae25 */ /* 0x040fe2000f8e020a */
[----:B------:R0:W-:Y:S01]  /*0520*/  @!P3 STG.E.64 desc[UR16][R6.64], R12 ;  /* 0x0000000c0600b986 */ /* 0x0001e2000c101b10 */
[----:B------:R-:W-:Y:S02]  /*0530*/  @!P2 IADD3 R4, P3, PT, R5, UR11, RZ ;  /* 0x0000000b0504ac10 */ /* 0x000fe4000ff7e0ff */
[C---:B------:R-:W-:Y:S01]  /*0540*/  @!P1 IMAD.WIDE R8, R15.reuse, R8, UR4 ;  /* 0x000000040f089e25 */ /* 0x040fe2000f8e0208 */
[----:B------:R-:W-:-:S02]  /*0550*/  @!P1 LEA.HI.X.SX32 R15, R15, UR12, 0x1, P4 ;  /* 0x0000000c0f0f9c11 */ /* 0x000fc4000a0f0eff */
[----:B------:R-:W-:Y:S02]  /*0560*/  @!P2 LEA.HI.X.SX32 R5, R5, UR12, 0x1, P3 ;  /* 0x0000000c0505ac11 */ /* 0x000fe400098f0eff */
[----:B------:R-:W-:-:S03]  /*0570*/  @!P0 LEA.HI.X.SX32 R17, R18, UR12, 0x1, P5 ;  /* 0x0000000c12118c11 */ /* 0x000fc6000a8f0eff */
[----:B------:R1:W-:Y:S01]  /*0580*/  @!P2 STG.E.64 desc[UR16][R10.64], R4 ;  /* 0x000000040a00a986 */ /* 0x0003e2000c101b10 */
[----:B0-----:R-:W-:-:S03]  /*0590*/  @!P0 IMAD.WIDE R6, R18, R19, UR4 ;  /* 0x0000000412068e25 */ /* 0x001fc6000f8e0213 */
[----:B------:R1:W-:Y:S04]  /*05a0*/  @!P1 STG.E.64 desc[UR16][R8.64], R14 ;  /* 0x0000000e08009986 */ /* 0x0003e8000c101b10 */
[----:B------:R1:W-:Y:S01]  /*05b0*/  @!P0 STG.E.64 desc[UR16][R6.64], R16 ;  /* 0x0000001006008986 */ /* 0x0003e2000c101b10 */
[----:B------:R-:W-:-:S13]  /*05c0*/  ISETP.NE.AND P0, PT, R2, R3, PT ;  /* 0x000000030200720c */ /* 0x000fda0003f05270 */
[----:B-1----:R-:W-:Y:S05]  /*05d0*/  @P0 BRA `(.L_x_471) ;  /* 0xfffffffc00840947 */ /* 0x002fea000383ffff */
.L_x_470:
[----:B------:R-:W-:-:S13]  /*05e0*/  ISETP.NE.AND P0, PT, RZ, UR8, PT ;  /* 0x00000008ff007c0c */ /* 0x000fda000bf05270 */
[----:B------:R-:W-:Y:S05]  /*05f0*/  @!P0 EXIT ;  /* 0x000000000000894d */ /* 0x000fea0003800000 */
[----:B------:R-:W1:Y:S01]  /*0600*/  LDC R2, c[0x0][0x388] ;  /* 0x0000e200ff027b82 */ /* 0x000e620000000800 */
[----:B------:R-:W-:Y:S01]  /*0610*/  UISETP.NE.AND UP0, UPT, UR8, 0x1, UPT ;  /* 0x000000010800788c */ /* 0x000fe2000bf05270 */
[----:B-1----:R-:W-:-:S04]  /*0620*/  LOP3.LUT R2, R2, 0x1, RZ, 0xc0, !PT ;  /* 0x0000000102027812 */ /* 0x002fc800078ec0ff */
[----:B------:R-:W-:-:S04]  /*0630*/  ISETP.NE.U32.AND P2, PT, R2, 0x1, PT ;  /* 0x000000010200780c */ /* 0x000fc80003f45070 */
[----:B------:R-:W-:Y:S09]  /*0640*/  BRA.U !UP0, `(.L_x_472) ;  /* 0x00000001083c7547 */ /* 0x000ff2000b800000 */
[C---:B0-----:R-:W-:Y:S02]  /*0650*/  IMAD R4, R3.reuse, 0x80, R0 ;  /* 0x0000008003047824 */ /* 0x041fe400078e0200 */
[----:B------:R-:W-:Y:S02]  /*0660*/  IMAD.MOV.U32 R5, RZ, RZ, 0x8 ;  /* 0x00000008ff057424 */ /* 0x000fe400078e00ff */
[----:B------:R-:W-:Y:S01]  /*0670*/  IMAD.MOV.U32 R7, RZ, RZ, 0x8 ;  /* 0x00000008ff077424 */ /* 0x000fe200078e00ff */
[C---:B------:R-:W-:Y:S01]  /*0680*/  IADD3 R6, PT, PT, R4.reuse, 0x80, RZ ;  /* 0x0000008004067810 */ /* 0x040fe20007ffe0ff */
[----:B------:R-:W-:Y:S01]  /*0690*/  VIADD R3, R3, 0x2 ;  /* 0x0000000203037836 */ /* 0x000fe20000000000 */
[----:B------:R-:W-:Y:S02]  /*06a0*/  ISETP.GE.AND P0, PT, R4, UR7, PT ;  /* 0x0000000704007c0c */ /* 0x000fe4000bf06270 */
[----:B------:R-:W-:-:S11]  /*06b0*/  ISETP.GE.AND P1, PT, R6, UR7, PT ;  /* 0x0000000706007c0c */ /* 0x000fd6000bf26270 */
[----:B------:R-:W-:Y:S02]  /*06c0*/  @!P0 IADD3 R8, P3, PT, R4, UR11, RZ ;  /* 0x0000000b04088c10 */ /* 0x000fe4000ff7e0ff */
[----:B------:R-:W-:Y:S02]  /*06d0*/  @!P1 IADD3 R10, P4, PT, R6, UR11, RZ ;  /* 0x0000000b060a9c10 */ /* 0x000fe4000ff9e0ff */
[C---:B------:R-:W-:Y:S01]  /*06e0*/  @!P0 LEA.HI.X.SX32 R9, R4.reuse, UR12, 0x1, P3 ;  /* 0x0000000c04098c11 */ /* 0x040fe200098f0eff */
[----:B------:R-:W-:Y:S01]  /*06f0*/  @!P0 IMAD.WIDE R4, R4, R5, UR4 ;  /* 0x0000000404048e25 */ /* 0x000fe2000f8e0205 */
[----:B------:R-:W-:-:S03]  /*0700*/  @!P1 LEA.HI.X.SX32 R11, R6, UR12, 0x1, P4 ;  /* 0x0000000c060b9c11 */ /* 0x000fc6000a0f0eff */
[----:B------:R-:W-:Y:S01]  /*0710*/  @!P1 IMAD.WIDE R6, R6, R7, UR4 ;  /* 0x0000000406069e25 */ /* 0x000fe2000f8e0207 */
[----:B------:R1:W-:Y:S04]  /*0720*/  @!P0 STG.E.64 desc[UR16][R4.64], R8 ;  /* 0x0000000804008986 */ /* 0x0003e8000c101b10 */
[----:B------:R1:W-:Y:S02]  /*0730*/  @!P1 STG.E.64 desc[UR16][R6.64], R10 ;  /* 0x0000000a06009986 */ /* 0x0003e4000c101b10 */
.L_x_472:
[----:B------:R-:W-:Y:S05]  /*0740*/  @P2 EXIT ;  /* 0x000000000000294d */ /* 0x000fea0003800000 */
[----:B0-----:R-:W-:-:S05]  /*0750*/  IMAD R3, R3, 0x80, R0 ;  /* 0x0000008003037824 */ /* 0x001fca00078e0200 */
[----:B------:R-:W-:-:S13]  /*0760*/  ISETP.GE.AND P0, PT, R3, UR7, PT ;  /* 0x0000000703007c0c */ /* 0x000fda000bf06270 */
[----:B------:R-:W-:Y:S05]  /*0770*/  @P0 EXIT ;  /* 0x000000000000094d */ /* 0x000fea0003800000 */
[----:B-1----:R-:W-:Y:S01]  /*0780*/  IADD3 R4, P0, PT, R3, UR11, RZ ;  /* 0x0000000b03047c10 */ /* 0x002fe2000ff1e0ff */
[----:B------:R-:W-:-:S03]  /*0790*/  IMAD.MOV.U32 R2, RZ, RZ, 0x8 ;  /* 0x00000008ff027424 */ /* 0x000fc600078e00ff */
[C---:B------:R-:W-:Y:S01]  /*07a0*/  LEA.HI.X.SX32 R5, R3.reuse, UR12, 0x1, P0 ;  /* 0x0000000c03057c11 */ /* 0x040fe200080f0eff */
[----:B------:R-:W-:-:S05]  /*07b0*/  IMAD.WIDE R2, R3, R2, UR4 ;  /* 0x0000000403027e25 */ /* 0x000fca000f8e0202 */
[----:B------:R-:W-:Y:S01]  /*07c0*/  STG.E.64 desc[UR16][R2.64], R4 ;  /* 0x0000000402007986 */ /* 0x000fe2000c101b10 */
[----:B------:R-:W-:Y:S05]  /*07d0*/  EXIT ;  /* 0x000000000000794d */ /* 0x000fea0003800000 */
.L_x_469:
[----:B------:R-:W-:-:S06]  /*07e0*/  UISETP.GE.AND UP0, UPT, UR14, 0x1, UPT ;  /* 0x000000010e00788c */ /* 0x000fcc000bf06270 */
[----:B------:R-:W-:-:S13]  /*07f0*/  PLOP3.LUT P0, PT, PT, PT, UP0, 0x80, 0x8 ;  /* 0x000000000008781c */ /* 0x000fda0003f0f008 */
[----:B0-----:R-:W-:Y:S05]  /*0800*/  @!P0 EXIT ;  /* 0x000000000000894d */ /* 0x001fea0003800000 */
[----:B------:R-:W0:Y:S01]  /*0810*/  S2R R9, SR_TID.X ;  /* 0x0000000000097919 */ /* 0x000e220000002100 */
[----:B------:R-:W-:Y:S01]  /*0820*/  UISETP.GE.U32.AND UP0, UPT, UR14, 0x8, UPT ;  /* 0x000000080e00788c */ /* 0x000fe2000bf06070 */
[----:B------:R-:W-:-:S08]  /*0830*/  IMAD.MOV.U32 R0, RZ, RZ, RZ ;  /* 0x000000ffff007224 */ /* 0x000fd000078e00ff */
[----:B------:R-:W-:Y:S05]  /*0840*/  BRA.U !UP0, `(.L_x_473) ;  /* 0x0000000108f47547 */ /* 0x000fea000b800000 */
[----:B------:R-:W1:Y:S01]  /*0850*/  LDCU.64 UR6, c[0x0][0x398] ;  /* 0x00007300ff0677ac */ /* 0x000e620008000a00 */
[----:B------:R-:W-:Y:S01]  /*0860*/  IMAD.MOV.U32 R22, RZ, RZ, 0x8 ;  /* 0x00000008ff167424 */ /* 0x000fe200078e00ff */
[C---:B0-----:R-:W-:Y:S01]  /*0870*/  IADD3 R0, P0, PT, R9.reuse, UR11, RZ ;  /* 0x0000000b09007c10 */ /* 0x041fe2000ff1e0ff */
[C---:B------:R-:W-:Y:S01]  /*0880*/  VIADD R2, R9.reuse, 0x380 ;  /* 0x0000038009027836 */ /* 0x040fe20000000000 */
[----:B------:R-:W-:Y:S02]  /*0890*/  UIADD3 UR15, UP0, UPT, UR4, 0xc00, URZ ;  /* 0x00000c00040f7890 */ /* 0x000fe4000ff1e0ff */
[C---:B------:R-:W-:Y:S01]  /*08a0*/  IMAD.WIDE.U32 R22, R9.reuse, R22, UR4 ;  /* 0x0000000409167e25 */ /* 0x040fe2000f8e0016 */
[----:B------:R-:W-:Y:S01]  /*08b0*/  ULOP3.LUT UR9, UR14, 0x7ffffff8, URZ, 0xc0, !UPT ;  /* 0x7ffffff80e097892 */ /* 0x000fe2000f8ec0ff */
[----:B------:R-:W-:Y:S01]  /*08c0*/  IADD3.X R3, PT, PT, RZ, UR12, RZ, P0, !PT ;  /* 0x0000000cff037c10 */ /* 0x000fe200087fe4ff */
[----:B------:R-:W-:Y:S01]  /*08d0*/  UIADD3.X UR18, UPT, UPT, URZ, UR5, URZ, UP0, !UPT ;  /* 0x00000005ff127290 */ /* 0x000fe200087fe4ff */
[C---:B------:R-:W-:Y:S01]  /*08e0*/  VIADD R4, R9.reuse, 0x300 ;  /* 0x0000030009047836 */ /* 0x040fe20000000000 */
[----:B------:R-:W-:Y:S01]  /*08f0*/  UIADD3 UR9, UPT, UPT, -UR9, URZ, URZ ;  /* 0x000000ff09097290 */ /* 0x000fe2000fffe1ff */
[----:B------:R-:W-:-:S02]  /*0900*/  VIADD R5, R9, 0x280 ;  /* 0x0000028009057836 */ /* 0x000fc40000000000 */
[C---:B------:R-:W-:Y:S02]  /*0910*/  VIADD R6, R9.reuse, 0x200 ;  /* 0x0000020009067836 */ /* 0x040fe40000000000 */
[C---:B------:R-:W-:Y:S02]  /*0920*/  VIADD R8, R9.reuse, 0x80 ;  /* 0x0000008009087836 */ /* 0x040fe40000000000 */
[C---:B------:R-:W-:Y:S01]  /*0930*/  VIADD R7, R9.reuse, 0x100 ;  /* 0x0000010009077836 */ /* 0x040fe20000000000 */
[----:B-1----:R-:W-:Y:S01]  /*0940*/  UIMAD.WIDE.U32 UR6, UR8, UR10, UR6 ;  /* 0x0000000a080672a5 */ /* 0x002fe2000f8e0006 */
[----:B------:R-:W-:-:S03]  /*0950*/  VIADD R9, R9, 0x180 ;  /* 0x0000018009097836 */ /* 0x000fc60000000000 */
[----:B------:R-:W-:-:S12]  /*0960*/  UIADD3 UR8, UPT, UPT, UR13, UR7, URZ ;  /* 0x000000070d087290 */ /* 0x000fd8000fffe0ff */
.L_x_474:
[C---:B-1----:R-:W-:Y:S01]  /*0970*/  IADD3 R26, P0, PT, R4.reuse, UR6, RZ ;  /* 0x00000006041a7c10 */ /* 0x042fe2000ff1e0ff */
[----:B------:R-:W-:Y:S01]  /*0980*/  IMAD.MOV.U32 R20, RZ, RZ, R0 ;  /* 0x000000ffff147224 */ /* 0x000fe200078e0000 */
[C---:B------:R-:W-:Y:S01]  /*0990*/  IADD3 R24, P1, PT, R5.reuse, UR6, RZ ;  /* 0x0000000605187c10 */ /* 0x040fe2000ff3e0ff */
[----:B------:R-:W-:Y:S01]  /*09a0*/  IMAD.MOV.U32 R21, RZ, RZ, R3 ;  /* 0x000000ffff157224 */ /* 0x000fe200078e0003 */
[----:B------:R-:W-:Y:S01]  /*09b0*/  LEA.HI.X.SX32 R27, R4, UR8, 0x1, P0 ;  /* 0x00000008041b7c11 */ /* 0x000fe200080f0eff */
[----:B------:R-:W-:Y:S01]  /*09c0*/  IMAD.U32 R10, RZ, RZ, UR15 ;  /* 0x0000000fff0a7e24 */ /* 0x000fe2000f8e00ff */
[C---:B------:R-:W-:Y:S01]  /*09d0*/  IADD3 R18, P0, PT, R6.reuse, UR6, RZ ;  /* 0x0000000606127c10 */ /* 0x040fe2000ff1e0ff */
[----:B------:R-:W-:Y:S01]  /*09e0*/  IMAD.U32 R11, RZ, RZ, UR18 ;  /* 0x00000012ff0b7e24 */ /* 0x000fe2000f8e00ff */
[----:B------:R0:W-:Y:S01]  /*09f0*/  STG.E.64 desc[UR16][R22.64], R20 ;  /* 0x0000001416007986 */ /* 0x0001e2000c101b10 */
[----:B------:R-:W-:Y:S01]  /*0a00*/  LEA.HI.X.SX32 R25, R5, UR8, 0x1, P1 ;  /* 0x0000000805197c11 */ /* 0x000fe200088f0eff */
[----:B------:R-:W-:Y:S01]  /*0a10*/  UIADD3 UR9, UPT, UPT, UR9, 0x8, URZ ;  /* 0x0000000809097890 */ /* 0x000fe2000fffe0ff */
[----:B------:R-:W-:Y:S01]  /*0a20*/  LEA.HI.X.SX32 R19, R6, UR8, 0x1, P0 ;  /* 0x0000000806137c11 */ /* 0x000fe200080f0eff */
[C---:B------:R-:W-:Y:S01]  /*0a30*/  IMAD.WIDE R10, R8.reuse, 0x8, R10 ;  /* 0x00000008080a7825 */ /* 0x040fe200078e020a */
[----:B------:R-:W-:Y:S01]  /*0a40*/  IADD3 R16, P1, PT, R8, UR6, RZ ;  /* 0x0000000608107c10 */ /* 0x000fe2000ff3e0ff */
[----:B------:R-:W-:Y:S01]  /*0a50*/  UISETP.NE.AND UP0, UPT, UR9, URZ, UPT ;  /* 0x000000ff0900728c */ /* 0x000fe2000bf05270 */
[----:B------:R-:W-:Y:S01]  /*0a60*/  IADD3 R14, P2, PT, R7, UR6, RZ ;  /* 0x00000006070e7c10 */ /* 0x000fe2000ff5e0ff */
[----:B------:R-:W-:Y:S01]  /*0a70*/  VIADD R4, R4, 0x400 ;  /* 0x0000040004047836 */ /* 0x000fe20000000000 */
[----:B------:R-:W-:Y:S01]  /*0a80*/  IADD3 R12, P3, PT, R9, UR6, RZ ;  /* 0x00000006090c7c10 */ /* 0x000fe2000ff7e0ff */
[----:B------:R1:W-:Y:S01]  /*0a90*/  STG.E.64 desc[UR16][R10.64+0x800], R26 ;  /* 0x0008001a0a007986 */ /* 0x0003e2000c101b10 */
[----:B------:R-:W-:Y:S01]  /*0aa0*/  LEA.HI.X.SX32 R17, R8, UR8, 0x1, P1 ;  /* 0x0000000808117c11 */ /* 0x000fe200088f0eff */
[----:B------:R-:W-:Y:S01]  /*0ab0*/  VIADD R5, R5, 0x400 ;  /* 0x0000040005057836 */ /* 0x000fe20000000000 */
[----:B------:R-:W-:Y:S01]  /*0ac0*/  LEA.HI.X.SX32 R15, R7, UR8, 0x1, P2 ;  /* 0x00000008070f7c11 */ /* 0x000fe200090f0eff */
[----:B------:R1:W-:Y:S01]  /*0ad0*/  STG.E.64 desc[UR16][R10.64+0x400], R24 ;  /* 0x000400180a007986 */ /* 0x0003e2000c101b10 */
[----:B0-----:R-:W-:Y:S01]  /*0ae0*/  IADD3 R20, P0, PT, R2, UR6, RZ ;  /* 0x0000000602147c10 */ /* 0x001fe2000ff1e0ff */
[----:B------:R-:W-:Y:S01]  /*0af0*/  VIADD R6, R6, 0x400 ;  /* 0x0000040006067836 */ /* 0x000fe20000000000 */
[----:B------:R-:W-:Y:S01]  /*0b00*/  LEA.HI.X.SX32 R13, R9, UR8, 0x1, P3 ;  /* 0x00000008090d7c11 */ /* 0x000fe200098f0eff */
[----:B------:R1:W-:Y:S01]  /*0b10*/  STG.E.64 desc[UR16][R10.64], R18 ;  /* 0x000000120a007986 */ /* 0x0003e2000c101b10 */
[C---:B------:R-:W-:Y:S01]  /*0b20*/  LEA.HI.X.SX32 R21, R2.reuse, UR8, 0x1, P0 ;  /* 0x0000000802157c11 */ /* 0x040fe200080f0eff */
[----:B------:R-:W-:Y:S01]  /*0b30*/  VIADD R2, R2, 0x400 ;  /* 0x0000040002027836 */ /* 0x000fe20000000000 */
[----:B------:R-:W-:Y:S01]  /*0b40*/  IADD3 R22, P0, PT, R22, 0x2000, RZ ;  /* 0x0000200016167810 */ /* 0x000fe20007f1e0ff */
[----:B------:R1:W-:Y:S01]  /*0b50*/  STG.E.64 desc[UR16][R10.64+-0xc00], R16 ;  /* 0xfff400100a007986 */ /* 0x0003e2000c101b10 */
[----:B------:R-:W-:Y:S01]  /*0b60*/  IADD3 R0, P1, PT, R0, 0x400, RZ ;  /* 0x0000040000007810 */ /* 0x000fe20007f3e0ff */
[----:B------:R-:W-:-:S02]  /*0b70*/  VIADD R7, R7, 0x400 ;  /* 0x0000040007077836 */ /* 0x000fc40000000000 */
[----:B------:R1:W-:Y:S01]  /*0b80*/  STG.E.64 desc[UR16][R10.64+-0x800], R14 ;  /* 0xfff8000e0a007986 */ /* 0x0003e2000c101b10 */
[----:B------:R-:W-:Y:S02]  /*0b90*/  VIADD R9, R9, 0x400 ;  /* 0x0000040009097836 */ /* 0x000fe40000000000 */
[----:B------:R-:W-:Y:S01]  /*0ba0*/  IMAD.X R23, RZ, RZ, R23, P0 ;  /* 0x000000ffff177224 */ /* 0x000fe200000e0617 */
[----:B------:R1:W-:Y:S01]  /*0bb0*/  STG.E.64 desc[UR16][R10.64+-0x400], R12 ;  /* 0xfffc000c0a007986 */ /* 0x0003e2000c101b10 */
[----:B------:R-:W-:Y:S02]  /*0bc0*/  IMAD.X R3, RZ, RZ, R3, P1 ;  /* 0x000000ffff037224 */ /* 0x000fe400008e0603 */
[----:B------:R-:W-:Y:S01]  /*0bd0*/  VIADD R8, R8, 0x400 ;  /* 0x0000040008087836 */ /* 0x000fe20000000000 */
[----:B------:R1:W-:Y:S01]  /*0be0*/  STG.E.64 desc[UR16][R10.64+0xc00], R20 ;  /* 0x000c00140a007986 */ /* 0x0003e2000c101b10 */
[----:B------:R-:W-:Y:S05]  /*0bf0*/  BRA.U UP0, `(.L_x_474) ;  /* 0xfffffffd005c7547 */ /* 0x000fea000b83ffff */
[----:B------:R-:W-:-:S06]  /*0c00*/  ULOP3.LUT UR6, UR14, 0x7ffffff8, URZ, 0xc0, !UPT ;  /* 0x7ffffff80e067892 */ /* 0x000fcc000f8ec0ff */
[----:B------:R-:W-:-:S07]  /*0c10*/  MOV R0, UR6 ;  /* 0x0000000600007c02 */ /* 0x000fce0008000f00 */
.L_x_473:
[----:B------:R-:W-:-:S06]  /*0c20*/  ULOP3.LUT UP0, UR13, UR14, 0x7, URZ, 0xc0, !UPT ;  /* 0x000000070e0d7892 */ /* 0x000fcc000f80c0ff */
[----:B------:R-:W-:-:S13]  /*0c30*/  PLOP3.LUT P0, PT, PT, PT, UP0, 0x80, 0x8 ;  /* 0x000000000008781c */ /* 0x000fda0003f0f008 */
[----:B------:R-:W-:Y:S05]  /*0c40*/  @!P0 EXIT ;  /* 0x000000000000894d */ /* 0x000fea0003800000 */
[----:B------:R-:W2:Y:S01]  /*0c50*/  LDCU.64 UR6, c[0x0][0x398] ;  /* 0x00007300ff0677ac */ /* 0x000ea20008000a00 */
[----:B-1----:R-:W1:Y:S01]  /*0c60*/  S2R R13, SR_TID.X ;  /* 0x00000000000d7919 */ /* 0x002e620000002100 */
[----:B------:R-:W-:Y:S02]  /*0c70*/  UISETP.GE.U32.AND UP0, UPT, UR13, 0x4, UPT ;  /* 0x000000040d00788c */ /* 0x000fe4000bf06070 */
[----:B------:R-:W-:-:S04]  /*0c80*/  USHF.L.U32 UR8, UR14, 0x7, URZ ;  /* 0x000000070e087899 */ /* 0x000fc800080006ff */
[----:B------:R-:W-:Y:S02]  /*0c90*/  USHF.R.S32.HI UR9, URZ, 0x1f, UR8 ;  /* 0x0000001fff097899 */ /* 0x000fe40008011408 */
[----:B--2---:R-:W-:Y:S02]  /*0ca0*/  UIMAD.WIDE.U32 UR6, UR8, UR10, UR6 ;  /* 0x0000000a080672a5 */ /* 0x004fe4000f8e0006 */
[----:B------:R-:W-:Y:S02]  /*0cb0*/  UIMAD UR8, UR9, UR10, URZ ;  /* 0x0000000a090872a4 */ /* 0x000fe4000f8e02ff */
[----:B------:R-:W-:Y:S02]  /*0cc0*/  ULOP3.LUT UR9, UR14, 0x3, URZ, 0xc0, !UPT ;  /* 0x000000030e097892 */ /* 0x000fe4000f8ec0ff */
[----:B------:R-:W-:Y:S01]  /*0cd0*/  UIADD3 UR8, UPT, UPT, UR8, UR7, URZ ;  /* 0x0000000708087290 */ /* 0x000fe2000fffe0ff */
[----:B------:R-:W-:Y:S11]  /*0ce0*/  BRA.U !UP0, `(.L_x_475) ;  /* 0x00000001084c7547 */ /* 0x000ff6000b800000 */
[----:B-1----:R-:W-:Y:S02]  /*0cf0*/  IMAD R2, R0, 0x80, R13 ;  /* 0x0000008000027824 */ /* 0x002fe400078e020d */
[----:B------:R-:W-:Y:S02]  /*0d00*/  IMAD.MOV.U32 R3, RZ, RZ, 0x8 ;  /* 0x00000008ff037424 */ /* 0x000fe400078e00ff */
[C---:B------:R-:W-:Y:S01]  /*0d10*/  VIADD R7, R2.reuse, 0x80 ;  /* 0x0000008002077836 */ /* 0x040fe20000000000 */
[C---:B------:R-:W-:Y:S01]  /*0d20*/  IADD3 R4, P0, PT, R2.reuse, UR6, RZ ;  /* 0x0000000602047c10 */ /* 0x040fe2000ff1e0ff */
[C---:B0-----:R-:W-:Y:S02]  /*0d30*/  VIADD R9, R2.reuse, 0x100 ;  /* 0x0000010002097836 */ /* 0x041fe40000000000 */
[C---:B------:R-:W-:Y:S01]  /*0d40*/  VIADD R11, R2.reuse, 0x180 ;  /* 0x00000180020b7836 */ /* 0x040fe20000000000 */
[C---:B------:R-:W-:Y:S01]  /*0d50*/  LEA.HI.X.SX32 R5, R2.reuse, UR8, 0x1, P0 ;  /* 0x0000000802057c11 */ /* 0x040fe200080f0eff */
[----:B------:R-:W-:Y:S01]  /*0d60*/  IMAD.WIDE R2, R2, R3, UR4 ;  /* 0x0000000402027e25 */ /* 0x000fe2000f8e0203 */
[----:B------:R-:W-:-:S02]  /*0d70*/  IADD3 R6, P0, PT, R7, UR6, RZ ;  /* 0x0000000607067c10 */ /* 0x000fc4000ff1e0ff */
[----:B------:R-:W-:Y:S01]  /*0d80*/  IADD3 R8, P1, PT, R9, UR6, RZ ;  /* 0x0000000609087c10 */ /* 0x000fe2000ff3e0ff */
[----:B------:R-:W-:Y:S01]  /*0d90*/  VIADD R0, R0, 0x4 ;  /* 0x0000000400007836 */ /* 0x000fe20000000000 */
[----:B------:R-:W-:Y:S01]  /*0da0*/  IADD3 R10, P2, PT, R11, UR6, RZ ;  /* 0x000000060b0a7c10 */ /* 0x000fe2000ff5e0ff */
[----:B------:R2:W-:Y:S01]  /*0db0*/  STG.E.64 desc[UR16][R2.64], R4 ;  /* 0x0000000402007986 */ /* 0x0005e2000c101b10 */
[----:B------:R-:W-:Y:S02]  /*0dc0*/  LEA.HI.X.SX32 R7, R7, UR8, 0x1, P0 ;  /* 0x0000000807077c11 */ /* 0x000fe400080f0eff */
[----:B------:R-:W-:Y:S02]  /*0dd0*/  LEA.HI.X.SX32 R9, R9, UR8, 0x1, P1 ;  /* 0x0000000809097c11 */ /* 0x000fe400088f0eff */
[----:B------:R-:W-:Y:S01]  /*0de0*/  LEA.HI.X.SX32 R11, R11, UR8, 0x1, P2 ;  /* 0x000000080b0b7c11 */ /* 0x000fe200090f0eff */
[----:B------:R2:W-:Y:S04]  /*0df0*/  STG.E.64 desc[UR16][R2.64+0x400], R6 ;  /* 0x0004000602007986 */ /* 0x0005e8000c101b10 */
[----:B------:R2:W-:Y:S04]  /*0e00*/  STG.E.64 desc[UR16][R2.64+0x800], R8 ;  /* 0x0008000802007986 */ /* 0x0005e8000c101b10 */
[----:B------:R2:W-:Y:S02]  /*0e10*/  STG.E.64 desc[UR16][R2.64+0xc00], R10 ;  /* 0x000c000a02007986 */ /* 0x0005e4000c101b10 */
.L_x_475:
[----:B------:R-:W-:-:S13]  /*0e20*/  ISETP.NE.AND P0, PT, RZ, UR9, PT ;  /* 0x00000009ff007c0c */ /* 0x000fda000bf05270 */
[----:B------:R-:W-:Y:S05]  /*0e30*/  @!P0 EXIT ;  /* 0x000000000000894d */ /* 0x000fea0003800000 */
[----:B------:R-:W-:-:S09]  /*0e40*/  UISETP.NE.AND UP0, UPT, UR9, 0x1, UPT ;  /* 0x000000010900788c */ /* 0x000fd2000bf05270 */
[----:B------:R-:W-:Y:S05]  /*0e50*/  BRA.U !UP0, `(.L_x_476) ;  /* 0x00000001082c7547 */ /* 0x000fea000b800000 */
[----:B-12---:R-:W-:Y:S02]  /*0e60*/  IMAD R2, R0, 0x80, R13 ;  /* 0x0000008000027824 */ /* 0x006fe400078e020d */
[----:B------:R-:W-:Y:S02]  /*0e70*/  IMAD.MOV.U32 R3, RZ, RZ, 0x8 ;  /* 0x00000008ff037424 */ /* 0x000fe400078e00ff */
[C---:B------:R-:W-:Y:S01]  /*0e80*/  VIADD R7, R2.reuse, 0x80 ;  /* 0x0000008002077836 */ /* 0x040fe20000000000 */
[----:B------:R-:W-:Y:S01]  /*0e90*/  IADD3 R4, P0, PT, R2, UR6, RZ ;  /* 0x0000000602047c10 */ /* 0x000fe2000ff1e0ff */
[----:B------:R-:W-:-:S03]  /*0ea0*/  VIADD R0, R0, 0x2 ;  /* 0x0000000200007836 */ /* 0x000fc60000000000 */
[C---:B------:R-:W-:Y:S02]  /*0eb0*/  IADD3 R6, P1, PT, R7.reuse, UR6, RZ ;  /* 0x0000000607067c10 */ /* 0x040fe4000ff3e0ff */
[C---:B------:R-:W-:Y:S01]  /*0ec0*/  LEA.HI.X.SX32 R5, R2.reuse, UR8, 0x1, P0 ;  /* 0x0000000802057c11 */ /* 0x040fe200080f0eff */
[----:B------:R-:W-:Y:S01]  /*0ed0*/  IMAD.WIDE R2, R2, R3, UR4 ;  /* 0x0000000402027e25 */ /* 0x000fe2000f8e0203 */
[----:B------:R-:W-:-:S04]  /*0ee0*/  LEA.HI.X.SX32 R7, R7, UR8, 0x1, P1 ;  /* 0x0000000807077c11 */ /* 0x000fc800088f0eff */
[----:B------:R3:W-:Y:S04]  /*0ef0*/  STG.E.64 desc[UR16][R2.64], R4 ;  /* 0x0000000402007986 */ /* 0x0007e8000c101b10 */
[----:B------:R3:W-:Y:S02]  /*0f00*/  STG.E.64 desc[UR16][R2.64+0x400], R6 ;  /* 0x0004000602007986 */ /* 0x0007e4000c101b10 */
.L_x_476:
[----:B------:R-:W-:-:S04]  /*0f10*/  ULOP3.LUT UR14, UR14, 0x1, URZ, 0xc0, !UPT ;  /* 0x000000010e0e7892 */ /* 0x000fc8000f8ec0ff */
[----:B------:R-:W-:-:S06]  /*0f20*/  UISETP.NE.U32.AND UP0, UPT, UR14, 0x1, UPT ;  /* 0x000000010e00788c */ /* 0x000fcc000bf05070 */
[----:B------:R-:W-:-:S13]  /*0f30*/  PLOP3.LUT P0, PT, PT, PT, UP0, 0x80, 0x8 ;  /* 0x000000000008781c */ /* 0x000fda0003f0f008 */
[----:B------:R-:W-:Y:S05]  /*0f40*/  @P0 EXIT ;  /* 0x000000000000094d */ /* 0x000fea0003800000 */
[----:B-1----:R-:W-:Y:S02]  /*0f50*/  IMAD R0, R0, 0x80, R13 ;  /* 0x0000008000007824 */ /* 0x002fe400078e020d */
[----:B--23--:R-:W-:-:S03]  /*0f60*/  IMAD.MOV.U32 R3, RZ, RZ, 0x8 ;  /* 0x00000008ff037424 */ /* 0x00cfc600078e00ff */
[C---:B------:R-:W-:Y:S01]  /*0f70*/  IADD3 R4, P0, PT, R0.reuse, UR6, RZ ;  /* 0x0000000600047c10 */ /* 0x040fe2000ff1e0ff */
[----:B------:R-:W-:-:S03]  /*0f80*/  IMAD.WIDE R2, R0, R3, UR4 ;  /* 0x0000000400027e25 */ /* 0x000fc6000f8e0203 */
[----:B------:R-:W-:-:S05]  /*0f90*/  LEA.HI.X.SX32 R5, R0, UR8, 0x1, P0 ;  /* 0x0000000800057c11 */ /* 0x000fca00080f0eff */
[----:B------:R-:W-:Y:S01]  /*0fa0*/  STG.E.64 desc[UR16][R2.64], R4 ;  /* 0x0000000402007986 */ /* 0x000fe2000c101b10 */
[----:B------:R-:W-:Y:S05]  /*0fb0*/  EXIT ;  /* 0x000000000000794d */ /* 0x000fea0003800000 */
.L_x_477:
        /* <DEDUP_REMOVED lines=12> */
.L_x_496:


//--------------------- .text._ZN3cub18CUB_300001_SM_10006detail9transform16transform_kernelINS2_10policy_hubILb1EN4cuda3std3__45tupleIJN6thrust24THRUST_300001_SM_1000_NS17counting_iteratorIlNSA_11use_defaultESC_SC_EEEEEE10policy1000EiNS7_10__identityENSA_6detail15normal_iteratorINSA_7pointerIlNSA_8cuda_cub3tagENSA_16tagged_referenceIlSM_EESC_EEEEJSD_EEEvT0_iT1_T2_DpNS2_10kernel_argIT3_EE --------------------------
	.section	.text._ZN3cub18CUB_300001_SM_10006detail9transform16transform_kernelINS2_10policy_hubILb1EN4cuda3std3__45tupleIJN6thrust24THRUST_300001_SM_1000_NS17counting_iteratorIlNSA_11use_defaultESC_SC_EEEEEE10policy1000EiNS7_10__identityENSA_6detail15normal_iteratorINSA_7pointerIlNSA_8cuda_cub3tagENSA_16tagged_referenceIlSM_EESC_EEEEJSD_EEEvT0_iT1_T2_DpNS2_10kernel_argIT3_EE,"ax",@progbits
	.align	128
        .global         _ZN3cub18CUB_300001_SM_10006detail9transform16transform_kernelINS2_10policy_hubILb1EN4cuda3std3__45tupleIJN6thrust24THRUST_300001_SM_1000_NS17counting_iteratorIlNSA_11use_defaultESC_SC_EEEEEE10policy1000EiNS7_10__identityENSA_6detail15normal_iteratorINSA_7pointerIlNSA_8cuda_cub3tagENSA_16tagged_referenceIlSM_EESC_EEEEJSD_EEEvT0_iT1_T2_DpNS2_10kernel_argIT3_EE
        .type           _ZN3cub18CUB_300001_SM_10006detail9transform16transform_kernelINS2_10policy_hubILb1EN4cuda3std3__45tupleIJN6thrust24THRUST_300001_SM_1000_NS17counting_iteratorIlNSA_11use_defaultESC_SC_EEEEEE10policy1000EiNS7_10__identityENSA_6detail15normal_iteratorINSA_7pointerIlNSA_8cuda_cub3tagENSA_16tagged_referenceIlSM_EESC_EEEEJSD_EEEvT0_iT1_T2_DpNS2_10kernel_argIT3_EE,@function
        .size           _ZN3cub18CUB_300001_SM_10006detail9transform16transform_kernelINS2_10policy_hubILb1EN4cuda3std3__45tupleIJN6thrust24THRUST_300001_SM_1000_NS17counting_iteratorIlNSA_11use_defaultESC_SC_EEEEEE10policy1000EiNS7_10__identityENSA_6detail15normal_iteratorINSA_7pointerIlNSA_8cuda_cub3tagENSA_16tagged_referenceIlSM_EESC_EEEEJSD_EEEvT0_iT1_T2_DpNS2_10kernel_argIT3_EE,(.L_x_497 - _ZN3cub18CUB_300001_SM_10006detail9transform16transform_kernelINS2_10policy_hubILb1EN4cuda3std3__45tupleIJN6thrust24THRUST_300001_SM_1000_NS17counting_iteratorIlNSA_11use_defaultESC_SC_EEEEEE10policy1000EiNS7_10__identityENSA_6detail15normal_iteratorINSA_7pointerIlNSA_8cuda_cub3tagENSA_16tagged_referenceIlSM_EESC_EEEEJSD_EEEvT0_iT1_T2_DpNS2_10kernel_argIT3_EE)
        .other          _ZN3cub18CUB_300001_SM_10006detail9transform16transform_kernelINS2_10policy_hubILb1EN4cuda3std3__45tupleIJN6thrust24THRUST_300001_SM_1000_NS17counting_iteratorIlNSA_11use_defaultESC_SC_EEEEEE10policy1000EiNS7_10__identityENSA_6detail15normal_iteratorINSA_7pointerIlNSA_8cuda_cub3tagENSA_16tagged_referenceIlSM_EESC_EEEEJSD_EEEvT0_iT1_T2_DpNS2_10kernel_argIT3_EE,@"STO_CUDA_ENTRY STV_DEFAULT"
_ZN3cub18CUB_300001_SM_10006detail9transform16transform_kernelINS2_10policy_hubILb1EN4cuda3std3__45tupleIJN6thrust24THRUST_300001_SM_1000_NS17counting_iteratorIlNSA_11use_defaultESC_SC_EEEEEE10policy1000EiNS7_10__identityENSA_6detail15normal_iteratorINSA_7pointerIlNSA_8cuda_cub3tagENSA_16tagged_referenceIlSM_EESC_EEEEJSD_EEEvT0_iT1_T2_DpNS2_10kernel_argIT3_EE:
.text._ZN3cub18CUB_300001_SM_10006detail9transform16transform_kernelINS2_10policy_hubILb1EN4cuda3std3__45tupleIJN6thrust24THRUST_300001_SM_1000_NS17counting_iteratorIlNSA_11use_defaultESC_SC_EEEEEE10policy1000EiNS7_10__identityENSA_6detail15normal_iteratorINSA_7pointerIlNSA_8cuda_cub3tagENSA_16tagged_referenceIlSM_EESC_EEEEJSD_EEEvT0_iT1_T2_DpNS2_10kernel_argIT3_EE:
[----:B------:R-:W-:Y:S08]  /*0000*/  LDC R1, c[0x0][0x37c] ;  /* 0x0000df00ff017b82 */ /* 0x000ff00000000800 */
[----:B------:R-:W0:Y:S01]  /*0010*/  S2UR UR8, SR_CTAID.X ;  /* 0x00000000000879c3 */ /* 0x000e220000002500 */
[----:B------:R-:W1:Y:S01]  /*0020*/  LDCU.64 UR12, c[0x0][0x380] ;  /* 0x00007000ff0c77ac */ /* 0x000e620008000a00 */
[----:B------:R-:W2:Y:S01]  /*0030*/  LDCU.64 UR14, c[0x0][0x398] ;  /* 0x00007300ff0e77ac */ /* 0x000ea20008000a00 */
[----:B------:R-:W3:Y:S01]  /*0040*/  LDCU.64 UR4, c[0x0][0x390] ;  /* 0x00007200ff0477ac */ /* 0x000ee20008000a00 */
[----:B------:R-:W4:Y:S01]  /*0050*/  LDCU.64 UR16, c[0x0][0x358] ;  /* 0x00006b00ff1077ac */ /* 0x000f220008000a00 */
[----:B-1----:R-:W-:-:S04]  /*0060*/  USHF.L.U32 UR10, UR13, 0x7, URZ ;  /* 0x000000070d0a7899 */ /* 0x002fc800080006ff */
[----:B0-----:R-:W-:-:S04]  /*0070*/  UIMAD UR6, UR10, UR8, URZ ;  /* 0x000000080a0672a4 */ /* 0x001fc8000f8e02ff */
[----:B------:R-:W-:Y:S02]  /*0080*/  USHF.R.S32.HI UR9, URZ, 0x1f, UR6 ;  /* 0x0000001fff097899 */ /* 0x000fe40008011406 */
[----:B--2---:R-:W-:Y:S02]  /*0090*/  UIADD3 UR18, UP0, UPT, UR6, UR14, URZ ;  /* 0x0000000e06127290 */ /* 0x004fe4000ff1e0ff */
[----:B------:R-:W-:Y:S02]  /*00a0*/  UIADD3 UR7, UPT, UPT, -UR6, UR12, URZ ;  /* 0x0000000c06077290 */ /* 0x000fe4000fffe1ff */
[----:B------:R-:W-:Y:S02]  /*00b0*/  UIADD3.X UR19, UPT, UPT, UR9, UR15, URZ, UP0, !UPT ;  /* 0x0000000f09137290 */ /* 0x000fe400087fe4ff */
[----:B------:R-:W-:Y:S02]  /*00c0*/  UISETP.GT.AND UP0, UPT, UR10, UR7, UPT ;  /* 0x000000070a00728c */ /* 0x000fe4000bf04270 */
[----:B------:R-:W-:-:S02]  /*00d0*/  UISETP.LT.AND UP1, UPT, UR10, UR7, UPT ;  /* 0x000000070a00728c */ /* 0x000fc4000bf21270 */
[----:B---3--:R-:W-:Y:S02]  /*00e0*/  UIMAD.WIDE UR4, UR6, 0x8, UR4 ;  /* 0x00000008060478a5 */ /* 0x008fe4000f8e0204 */
[----:B------:R-:W-:-:S03]  /*00f0*/  USEL UR11, UR10, UR7, UP1 ;  /* 0x000000070a0b7287 */ /* 0x000fc60008800000 */
[----:B----4-:R-:W-:Y:S09]  /*0100*/  BRA.U UP0, `(.L_x_478) ;  /* 0x0000000900047547 */ /* 0x010ff2000b800000 */
[----:B------:R-:W-:-:S06]  /*0110*/  UISETP.GE.AND UP0, UPT, UR13, 0x1, UPT ;  /* 0x000000010d00788c */ /* 0x000fcc000bf06270 */
[----:B------:R-:W-:-:S13]  /*0120*/  PLOP3.LUT P0, PT, PT, PT, UP0, 0x80, 0x8 ;  /* 0x000000000008781c */ /* 0x000fda0003f0f008 */
[----:B------:R-:W-:Y:S05]  /*0130*/  @!P0 EXIT ;  /* 0x000000000000894d */ /* 0x000fea0003800000 */
[----:B------:R-:W0:Y:S01]  /*0140*/  S2R R9, SR_TID.X ;  /* 0x0000000000097919 */ /* 0x000e220000002100 */
[----:B------:R-:W-:Y:S01]  /*0150*/  UISETP.GE.U32.AND UP0, UPT, UR13, 0x8, UPT ;  /* 0x000000080d00788c */ /* 0x000fe2000bf06070 */
[----:B------:R-:W-:-:S08]  /*0160*/  IMAD.MOV.U32 R0, RZ, RZ, RZ ;  /* 0x000000ffff007224 */ /* 0x000fd000078e00ff */
[----:B------:R-:W-:Y:S05]  /*0170*/  BRA.U !UP0, `(.L_x_479) ;  /* 0x0000000508087547 */ /* 0x000fea000b800000 */
[----:B------:R-:W1:Y:S01]  /*0180*/  LDCU.64 UR10, c[0x0][0x390] ;  /* 0x00007200ff0a77ac */ /* 0x000e620008000a00 */
[C---:B0-----:R-:W-:Y:S01]  /*0190*/  IADD3 R0, P0, PT, R9.reuse, UR18, RZ ;  /* 0x0000001209007c10 */ /* 0x041fe2000ff1e0ff */
[C---:B------:R-:W-:Y:S01]  /*01a0*/  VIADD R2, R9.reuse, 0x380 ;  /* 0x0000038009027836 */ /* 0x040fe20000000000 */
[----:B------:R-:W-:Y:S01]  /*01b0*/  UIMAD UR7, UR8, UR13, URZ ;  /* 0x0000000d080772a4 */ /* 0x000fe2000f8e02ff */
[C---:B------:R-:W-:Y:S02]  /*01c0*/  VIADD R4, R9.reuse, 0x300 ;  /* 0x0000030009047836 */ /* 0x040fe40000000000 */
[C---:B------:R-:W-:Y:S01]  /*01d0*/  VIADD R5, R9.reuse, 0x280 ;  /* 0x0000028009057836 */ /* 0x040fe20000000000 */
[----:B------:R-:W-:Y:S01]  /*01e0*/  USHF.L.U32 UR7, UR7, 0x7, URZ ;  /* 0x0000000707077899 */ /* 0x000fe200080006ff */
[C---:B------:R-:W-:Y:S02]  /*01f0*/  VIADD R6, R9.reuse, 0x200 ;  /* 0x0000020009067836 */ /* 0x040fe40000000000 */
[C---:B------:R-:W-:Y:S01]  /*0200*/  VIADD R8, R9.reuse, 0x80 ;  /* 0x0000008009087836 */ /* 0x040fe20000000000 */
[----:B------:R-:W-:Y:S01]  /*0210*/  UIADD3 UR12, UP1, UPT, UR7, UR14, URZ ;  /* 0x0000000e070c7290 */ /* 0x000fe2000ff3e0ff */
[----:B------:R-:W-:-:S02]  /*0220*/  VIADD R7, R9, 0x100 ;  /* 0x0000010009077836 */ /* 0x000fc40000000000 */
[----:B------:R-:W-:Y:S01]  /*0230*/  IMAD.X R3, RZ, RZ, UR19, P0 ;  /* 0x00000013ff037e24 */ /* 0x000fe200080e06ff */
[----:B------:R-:W-:Y:S02]  /*0240*/  ULEA.HI.X.SX32 UR7, UR7, UR15, 0x1, UP1 ;  /* 0x0000000f07077291 */ /* 0x000fe400088f0eff */
[----:B-1----:R-:W-:-:S04]  /*0250*/  ULEA UR10, UP0, UR6, UR10, 0x3 ;  /* 0x0000000a060a7291 */ /* 0x002fc8000f8018ff */
[----:B------:R-:W-:Y:S02]  /*0260*/  ULEA.HI.X UR11, UR6, UR11, UR9, 0x3, UP0 ;  /* 0x0000000b060b7291 */ /* 0x000fe400080f1c09 */
[----:B------:R-:W-:Y:S01]  /*0270*/  IMAD.U32 R22, RZ, RZ, UR10 ;  /* 0x0000000aff167e24 */ /* 0x000fe2000f8e00ff */
[----:B------:R-:W-:Y:S02]  /*0280*/  ULOP3.LUT UR6, UR13, 0x7ffffff8, URZ, 0xc0, !UPT ;  /* 0x7ffffff80d067892 */ /* 0x000fe4000f8ec0ff */
[----:B------:R-:W-:Y:S01]  /*0290*/  UIADD3 UR9, UP0, UPT, UR10, 0xc00, URZ ;  /* 0x00000c000a097890 */ /* 0x000fe2000ff1e0ff */
[----:B------:R-:W-:Y:S01]  /*02a0*/  IMAD.U32 R23, RZ, RZ, UR11 ;  /* 0x0000000bff177e24 */ /* 0x000fe2000f8e00ff */
[----:B------:R-:W-:Y:S02]  /*02b0*/  UIADD3 UR6, UPT, UPT, -UR6, URZ, URZ ;  /* 0x000000ff06067290 */ /* 0x000fe4000fffe1ff */
[----:B------:R-:W-:Y:S01]  /*02c0*/  UIADD3.X UR10, UPT, UPT, URZ, UR11, URZ, UP0, !UPT ;  /* 0x0000000bff0a7290 */ /* 0x000fe200087fe4ff */
[----:B------:R-:W-:-:S04]  /*02d0*/  IMAD.WIDE.U32 R22, R9, 0x8, R22 ;  /* 0x0000000809167825 */ /* 0x000fc800078e0016 */
[----:B------:R-:W-:-:S07]  /*02e0*/  VIADD R9, R9, 0x180 ;  /* 0x0000018009097836 */ /* 0x000fce0000000000 */
.L_x_480:
[C---:B-1----:R-:W-:Y:S01]  /*02f0*/  IADD3 R26, P0, PT, R4.reuse, UR12, RZ ;  /* 0x0000000c041a7c10 */ /* 0x042fe2000ff1e0ff */
[----:B------:R-:W-:Y:S01]  /*0300*/  IMAD.MOV.U32 R20, RZ, RZ, R0 ;  /* 0x000000ffff147224 */ /* 0x000fe200078e0000 */
[C---:B------:R-:W-:Y:S01]  /*0310*/  IADD3 R24, P1, PT, R5.reuse, UR12, RZ ;  /* 0x0000000c05187c10 */ /* 0x040fe2000ff3e0ff */
[----:B------:R-:W-:Y:S01]  /*0320*/  IMAD.MOV.U32 R21, RZ, RZ, R3 ;  /* 0x000000ffff157224 */ /* 0x000fe200078e0003 */
[----:B------:R-:W-:Y:S01]  /*0330*/  LEA.HI.X.SX32 R27, R4, UR7, 0x1, P0 ;  /* 0x00000007041b7c11 */ /* 0x000fe200080f0eff */
[----:B------:R-:W-:Y:S01]  /*0340*/  IMAD.U32 R11, RZ, RZ, UR10 ;  /* 0x0000000aff0b7e24 */ /* 0x000fe2000f8e00ff */
[C---:B------:R-:W-:Y:S01]  /*0350*/  IADD3 R18, P0, PT, R6.reuse, UR12, RZ ;  /* 0x0000000c06127c10 */ /* 0x040fe2000ff1e0ff */
[----:B------:R-:W-:Y:S01]  /*0360*/  UIADD3 UR6, UPT, UPT, UR6, 0x8, URZ ;  /* 0x0000000806067890 */ /* 0x000fe2000fffe0ff */
[----:B------:R-:W-:Y:S01]  /*0370*/  MOV R10, UR9 ;  /* 0x00000009000a7c02 */ /* 0x000fe20008000f00 */
[----:B------:R0:W-:Y:S01]  /*0380*/  STG.E.64 desc[UR16][R22.64], R20 ;  /* 0x0000001416007986 */ /* 0x0001e2000c101b10 */
[----:B------:R-:W-:Y:S01]  /*0390*/  LEA.HI.X.SX32 R25, R5, UR7, 0x1, P1 ;  /* 0x0000000705197c11 */ /* 0x000fe200088f0eff */
[----:B------:R-:W-:Y:S01]  /*03a0*/  UISETP.NE.AND UP0, UPT, UR6, URZ, UPT ;  /* 0x000000ff0600728c */ /* 0x000fe2000bf05270 */
[----:B------:R-:W-:Y:S01]  /*03b0*/  LEA.HI.X.SX32 R19, R6, UR7, 0x1, P0 ;  /* 0x0000000706137c11 */ /* 0x000fe200080f0eff */
[C---:B------:R-:W-:Y:S01]  /*03c0*/  IMAD.WIDE R10, R8.reuse, 0x8, R10 ;  /* 0x00000008080a7825 */ /* 0x040fe200078e020a */
[----:B------:R-:W-:-:S02]  /*03d0*/  IADD3 R16, P1, PT, R8, UR12, RZ ;  /* 0x0000000c08107c10 */ /* 0x000fc4000ff3e0ff */
        /* <DEDUP_REMOVED lines=19> */
[----:B------:R-:W-:Y:S01]  /*0510*/  VIADD R9, R9, 0x400 ;  /* 0x0000040009097836 */ /* 0x000fe20000000000 */
[----:B------:R-:W-:Y:S01]  /*0520*/  IADD3.X R23, PT, PT, RZ, R23, RZ, P0, !PT ;  /* 0x00000017ff177210 */ /* 0x000fe200007fe4ff */
[----:B------:R-:W-:Y:S01]  /*0530*/  IMAD.X R3, RZ, RZ, R3, P1 ;  /* 0x000000ffff037224 */ /* 0x000fe200008e0603 */
[----:B------:R1:W-:Y:S01]  /*0540*/  STG.E.64 desc[UR16][R10.64+-0x400], R12 ;  /* 0xfffc000c0a007986 */ /* 0x0003e2000c101b10 */
[----:B------:R-:W-:-:S03]  /*0550*/  VIADD R8, R8, 0x400 ;  /* 0x0000040008087836 */ /* 0x000fc60000000000 */
[----:B------:R1:W-:Y:S01]  /*0560*/  STG.E.64 desc[UR16][R10.64+0xc00], R20 ;  /* 0x000c00140a007986 */ /* 0x0003e2000c101b10 */
[----:B------:R-:W-:Y:S05]  /*0570*/  BRA.U UP0, `(.L_x_480) ;  /* 0xfffffffd005c7547 */ /* 0x000fea000b83ffff */
[----:B------:R-:W-:-:S06]  /*0580*/  ULOP3.LUT UR6, UR13, 0x7ffffff8, URZ, 0xc0, !UPT ;  /* 0x7ffffff80d067892 */ /* 0x000fcc000f8ec0ff */
[----:B------:R-:W-:-:S07]  /*0590*/  IMAD.U32 R0, RZ, RZ, UR6 ;  /* 0x00000006ff007e24 */ /* 0x000fce000f8e00ff */
.L_x_479:
[----:B------:R-:W-:-:S06]  /*05a0*/  ULOP3.LUT UP0, UR6, UR13, 0x7, URZ, 0xc0, !UPT ;  /* 0x000000070d067892 */ /* 0x000fcc000f80c0ff */
[----:B------:R-:W-:-:S13]  /*05b0*/  PLOP3.LUT P0, PT, PT, PT, UP0, 0x80, 0x8 ;  /* 0x000000000008781c */ /* 0x000fda0003f0f008 */
[----:B------:R-:W-:Y:S05]  /*05c0*/  @!P0 EXIT ;  /* 0x000000000000894d */ /* 0x000fea0003800000 */
[----:B-1----:R-:W1:Y:S01]  /*05d0*/  S2R R13, SR_TID.X ;  /* 0x00000000000d7919 */ /* 0x002e620000002100 */
[----:B------:R-:W-:Y:S02]  /*05e0*/  UISETP.GE.U32.AND UP0, UPT, UR6, 0x4, UPT ;  /* 0x000000040600788c */ /* 0x000fe4000bf06070 */
[----:B------:R-:W-:Y:S02]  /*05f0*/  UIMAD UR8, UR8, UR13, URZ ;  /* 0x0000000d080872a4 */ /* 0x000fe4000f8e02ff */
[----:B------:R-:W-:Y:S02]  /*0600*/  ULOP3.LUT UR6, UR13, 0x3, URZ, 0xc0, !UPT ;  /* 0x000000030d067892 */ /* 0x000fe4000f8ec0ff */
[----:B------:R-:W-:-:S04]  /*0610*/  USHF.L.U32 UR8, UR8, 0x7, URZ ;  /* 0x0000000708087899 */ /* 0x000fc800080006ff */
[----:B------:R-:W-:-:S04]  /*0620*/  UIADD3 UR14, UP1, UPT, UR8, UR14, URZ ;  /* 0x0000000e080e7290 */ /* 0x000fc8000ff3e0ff */
[----:B------:R-:W-:Y:S01]  /*0630*/  ULEA.HI.X.SX32 UR8, UR8, UR15, 0x1, UP1 ;  /* 0x0000000f08087291 */ /* 0x000fe200088f0eff */
[----:B------:R-:W-:Y:S11]  /*0640*/  BRA.U !UP0, `(.L_x_481) ;  /* 0x00000001084c7547 */ /* 0x000ff6000b800000 */
[C---:B-1----:R-:W-:Y:S01]  /*0650*/  IMAD R2, R0.reuse, 0x80, R13 ;  /* 0x0000008000027824 */ /* 0x042fe200078e020d */
[----:B------:R-:W-:Y:S01]  /*0660*/  IADD3 R0, PT, PT, R0, 0x4, RZ ;  /* 0x0000000400007810 */ /* 0x000fe20007ffe0ff */
        /* <DEDUP_REMOVED lines=8> */
[----:B------:R-:W-:Y:S02]  /*06f0*/  IADD3 R8, P1, PT, R9, UR14, RZ ;  /* 0x0000000e09087c10 */ /* 0x000fe4000ff3e0ff */
        /* <DEDUP_REMOVED lines=8> */
.L_x_481:
        /* <DEDUP_REMOVED lines=15> */
.L_x_482:
        /* <DEDUP_REMOVED lines=11> */
.L_x_478:
[----:B------:R-:W-:-:S06]  /*0920*/  UISETP.GE.AND UP0, UPT, UR13, 0x1, UPT ;  /* 0x000000010d00788c */ /* 0x000fcc000bf06270 */
[----:B------:R-:W-:-:S13]  /*0930*/  PLOP3.LUT P0, PT, PT, PT, UP0, 0x80, 0x8 ;  /* 0x000000000008781c */ /* 0x000fda0003f0f008 */
[----:B------:R-:W-:Y:S05]  /*0940*/  @!P0 EXIT ;  /* 0x000000000000894d */ /* 0x000fea0003800000 */
[----:B------:R-:W0:Y:S01]  /*0950*/  S2R R0, SR_TID.X ;  /* 0x0000000000007919 */ /* 0x000e220000002100 */
[----:B------:R-:W-:Y:S01]  /*0960*/  UISETP.GE.U32.AND UP0, UPT, UR13, 0x4, UPT ;  /* 0x000000040d00788c */ /* 0x000fe2000bf06070 */
[----:B------:R-:W-:Y:S01]  /*0970*/  IMAD.MOV.U32 R3, RZ, RZ, RZ ;  /* 0x000000ffff037224 */ /* 0x000fe200078e00ff */
[----:B------:R-:W-:-:S07]  /*0980*/  ULOP3.LUT UR7, UR13, 0x3, URZ, 0xc0, !UPT ;  /* 0x000000030d077892 */ /* 0x000fce000f8ec0ff */
[----:B------:R-:W-:Y:S05]  /*0990*/  BRA.U !UP0, `(.L_x_483) ;  /* 0x0000000108887547 */ /* 0x000fea000b800000 */
[----:B------:R-:W-:Y:S01]  /*09a0*/  ULOP3.LUT UR6, UR13, 0x7ffffffc, URZ, 0xc0, !UPT ;  /* 0x7ffffffc0d067892 */ /* 0x000fe2000f8ec0ff */
[----:B------:R-:W-:-:S05]  /*09b0*/  IMAD.MOV.U32 R2, RZ, RZ, RZ ;  /* 0x000000ffff027224 */ /* 0x000fca00078e00ff */
[----:B------:R-:W-:-:S07]  /*09c0*/  MOV R3, UR6 ;  /* 0x0000000600037c02 */ /* 0x000fce0008000f00 */
.L_x_484:
[C---:B0-----:R-:W-:Y:S01]  /*09d0*/  IMAD R6, R2.reuse, 0x80, R0 ;  /* 0x0000008002067824 */ /* 0x041fe200078e0200 */
[----:B------:R-:W-:Y:S01]  /*09e0*/  IADD3 R2, PT, PT, R2, 0x4, RZ ;  /* 0x0000000402027810 */ /* 0x000fe20007ffe0ff */
        /* <DEDUP_REMOVED lines=10> */
[----:B------:R-:W-:-:S04]  /*0a90*/  IMAD.MOV.U32 R19, RZ, RZ, 0x8 ;  /* 0x00000008ff137424 */ /* 0x000fc800078e00ff */
        /* <DEDUP_REMOVED lines=18> */
.L_x_483:
        /* <DEDUP_REMOVED lines=9> */
[C---:B------:R-:W-:Y:S01]  /*0c50*/  VIADD R6, R4.reuse, 0x80 ;  /* 0x0000008004067836 */ /* 0x040fe20000000000 */
[----:B------:R-:W-:Y:S01]  /*0c60*/  ISETP.GE.AND P0, PT, R4, UR11, PT ;  /* 0x0000000b04007c0c */ /* 0x000fe2000bf06270 */
[----:B------:R-:W-:Y:S02]  /*0c70*/  IMAD.MOV.U32 R7, RZ, RZ, 0x8 ;  /* 0x00000008ff077424 */ /* 0x000fe400078e00ff */
[----:B------:R-:W-:Y:S01]  /*0c80*/  VIADD R3, R3, 0x2 ;  /* 0x0000000203037836 */ /* 0x000fe20000000000 */
[----:B------:R-:W-:-:S09]  /*0c90*/  ISETP.GE.AND P1, PT, R6, UR11, PT ;  /* 0x0000000b06007c0c */ /* 0x000fd2000bf26270 */
[----:B------:R-:W-:-:S04]  /*0ca0*/  @!P0 IADD3 R8, P2, PT, R4, UR18, RZ ;  /* 0x0000001204088c10 */ /* 0x000fc8000ff5e0ff */
[----:B------:R-:W-:Y:S02]  /*0cb0*/  @!P1 IADD3 R10, P3, PT, R6, UR18, RZ ;  /* 0x00000012060a9c10 */ /* 0x000fe4000ff7e0ff */
[C---:B------:R-:W-:Y:S01]  /*0cc0*/  @!P0 LEA.HI.X.SX32 R9, R4.reuse, UR19, 0x1, P2 ;  /* 0x0000001304098c11 */ /* 0x040fe200090f0eff */
[----:B------:R-:W-:Y:S01]  /*0cd0*/  @!P0 IMAD.WIDE R4, R4, R5, UR4 ;  /* 0x0000000404048e25 */ /* 0x000fe2000f8e0205 */
[----:B------:R-:W-:-:S03]  /*0ce0*/  @!P1 LEA.HI.X.SX32 R11, R6, UR19, 0x1, P3 ;  /* 0x00000013060b9c11 */ /* 0x000fc600098f0eff */
[----:B------:R-:W-:Y:S01]  /*0cf0*/  @!P1 IMAD.WIDE R6, R6, R7, UR4 ;  /* 0x0000000406069e25 */ /* 0x000fe2000f8e0207 */
[----:B------:R1:W-:Y:S04]  /*0d00*/  @!P0 STG.E.64 desc[UR16][R4.64], R8 ;  /* 0x0000000804008986 */ /* 0x0003e8000c101b10 */
[----:B------:R1:W-:Y:S02]  /*0d10*/  @!P1 STG.E.64 desc[UR16][R6.64], R10 ;  /* 0x0000000a06009986 */ /* 0x0003e4000c101b10 */
.L_x_485:
        /* <DEDUP_REMOVED lines=10> */
.L_x_486:
        /* <DEDUP_REMOVED lines=12> */
.L_x_497:


//--------------------- .text._ZN3cub18CUB_300001_SM_10006detail8for_each13static_kernelINS2_12policy_hub_t12policy_500_tEmN6thrust24THRUST_300001_SM_1000_NS8cuda_cub20__uninitialized_fill7functorINS7_7pointerIlNS8_3tagENS7_16tagged_referenceIlSC_EENS7_11use_defaultEEElEEEEvT0_T1_ --------------------------
	.section	.text._ZN3cub18CUB_300001_SM_10006detail8for_each13static_kernelINS2_12policy_hub_t12policy_500_tEmN6thrust24THRUST_300001_SM_1000_NS8cuda_cub20__uninitialized_fill7functorINS7_7pointerIlNS8_3tagENS7_16tagged_referenceIlSC_EENS7_11use_defaultEEElEEEEvT0_T1_,"ax",@progbits
	.align	128
        .global         _ZN3cub18CUB_300001_SM_10006detail8for_each13static_kernelINS2_12policy_hub_t12policy_500_tEmN6thrust24THRUST_300001_SM_1000_NS8cuda_cub20__uninitialized_fill7functorINS7_7pointerIlNS8_3tagENS7_16tagged_referenceIlSC_EENS7_11use_defaultEEElEEEEvT0_T1_
        .type           _ZN3cub18CUB_300001_SM_10006detail8for_each13static_kernelINS2_12policy_hub_t12policy_500_tEmN6thrust24THRUST_300001_SM_1000_NS8cuda_cub20__uninitialized_fill7functorINS7_7pointerIlNS8_3tagENS7_16tagged_referenceIlSC_EENS7_11use_defaultEEElEEEEvT0_T1_,@function
        .size           _ZN3cub18CUB_300001_SM_10006detail8for_each13static_kernelINS2_12policy_hub_t12policy_500_tEmN6thrust24THRUST_300001_SM_1000_NS8cuda_cub20__uninitialized_fill7functorINS7_7pointerIlNS8_3tagENS7_16tagged_referenceIlSC_EENS7_11use_defaultEEElEEEEvT0_T1_,(.L_x_498 - _ZN3cub18CUB_300001_SM_10006detail8for_each13static_kernelINS2_12policy_hub_t12policy_500_tEmN6thrust24THRUST_300001_SM_1000_NS8cuda_cub20__uninitialized_fill7functorINS7_7pointerIlNS8_3tagENS7_16tagged_referenceIlSC_EENS7_11use_defaultEEElEEEEvT0_T1_)
        .other          _ZN3cub18CUB_300001_SM_10006detail8for_each13static_kernelINS2_12policy_hub_t12policy_500_tEmN6thrust24THRUST_300001_SM_1000_NS8cuda_cub20__uninitialized_fill7functorINS7_7pointerIlNS8_3tagENS7_16tagged_referenceIlSC_EENS7_11use_defaultEEElEEEEvT0_T1_,@"STO_CUDA_ENTRY STV_DEFAULT"
_ZN3cub18CUB_300001_SM_10006detail8for_each13static_kernelINS2_12policy_hub_t12policy_500_tEmN6thrust24THRUST_300001_SM_1000_NS8cuda_cub20__uninitialized_fill7functorINS7_7pointerIlNS8_3tagENS7_16tagged_referenceIlSC_EENS7_11use_defaultEEElEEEEvT0_T1_:
.text._ZN3cub18CUB_300001_SM_10006detail8for_each13static_kernelINS2_12policy_hub_t12policy_500_tEmN6thrust24THRUST_300001_SM_1000_NS8cuda_cub20__uninitialized_fill7functorINS7_7pointerIlNS8_3tagENS7_16tagged_referenceIlSC_EENS7_11use_defaultEEElEEEEvT0_T1_:
[----:B------:R-:W-:Y:S08]  /*0000*/  LDC R1, c[0x0][0x37c] ;  /* 0x0000df00ff017b82 */ /* 0x000ff00000000800 */
[----:B------:R-:W0:Y:S01]  /*0010*/  S2UR UR4, SR_CTAID.X ;  /* 0x00000000000479c3 */ /* 0x000e220000002500 */
[----:B------:R-:W1:Y:S01]  /*0020*/  LDCU.64 UR6, c[0x0][0x380] ;  /* 0x00007000ff0677ac */ /* 0x000e620008000a00 */
[----:B------:R-:W2:Y:S01]  /*0030*/  LDCU.64 UR8, c[0x0][0x358] ;  /* 0x00006b00ff0877ac */ /* 0x000ea20008000a00 */
[----:B0-----:R-:W-:-:S04]  /*0040*/  UIMAD.WIDE.U32 UR4, UR4, 0x200, URZ ;  /* 0x00000200040478a5 */ /* 0x001fc8000f8e00ff */
[----:B-1----:R-:W-:-:S04]  /*0050*/  UIADD3 UR6, UP0, UPT, -UR4, UR6, URZ ;  /* 0x0000000604067290 */ /* 0x002fc8000ff1e1ff */
[----:B------:R-:W-:Y:S02]  /*0060*/  UIADD3.X UR7, UPT, UPT, ~UR5, UR7, URZ, UP0, !UPT ;  /* 0x0000000705077290 */ /* 0x000fe400087fe5ff */
[----:B------:R-:W-:-:S04]  /*0070*/  UISETP.GE.U32.AND UP0, UPT, UR6, 0x200, UPT ;  /* 0x000002000600788c */ /* 0x000fc8000bf06070 */
[----:B------:R-:W-:-:S09]  /*0080*/  UISETP.GE.U32.AND.EX UP0, UPT, UR7, URZ, UPT, UP0 ;  /* 0x000000ff0700728c */ /* 0x000fd2000bf06100 */
[----:B--2---:R-:W-:Y:S05]  /*0090*/  BRA.U !UP0, `(.L_x_487) ;  /* 0x0000000108287547 */ /* 0x004fea000b800000 */
[----:B------:R-:W0:Y:S01]  /*00a0*/  S2R R0, SR_TID.X ;  /* 0x0000000000007919 */ /* 0x000e220000002100 */
[----:B------:R-:W1:Y:S01]  /*00b0*/  LDCU.64 UR6, c[0x0][0x388] ;  /* 0x00007100ff0677ac */ /* 0x000e620008000a00 */
[----:B------:R-:W2:Y:S01]  /*00c0*/  LDC.64 R4, c[0x0][0x390] ;  /* 0x0000e400ff047b82 */ /* 0x000ea20000000a00 */
[----:B0-----:R-:W-:-:S05]  /*00d0*/  IADD3 R0, P0, PT, R0, UR4, RZ ;  /* 0x0000000400007c10 */ /* 0x001fca000ff1e0ff */
[----:B------:R-:W-:Y:S01]  /*00e0*/  IMAD.X R3, RZ, RZ, UR5, P0 ;  /* 0x00000005ff037e24 */ /* 0x000fe200080e06ff */
[----:B-1----:R-:W-:-:S04]  /*00f0*/  LEA R2, P0, R0, UR6, 0x3 ;  /* 0x0000000600027c11 */ /* 0x002fc8000f8018ff */
[----:B------:R-:W-:-:S05]  /*0100*/  LEA.HI.X R3, R0, UR7, R3, 0x3, P0 ;  /* 0x0000000700037c11 */ /* 0x000fca00080f1c03 */
[----:B--2---:R-:W-:Y:S04]  /*0110*/  STG.E.64 desc[UR8][R2.64], R4 ;  /* 0x0000000402007986 */ /* 0x004fe8000c101b08 */
[----:B------:R-:W-:Y:S01]  /*0120*/  STG.E.64 desc[UR8][R2.64+0x800], R4 ;  /* 0x0008000402007986 */ /* 0x000fe2000c101b08 */
[----:B------:R-:W-:Y:S05]  /*0130*/  EXIT ;  /* 0x000000000000794d */ /* 0x000fea0003800000 */
.L_x_487:
[----:B------:R-:W0:Y:S01]  /*0140*/  S2R R0, SR_TID.X ;  /* 0x0000000000007919 */ /* 0x000e220000002100 */
[----:B------:R-:W-:Y:S01]  /*0150*/  IMAD.U32 R2, RZ, RZ, UR7 ;  /* 0x00000007ff027e24 */ /* 0x000fe2000f8e00ff */
[----:B------:R-:W1:Y:S01]  /*0160*/  LDCU.64 UR10, c[0x0][0x388] ;  /* 0x00007100ff0a77ac */ /* 0x000e620008000a00 */
[----:B------:R-:W-:Y:S01]  /*0170*/  IMAD.U32 R6, RZ, RZ, UR7 ;  /* 0x00000007ff067e24 */ /* 0x000fe2000f8e00ff */
[----:B0-----:R-:W-:-:S04]  /*0180*/  ISETP.LT.U32.AND P0, PT, R0, UR6, PT ;  /* 0x0000000600007c0c */ /* 0x001fc8000bf01070 */
[----:B------:R-:W-:Y:S01]  /*0190*/  ISETP.GT.U32.AND.EX P0, PT, R2, RZ, PT, P0 ;  /* 0x000000ff0200720c */ /* 0x000fe20003f04100 */
[C---:B------:R-:W-:Y:S01]  /*01a0*/  VIADD R2, R0.reuse, 0x100 ;  /* 0x0000010000027836 */ /* 0x040fe20000000000 */
[----:B------:R-:W-:-:S04]  /*01b0*/  IADD3 R0, P2, PT, R0, UR4, RZ ;  /* 0x0000000400007c10 */ /* 0x000fc8000ff5e0ff */
[----:B------:R-:W-:Y:S01]  /*01c0*/  ISETP.LT.U32.AND P1, PT, R2, UR6, PT ;  /* 0x0000000602007c0c */ /* 0x000fe2000bf21070 */
[----:B------:R-:W-:Y:S01]  /*01d0*/  IMAD.X R3, RZ, RZ, UR5, P2 ;  /* 0x00000005ff037e24 */ /* 0x000fe200090e06ff */
[----:B-1----:R-:W-:Y:S02]  /*01e0*/  LEA R2, P2, R0, UR10, 0x3 ;  /* 0x0000000a00027c11 */ /* 0x002fe4000f8418ff */
[----:B------:R-:W-:Y:S02]  /*01f0*/  ISETP.GT.U32.AND.EX P1, PT, R6, RZ, PT, P1 ;  /* 0x000000ff0600720c */ /* 0x000fe40003f24110 */
[----:B------:R-:W-:Y:S01]  /*0200*/  LEA.HI.X R3, R0, UR11, R3, 0x3, P2 ;  /* 0x0000000b00037c11 */ /* 0x000fe200090f1c03 */
[----:B------:R-:W0:Y:S04]  /*0210*/  @P0 LDC.64 R4, c[0x0][0x390] ;  /* 0x0000e400ff040b82 */ /* 0x000e280000000a00 */
[----:B0-----:R0:W-:Y:S06]  /*0220*/  @P0 STG.E.64 desc[UR8][R2.64], R4 ;  /* 0x0000000402000986 */ /* 0x0011ec000c101b08 */
[----:B------:R-:W-:Y:S05]  /*0230*/  @!P1 EXIT ;  /* 0x000000000000994d */ /* 0x000fea0003800000 */
[----:B0-----:R-:W0:Y:S02]  /*0240*/  LDC.64 R4, c[0x0][0x390] ;  /* 0x0000e400ff047b82 */ /* 0x001e240000000a00 */
[----:B0-----:R-:W-:Y:S01]  /*0250*/  STG.E.64 desc[UR8][R2.64+0x800], R4 ;  /* 0x0008000402007986 */ /* 0x001fe2000c101b08 */
[----:B------:R-:W-:Y:S05]  /*0260*/  EXIT ;  /* 0x000000000000794d */ /* 0x000fea0003800000 */
.L_x_488:
        /* <DEDUP_REMOVED lines=9> */
.L_x_498:


//--------------------- .text._ZN3cub18CUB_300001_SM_10006detail11EmptyKernelIvEEvv --------------------------
	.section	.text._ZN3cub18CUB_300001_SM_10006detail11EmptyKernelIvEEvv,"ax",@progbits
	.align	128
        .global         _ZN3cub18CUB_300001_SM_10006detail11EmptyKernelIvEEvv
        .type           _ZN3cub18CUB_300001_SM_10006detail11EmptyKernelIvEEvv,@function
        .size           _ZN3cub18CUB_300001_SM_10006detail11EmptyKernelIvEEvv,(.L_x_499 - _ZN3cub18CUB_300001_SM_10006detail11EmptyKernelIvEEvv)
        .other          _ZN3cub18CUB_300001_SM_10006detail11EmptyKernelIvEEvv,@"STO_CUDA_ENTRY STV_DEFAULT"
_ZN3cub18CUB_300001_SM_10006detail11EmptyKernelIvEEvv:
.text._ZN3cub18CUB_300001_SM_10006detail11EmptyKernelIvEEvv:
[----:B------:R-:W-:Y:S01]  /*0000*/  LDC R1, c[0x0][0x37c] ;  /* 0x0000df00ff017b82 */ /* 0x000fe20000000800 */
[----:B------:R-:W-:Y:S05]  /*0010*/  EXIT ;  /* 0x000000000000794d */ /* 0x000fea0003800000 */
.L_x_489:
        /* <DEDUP_REMOVED lines=14> */
.L_x_499:


//--------------------- .text._Z16SumExclusiveScanIN6thrust24THRUST_300001_SM_1000_NS16tagged_referenceIlNS1_8cuda_cub3tagEEEN4cuda3std3__44plusIlEEEvT_SB_SB_T0_ --------------------------
	.section	.text._Z16SumExclusiveScanIN6thrust24THRUST_300001_SM_1000_NS16tagged_referenceIlNS1_8cuda_cub3tagEEEN4cuda3std3__44plusIlEEEvT_SB_SB_T0_,"ax",@progbits
	.align	128
        .global         _Z16SumExclusiveScanIN6thrust24THRUST_300001_SM_1000_NS16tagged_referenceIlNS1_8cuda_cub3tagEEEN4cuda3std3__44plusIlEEEvT_SB_SB_T0_
        .type           _Z16SumExclusiveScanIN6thrust24THRUST_300001_SM_1000_NS16tagged_referenceIlNS1_8cuda_cub3tagEEEN4cuda3std3__44plusIlEEEvT_SB_SB_T0_,@function
        .size           _Z16SumExclusiveScanIN6thrust24THRUST_300001_SM_1000_NS16tagged_referenceIlNS1_8cuda_cub3tagEEEN4cuda3std3__44plusIlEEEvT_SB_SB_T0_,(.L_x_500 - _Z16SumExclusiveScanIN6thrust24THRUST_300001_SM_1000_NS16tagged_referenceIlNS1_8cuda_cub3tagEEEN4cuda3std3__44plusIlEEEvT_SB_SB_T0_)
        .other          _Z16SumExclusiveScanIN6thrust24THRUST_300001_SM_1000_NS16tagged_referenceIlNS1_8cuda_cub3tagEEEN4cuda3std3__44plusIlEEEvT_SB_SB_T0_,@"STO_CUDA_ENTRY STV_DEFAULT"
_Z16SumExclusiveScanIN6thrust24THRUST_300001_SM_1000_NS16tagged_referenceIlNS1_8cuda_cub3tagEEEN4cuda3std3__44plusIlEEEvT_SB_SB_T0_:
.text._Z16SumExclusiveScanIN6thrust24THRUST_300001_SM_1000_NS16tagged_referenceIlNS1_8cuda_cub3tagEEEN4cuda3std3__44plusIlEEEvT_SB_SB_T0_:
[----:B------:R-:W-:Y:S08]  /*0000*/  LDC R1, c[0x0][0x37c] ;  /* 0x0000df00ff017b82 */ /* 0x000ff00000000800 */
[----:B------:R-:W0:Y:S01]  /*0010*/  LDC.64 R2, c[0x0][0x380] ;  /* 0x0000e000ff027b82 */ /* 0x000e220000000a00 */
[----:B------:R-:W0:Y:S07]  /*0020*/  LDCU.64 UR4, c[0x0][0x358] ;  /* 0x00006b00ff0477ac */ /* 0x000e2e0008000a00 */
[----:B------:R-:W1:Y:S01]  /*0030*/  LDC.64 R4, c[0x0][0x388] ;  /* 0x0000e200ff047b82 */ /* 0x000e620000000a00 */
[----:B0-----:R-:W2:Y:S04]  /*0040*/  LDG.E.64 R2, desc[UR4][R2.64] ;  /* 0x0000000402027981 */ /* 0x001ea8000c1e1b00 */
[----:B-1----:R-:W2:Y:S03]  /*0050*/  LDG.E.64 R4, desc[UR4][R4.64] ;  /* 0x0000000404047981 */ /* 0x002ea6000c1e1b00 */
[----:B------:R-:W0:Y:S01]  /*0060*/  LDC.64 R6, c[0x0][0x390] ;  /* 0x0000e400ff067b82 */ /* 0x000e220000000a00 */
[----:B--2---:R-:W-:-:S04]  /*0070*/  IADD3 R8, P0, PT, R2, R4, RZ ;  /* 0x0000000402087210 */ /* 0x004fc80007f1e0ff */
[----:B------:R-:W-:-:S05]  /*0080*/  IADD3.X R9, PT, PT, R3, R5, RZ, P0, !PT ;  /* 0x0000000503097210 */ /* 0x000fca00007fe4ff */
[----:B0-----:R-:W-:Y:S01]  /*0090*/  STG.E.64 desc[UR4][R6.64], R8 ;  /* 0x0000000806007986 */ /* 0x001fe2000c101b04 */
[----:B------:R-:W-:Y:S05]  /*00a0*/  EXIT ;  /* 0x000000000000794d */ /* 0x000fea0003800000 */
.L_x_490:
        /* <DEDUP_REMOVED lines=13> */
.L_x_500:


//--------------------- .nv.shared._ZN3cub18CUB_300001_SM_10006detail4scan16DeviceScanKernelINS2_10policy_hubIlllmN4cuda3std3__44plusIvEEE10Policy1000EN6thrust24THRUST_300001_SM_1000_NS17counting_iteratorIlNSD_11use_defaultESF_SF_EEPlNS0_13ScanTileStateIlLb1EEES9_NS1_10InputValueIlSH_EEmlLb0ElEEvT0_T1_T2_iT3_T4_T5_ --------------------------
	.section	.nv.shared._ZN3cub18CUB_300001_SM_10006detail4scan16DeviceScanKernelINS2_10policy_hubIlllmN4cuda3std3__44plusIvEEE10Policy1000EN6thrust24THRUST_300001_SM_1000_NS17counting_iteratorIlNSD_11use_defaultESF_SF_EEPlNS0_13ScanTileStateIlLb1EEES9_NS1_10InputValueIlSH_EEmlLb0ElEEvT0_T1_T2_iT3_T4_T5_,"aw",@nobits
	.sectionflags	@""
	.align	16
.nv.shared._ZN3cub18CUB_300001_SM_10006detail4scan16DeviceScanKernelINS2_10policy_hubIlllmN4cuda3std3__44plusIvEEE10Policy1000EN6thrust24THRUST_300001_SM_1000_NS17counting_iteratorIlNSD_11use_defaultESF_SF_EEPlNS0_13ScanTileStateIlLb1EEES9_NS1_10InputValueIlSH_EEmlLb0ElEEvT0_T1_T2_iT3_T4_T5_:
	.zero		29200


//--------------------- .nv.shared.reserved.0     --------------------------
	.section	.nv.shared.reserved.0,"aw",@nobits
	.weak		__nv_reservedSMEM_offset_0_alias
	.size		__nv_reservedSMEM_offset_0_alias, 0, 64
	.other		__nv_reservedSMEM_offset_0_alias,@"STO_CUDA_RESERVED_SHARED STV_DEFAULT"
__nv_reservedSMEM_offset_0_alias:
	.zero		0
	.zero		64


//--------------------- .nv.global                --------------------------
	.section	.nv.global,"aw",@nobits
.nv.global:
	.type		_ZN34_INTERNAL_1896514c_4_k_cu_478fa85f6thrust24THRUST_300001_SM_1000_NS12placeholders2_8E,@object
	.size		_ZN34_INTERNAL_1896514c_4_k_cu_478fa85f6thrust24THRUST_300001_SM_1000_NS12placeholders2_8E,(_ZN34_INTERNAL_1896514c_4_k_cu_478fa85f4cuda3std3__436_GLOBAL__N__1896514c_4_k_cu_478fa85f6ignoreE - _ZN34_INTERNAL_1896514c_4_k_cu_478fa85f6thrust24THRUST_300001_SM_1000_NS12placeholders2_8E)
_ZN34_INTERNAL_1896514c_4_k_cu_478fa85f6thrust24THRUST_300001_SM_1000_NS12placeholders2_8E:
	.zero		1
	.type		_ZN34_INTERNAL_1896514c_4_k_cu_478fa85f4cuda3std3__436_GLOBAL__N__1896514c_4_k_cu_478fa85f6ignoreE,@object
	.size		_ZN34_INTERNAL_1896514c_4_k_cu_478fa85f4cuda3std3__436_GLOBAL__N__1896514c_4_k_cu_478fa85f6ignoreE,(_ZN34_INTERNAL_1896514c_4_k_cu_478fa85f4cuda3std6ranges3__45__cpo4dataE - _ZN34_INTERNAL_1896514c_4_k_cu_478fa85f4cuda3std3__436_GLOBAL__N__1896514c_4_k_cu_478fa85f6ignoreE)
_ZN34_INTERNAL_1896514c_4_k_cu_478fa85f4cuda3std3__436_GLOBAL__N__1896514c_4_k_cu_478fa85f6ignoreE:
	.zero		1
	.type		_ZN34_INTERNAL_1896514c_4_k_cu_478fa85f4cuda3std6ranges3__45__cpo4dataE,@object
	.size		_ZN34_INTERNAL_1896514c_4_k_cu_478fa85f4cuda3std6ranges3__45__cpo4dataE,(_ZN34_INTERNAL_1896514c_4_k_cu_478fa85f6thrust24THRUST_300001_SM_1000_NS6system3cpp3parE - _ZN34_INTERNAL_1896514c_4_k_cu_478fa85f4cuda3std6ranges3__45__cpo4dataE)
_ZN34_INTERNAL_1896514c_4_k_cu_478fa85f4cuda3std6ranges3__45__cpo4dataE:
	.zero		1
	.type		_ZN34_INTERNAL_1896514c_4_k_cu_478fa85f6thrust24THRUST_300001_SM_1000_NS6system3cpp3parE,@object
	.size		_ZN34_INTERNAL_1896514c_4_k_cu_478fa85f6thrust24THRUST_300001_SM_1000_NS6system3cpp3parE,(_ZN34_INTERNAL_1896514c_4_k_cu_478fa85f4cuda3std3__45__cpo5beginE - _ZN34_INTERNAL_1896514c_4_k_cu_478fa85f6thrust24THRUST_300001_SM_1000_NS6system3cpp3parE)
_ZN34_INTERNAL_1896514c_4_k_cu_478fa85f6thrust24THRUST_300001_SM_1000_NS6system3cpp3parE:
	.zero		1
	.type		_ZN34_INTERNAL_1896514c_4_k_cu_478fa85f4cuda3std3__45__cpo5beginE,@object
	.size		_ZN34_INTERNAL_1896514c_4_k_cu_478fa85f4cuda3std3__45__cpo5beginE,(_ZN34_INTERNAL_1896514c_4_k_cu_478fa85f4cuda3std6ranges3__45__cpo5beginE - _ZN34_INTERNAL_1896514c_4_k_cu_478fa85f4cuda3std3__45__cpo5beginE)
_ZN34_INTERNAL_1896514c_4_k_cu_478fa85f4cuda3std3__45__cpo5beginE:
	.zero		1
	.type		_ZN34_INTERNAL_1896514c_4_k_cu_478fa85f4cuda3std6ranges3__45__cpo5beginE,@object
	.size		_ZN34_INTERNAL_1896514c_4_k_cu_478fa85f4cuda3std6ranges3__45__cpo5beginE,(_ZN34_INTERNAL_1896514c_4_k_cu_478fa85f6thrust24THRUST_300001_SM_1000_NS6deviceE - _ZN34_INTERNAL_1896514c_4_k_cu_478fa85f4cuda3std6ranges3__45__cpo5beginE)
_ZN34_INTERNAL_1896514c_4_k_cu_478fa85f4cuda3std6ranges3__45__cpo5beginE:
	.zero		1
	.type		_ZN34_INTERNAL_1896514c_4_k_cu_478fa85f6thrust24THRUST_300001_SM_1000_NS6deviceE,@object
	.size		_ZN34_INTERNAL_1896514c_4_k_cu_478fa85f6thrust24THRUST_300001_SM_1000_NS6deviceE,(_ZN34_INTERNAL_1896514c_4_k_cu_478fa85f4cuda3std3__47nulloptE - _ZN34_INTERNAL_1896514c_4_k_cu_478fa85f6thrust24THRUST_300001_SM_1000_NS6deviceE)
_ZN34_INTERNAL_1896514c_4_k_cu_478fa85f6thrust24THRUST_300001_SM_1000_NS6deviceE:
	.zero		1
	.type		_ZN34_INTERNAL_1896514c_4_k_cu_478fa85f4cuda3std3__47nulloptE,@object
	.size		_ZN34_INTERNAL_1896514c_4_k_cu_478fa85f4cuda3std3__47nulloptE,(_ZN34_INTERNAL_1896514c_4_k_cu_478fa85f4cuda3std6ranges3__45__cpo8distanceE - _ZN34_INTERNAL_1896514c_4_k_cu_478fa85f4cuda3std3__47nulloptE)
_ZN34_INTERNAL_1896514c_4_k_cu_478fa85f4cuda3std3__47nulloptE:
	.zero		1
	.type		_ZN34_INTERNAL_1896514c_4_k_cu_478fa85f4cuda3std6ranges3__45__cpo8distanceE,@object
	.size		_ZN34_INTERNAL_1896514c_4_k_cu_478fa85f4cuda3std6ranges3__45__cpo8distanceE,(_ZN34_INTERNAL_1896514c_4_k_cu_478fa85f6thrust24THRUST_300001_SM_1000_NS12placeholders2_4E - _ZN34_INTERNAL_1896514c_4_k_cu_478fa85f4cuda3std6ranges3__45__cpo8distanceE)
_ZN34_INTERNAL_1896514c_4_k_cu_478fa85f4cuda3std6ranges3__45__cpo8distanceE:
	.zero		1
	.type		_ZN34_INTERNAL_1896514c_4_k_cu_478fa85f6thrust24THRUST_300001_SM_1000_NS12placeholders2_4E,@object
	.size		_ZN34_INTERNAL_1896514c_4_k_cu_478fa85f6thrust24THRUST_300001_SM_1000_NS12placeholders2_4E,(_ZN34_INTERNAL_1896514c_4_k_cu_478fa85f4cuda3std3__45__cpo6rbeginE - _ZN34_INTERNAL_1896514c_4_k_cu_478fa85f6thrust24THRUST_300001_SM_1000_NS12placeholders2_4E)
_ZN34_INTERNAL_1896514c_4_k_cu_478fa85f6thrust24THRUST_300001_SM_1000_NS12placeholders2_4E:
	.zero		1
	.type		_ZN34_INTERNAL_1896514c_4_k_cu_478fa85f4cuda3std3__45__cpo6rbeginE,@object
	.size		_ZN34_INTERNAL_1896514c_4_k_cu_478fa85f4cuda3std3__45__cpo6rbeginE,(_ZN34_INTERNAL_1896514c_4_k_cu_478fa85f4cuda3std6ranges3__45__cpo7advanceE - _ZN34_INTERNAL_1896514c_4_k_cu_478fa85f4cuda3std3__45__cpo6rbeginE)
_ZN34_INTERNAL_1896514c_4_k_cu_478fa85f4cuda3std3__45__cpo6rbeginE:
	.zero		1
	.type		_ZN34_INTERNAL_1896514c_4_k_cu_478fa85f4cuda3std6ranges3__45__cpo7advanceE,@object
	.size		_ZN34_INTERNAL_1896514c_4_k_cu_478fa85f4cuda3std6ranges3__45__cpo7advanceE,(_ZN34_INTERNAL_1896514c_4_k_cu_478fa85f6thrust24THRUST_300001_SM_1000_NS12placeholders3_10E - _ZN34_INTERNAL_1896514c_4_k_cu_478fa85f4cuda3std6ranges3__45__cpo7advanceE)
_ZN34_INTERNAL_1896514c_4_k_cu_478fa85f4cuda3std6ranges3__45__cpo7advanceE:
	.zero		1
	.type		_ZN34_INTERNAL_1896514c_4_k_cu_478fa85f6thrust24THRUST_300001_SM_1000_NS12placeholders3_10E,@object
	.size		_ZN34_INTERNAL_1896514c_4_k_cu_478fa85f6thrust24THRUST_300001_SM_1000_NS12placeholders3_10E,(_ZN34_INTERNAL_1896514c_4_k_cu_478fa85f4cuda3std3__48in_placeE - _ZN34_INTERNAL_1896514c_4_k_cu_478fa85f6thrust24THRUST_300001_SM_1000_NS12placeholders3_10E)
_ZN34_INTERNAL_1896514c_4_k_cu_478fa85f6thrust24THRUST_300001_SM_1000_NS12placeholders3_10E:
	.zero		1
	.type		_ZN34_INTERNAL_1896514c_4_k_cu_478fa85f4cuda3std3__48in_placeE,@object
	.size		_ZN34_INTERNAL_1896514c_4_k_cu_478fa85f4cuda3std3__48in_placeE,(_ZN34_INTERNAL_1896514c_4_k_cu_478fa85f4cuda3std6ranges3__45__cpo4sizeE - _ZN34_INTERNAL_1896514c_4_k_cu_478fa85f4cuda3std3__48in_placeE)
_ZN34_INTERNAL_1896514c_4_k_cu_478fa85f4cuda3std3__48in_placeE:
	.zero		1
	.type		_ZN34_INTERNAL_1896514c_4_k_cu_478fa85f4cuda3std6ranges3__45__cpo4sizeE,@object
	.size		_ZN34_INTERNAL_1896514c_4_k_cu_478fa85f4cuda3std6ranges3__45__cpo4sizeE,(_ZN34_INTERNAL_1896514c_4_k_cu_478fa85f6thrust24THRUST_300001_SM_1000_NS12placeholders2_2E - _ZN34_INTERNAL_1896514c_4_k_cu_478fa85f4cuda3std6ranges3__45__cpo4sizeE)
_ZN34_INTERNAL_1896514c_4_k_cu_478fa85f4cuda3std6ranges3__45__cpo4sizeE:
	.zero		1
	.type		_ZN34_INTERNAL_1896514c_4_k_cu_478fa85f6thrust24THRUST_300001_SM_1000_NS12placeholders2_2E,@object
	.size		_ZN34_INTERNAL_1896514c_4_k_cu_478fa85f6thrust24THRUST_300001_SM_1000_NS12placeholders2_2E,(_ZN34_INTERNAL_1896514c_4_k_cu_478fa85f4cuda3std3__45__cpo6cbeginE - _ZN34_INTERNAL_1896514c_4_k_cu_478fa85f6thrust24THRUST_300001_SM_1000_NS12placeholders2_2E)
_ZN34_INTERNAL_1896514c_4_k_cu_478fa85f6thrust24THRUST_300001_SM_1000_NS12placeholders2_2E:
	.zero		1
	.type		_ZN34_INTERNAL_1896514c_4_k_cu_478fa85f4cuda3std3__45__cpo6cbeginE,@object
	.size		_ZN34_INTERNAL_1896514c_4_k_cu_478fa85f4cuda3std3__45__cpo6cbeginE,(_ZN34_INTERNAL_1896514c_4_k_cu_478fa85f4cuda3std6ranges3__45__cpo6cbeginE - _ZN34_INTERNAL_1896514c_4_k_cu_478fa85f4cuda3std3__45__cpo6cbeginE)
_ZN34_INTERNAL_1896514c_4_k_cu_478fa85f4cuda3std3__45__cpo6cbeginE:
	.zero		1
	.type		_ZN34_INTERNAL_1896514c_4_k_cu_478fa85f4cuda3std6ranges3__45__cpo6cbeginE,@object
	.size		_ZN34_INTERNAL_1896514c_4_k_cu_478fa85f4cuda3std6ranges3__45__cpo6cbeginE,(_ZN34_INTERNAL_1896514c_4_k_cu_478fa85f6thrust24THRUST_300001_SM_1000_NS12placeholders2_6E - _ZN34_INTERNAL_1896514c_4_k_cu_478fa85f4cuda3std6ranges3__45__cpo6cbeginE)
_ZN34_INTERNAL_1896514c_4_k_cu_478fa85f4cuda3std6ranges3__45__cpo6cbeginE:
	.zero		1
	.type		_ZN34_INTERNAL_1896514c_4_k_cu_478fa85f6thrust24THRUST_300001_SM_1000_NS12placeholders2_6E,@object
	.size		_ZN34_INTERNAL_1896514c_4_k_cu_478fa85f6thrust24THRUST_300001_SM_1000_NS12placeholders2_6E,(_ZN34_INTERNAL_1896514c_4_k_cu_478fa85f4cuda3std3__45__cpo7crbeginE - _ZN34_INTERNAL_1896514c_4_k_cu_478fa85f6thrust24THRUST_300001_SM_1000_NS12placeholders2_6E)
_ZN34_INTERNAL_1896514c_4_k_cu_478fa85f6thrust24THRUST_300001_SM_1000_NS12placeholders2_6E:
	.zero		1
	.type		_ZN34_INTERNAL_1896514c_4_k_cu_478fa85f4cuda3std3__45__cpo7crbeginE,@object
	.size		_ZN34_INTERNAL_1896514c_4_k_cu_478fa85f4cuda3std3__45__cpo7crbeginE,(_ZN34_INTERNAL_1896514c_4_k_cu_478fa85f4cuda3std6ranges3__45__cpo4nextE - _ZN34_INTERNAL_1896514c_4_k_cu_478fa85f4cuda3std3__45__cpo7crbeginE)
_ZN34_INTERNAL_1896514c_4_k_cu_478fa85f4cuda3std3__45__cpo7crbeginE:
	.zero		1
	.type		_ZN34_INTERNAL_1896514c_4_k_cu_478fa85f4cuda3std6ranges3__45__cpo4nextE,@object
	.size		_ZN34_INTERNAL_1896514c_4_k_cu_478fa85f4cuda3std6ranges3__45__cpo4nextE,(_ZN34_INTERNAL_1896514c_4_k_cu_478fa85f4cuda3std6ranges3__45__cpo4swapE - _ZN34_INTERNAL_1896514c_4_k_cu_478fa85f4cuda3std6ranges3__45__cpo4nextE)
_ZN34_INTERNAL_1896514c_4_k_cu_478fa85f4cuda3std6ranges3__45__cpo4nextE:
	.zero		1
	.type		_ZN34_INTERNAL_1896514c_4_k_cu_478fa85f4cuda3std6ranges3__45__cpo4swapE,@object
	.size		_ZN34_INTERNAL_1896514c_4_k_cu_478fa85f4cuda3std6ranges3__45__cpo4swapE,(_ZN34_INTERNAL_1896514c_4_k_cu_478fa85f6thrust24THRUST_300001_SM_1000_NS8cuda_cub10par_nosyncE - _ZN34_INTERNAL_1896514c_4_k_cu_478fa85f4cuda3std6ranges3__45__cpo4swapE)
_ZN34_INTERNAL_1896514c_4_k_cu_478fa85f4cuda3std6ranges3__45__cpo4swapE:
	.zero		1
	.type		_ZN34_INTERNAL_1896514c_4_k_cu_478fa85f6thrust24THRUST_300001_SM_1000_NS8cuda_cub10par_nosyncE,@object
	.size		_ZN34_INTERNAL_1896514c_4_k_cu_478fa85f6thrust24THRUST_300001_SM_1000_NS8cuda_cub10par_nosyncE,(_ZN34_INTERNAL_1896514c_4_k_cu_478fa85f6thrust24THRUST_300001_SM_1000_NS3seqE - _ZN34_INTERNAL_1896514c_4_k_cu_478fa85f6thrust24THRUST_300001_SM_1000_NS8cuda_cub10par_nosyncE)
_ZN34_INTERNAL_1896514c_4_k_cu_478fa85f6thrust24THRUST_300001_SM_1000_NS8cuda_cub10par_nosyncE:
	.zero		1
	.type		_ZN34_INTERNAL_1896514c_4_k_cu_478fa85f6thrust24THRUST_300001_SM_1000_NS3seqE,@object
	.size		_ZN34_INTERNAL_1896514c_4_k_cu_478fa85f6thrust24THRUST_300001_SM_1000_NS3seqE,(_ZN34_INTERNAL_1896514c_4_k_cu_478fa85f4cuda3std3__420unreachable_sentinelE - _ZN34_INTERNAL_1896514c_4_k_cu_478fa85f6thrust24THRUST_300001_SM_1000_NS3seqE)
_ZN34_INTERNAL_1896514c_4_k_cu_478fa85f6thrust24THRUST_300001_SM_1000_NS3seqE:
	.zero		1
	.type		_ZN34_INTERNAL_1896514c_4_k_cu_478fa85f4cuda3std3__420unreachable_sentinelE,@object
	.size		_ZN34_INTERNAL_1896514c_4_k_cu_478fa85f4cuda3std3__420unreachable_sentinelE,(_ZN34_INTERNAL_1896514c_4_k_cu_478fa85f4cuda3std6ranges3__45__cpo5ssizeE - _ZN34_INTERNAL_1896514c_4_k_cu_478fa85f4cuda3std3__420unreachable_sentinelE)
_ZN34_INTERNAL_1896514c_4_k_cu_478fa85f4cuda3std3__420unreachable_sentinelE:
	.zero		1
	.type		_ZN34_INTERNAL_1896514c_4_k_cu_478fa85f4cuda3std6ranges3__45__cpo5ssizeE,@object
	.size		_ZN34_INTERNAL_1896514c_4_k_cu_478fa85f4cuda3std6ranges3__45__cpo5ssizeE,(_ZN34_INTERNAL_1896514c_4_k_cu_478fa85f6thrust24THRUST_300001_SM_1000_NS12placeholders2_3E - _ZN34_INTERNAL_1896514c_4_k_cu_478fa85f4cuda3std6ranges3__45__cpo5ssizeE)
_ZN34_INTERNAL_1896514c_4_k_cu_478fa85f4cuda3std6ranges3__45__cpo5ssizeE:
	.zero		1
	.type		_ZN34_INTERNAL_1896514c_4_k_cu_478fa85f6thrust24THRUST_300001_SM_1000_NS12placeholders2_3E,@object
	.size		_ZN34_INTERNAL_1896514c_4_k_cu_478fa85f6thrust24THRUST_300001_SM_1000_NS12placeholders2_3E,(_ZN34_INTERNAL_1896514c_4_k_cu_478fa85f4cuda3std3__45__cpo4cendE - _ZN34_INTERNAL_1896514c_4_k_cu_478fa85f6thrust24THRUST_300001_SM_1000_NS12placeholders2_3E)
_ZN34_INTERNAL_1896514c_4_k_cu_478fa85f6thrust24THRUST_300001_SM_1000_NS12placeholders2_3E:
	.zero		1
	.type		_ZN34_INTERNAL_1896514c_4_k_cu_478fa85f4cuda3std3__45__cpo4cendE,@object
	.size		_ZN34_INTERNAL_1896514c_4_k_cu_478fa85f4cuda3std3__45__cpo4cendE,(_ZN34_INTERNAL_1896514c_4_k_cu_478fa85f4cuda3std6ranges3__45__cpo4cendE - _ZN34_INTERNAL_1896514c_4_k_cu_478fa85f4cuda3std3__45__cpo4cendE)
_ZN34_INTERNAL_1896514c_4_k_cu_478fa85f4cuda3std3__45__cpo4cendE:
	.zero		1
	.type		_ZN34_INTERNAL_1896514c_4_k_cu_478fa85f4cuda3std6ranges3__45__cpo4cendE,@object
	.size		_ZN34_INTERNAL_1896514c_4_k_cu_478fa85f4cuda3std6ranges3__45__cpo4cendE,(_ZN34_INTERNAL_1896514c_4_k_cu_478fa85f6thrust24THRUST_300001_SM_1000_NS12placeholders2_7E - _ZN34_INTERNAL_1896514c_4_k_cu_478fa85f4cuda3std6ranges3__45__cpo4cendE)
_ZN34_INTERNAL_1896514c_4_k_cu_478fa85f4cuda3std6ranges3__45__cpo4cendE:
	.zero		1
	.type		_ZN34_INTERNAL_1896514c_4_k_cu_478fa85f6thrust24THRUST_300001_SM_1000_NS12placeholders2_7E,@object
	.size		_ZN34_INTERNAL_1896514c_4_k_cu_478fa85f6thrust24THRUST_300001_SM_1000_NS12placeholders2_7E,(_ZN34_INTERNAL_1896514c_4_k_cu_478fa85f4cuda3std3__45__cpo5crendE - _ZN34_INTERNAL_1896514c_4_k_cu_478fa85f6thrust24THRUST_300001_SM_1000_NS12placeholders2_7E)
_ZN34_INTERNAL_1896514c_4_k_cu_478fa85f6thrust24THRUST_300001_SM_1000_NS12placeholders2_7E:
	.zero		1
	.type		_ZN34_INTERNAL_1896514c_4_k_cu_478fa85f4cuda3std3__45__cpo5crendE,@object
	.size		_ZN34_INTERNAL_1896514c_4_k_cu_478fa85f4cuda3std3__45__cpo5crendE,(_ZN34_INTERNAL_1896514c_4_k_cu_478fa85f4cuda3std6ranges3__45__cpo4prevE - _ZN34_INTERNAL_1896514c_4_k_cu_478fa85f4cuda3std3__45__cpo5crendE)
_ZN34_INTERNAL_1896514c_4_k_cu_478fa85f4cuda3std3__45__cpo5crendE:
	.zero		1
	.type		_ZN34_INTERNAL_1896514c_4_k_cu_478fa85f4cuda3std6ranges3__45__cpo4prevE,@object
	.size		_ZN34_INTERNAL_1896514c_4_k_cu_478fa85f4cuda3std6ranges3__45__cpo4prevE,(_ZN34_INTERNAL_1896514c_4_k_cu_478fa85f4cuda3std6ranges3__45__cpo9iter_moveE - _ZN34_INTERNAL_1896514c_4_k_cu_478fa85f4cuda3std6ranges3__45__cpo4prevE)
_ZN34_INTERNAL_1896514c_4_k_cu_478fa85f4cuda3std6ranges3__45__cpo4prevE:
	.zero		1
	.type		_ZN34_INTERNAL_1896514c_4_k_cu_478fa85f4cuda3std6ranges3__45__cpo9iter_moveE,@object
	.size		_ZN34_INTERNAL_1896514c_4_k_cu_478fa85f4cuda3std6ranges3__45__cpo9iter_moveE,(_ZN34_INTERNAL_1896514c_4_k_cu_478fa85f6thrust24THRUST_300001_SM_1000_NS6system6detail10sequential3seqE - _ZN34_INTERNAL_1896514c_4_k_cu_478fa85f4cuda3std6ranges3__45__cpo9iter_moveE)
_ZN34_INTERNAL_1896514c_4_k_cu_478fa85f4cuda3std6ranges3__45__cpo9iter_moveE:
	.zero		1
	.type		_ZN34_INTERNAL_1896514c_4_k_cu_478fa85f6thrust24THRUST_300001_SM_1000_NS6system6detail10sequential3seqE,@object
	.size		_ZN34_INTERNAL_1896514c_4_k_cu_478fa85f6thrust24THRUST_300001_SM_1000_NS6system6detail10sequential3seqE,(_ZN34_INTERNAL_1896514c_4_k_cu_478fa85f6thrust24THRUST_300001_SM_1000_NS12placeholders2_9E - _ZN34_INTERNAL_1896514c_4_k_cu_478fa85f6thrust24THRUST_300001_SM_1000_NS6system6detail10sequential3seqE)
_ZN34_INTERNAL_1896514c_4_k_cu_478fa85f6thrust24THRUST_300001_SM_1000_NS6system6detail10sequential3seqE:
	.zero		1
	.type		_ZN34_INTERNAL_1896514c_4_k_cu_478fa85f6thrust24THRUST_300001_SM_1000_NS12placeholders2_9E,@object
	.size		_ZN34_INTERNAL_1896514c_4_k_cu_478fa85f6thrust24THRUST_300001_SM_1000_NS12placeholders2_9E,(_ZN34_INTERNAL_1896514c_4_k_cu_478fa85f4cuda3std3__419piecewise_constructE - _ZN34_INTERNAL_1896514c_4_k_cu_478fa85f6thrust24THRUST_300001_SM_1000_NS12placeholders2_9E)
_ZN34_INTERNAL_1896514c_4_k_cu_478fa85f6thrust24THRUST_300001_SM_1000_NS12placeholders2_9E:
	.zero		1
	.type		_ZN34_INTERNAL_1896514c_4_k_cu_478fa85f4cuda3std3__419piecewise_constructE,@object
	.size		_ZN34_INTERNAL_1896514c_4_k_cu_478fa85f4cuda3std3__419piecewise_constructE,(_ZN34_INTERNAL_1896514c_4_k_cu_478fa85f4cuda3std6ranges3__45__cpo5cdataE - _ZN34_INTERNAL_1896514c_4_k_cu_478fa85f4cuda3std3__419piecewise_constructE)
_ZN34_INTERNAL_1896514c_4_k_cu_478fa85f4cuda3std3__419piecewise_constructE:
	.zero		1
	.type		_ZN34_INTERNAL_1896514c_4_k_cu_478fa85f4cuda3std6ranges3__45__cpo5cdataE,@object
	.size		_ZN34_INTERNAL_1896514c_4_k_cu_478fa85f4cuda3std6ranges3__45__cpo5cdataE,(_ZN34_INTERNAL_1896514c_4_k_cu_478fa85f6thrust24THRUST_300001_SM_1000_NS12placeholders2_1E - _ZN34_INTERNAL_1896514c_4_k_cu_478fa85f4cuda3std6ranges3__45__cpo5cdataE)
_ZN34_INTERNAL_1896514c_4_k_cu_478fa85f4cuda3std6ranges3__45__cpo5cdataE:
	.zero		1
	.type		_ZN34_INTERNAL_1896514c_4_k_cu_478fa85f6thrust24THRUST_300001_SM_1000_NS12placeholders2_1E,@object
	.size		_ZN34_INTERNAL_1896514c_4_k_cu_478fa85f6thrust24THRUST_300001_SM_1000_NS12placeholders2_1E,(_ZN34_INTERNAL_1896514c_4_k_cu_478fa85f4cuda3std3__45__cpo3endE - _ZN34_INTERNAL_1896514c_4_k_cu_478fa85f6thrust24THRUST_300001_SM_1000_NS12placeholders2_1E)
_ZN34_INTERNAL_1896514c_4_k_cu_478fa85f6thrust24THRUST_300001_SM_1000_NS12placeholders2_1E:
	.zero		1
	.type		_ZN34_INTERNAL_1896514c_4_k_cu_478fa85f4cuda3std3__45__cpo3endE,@object
	.size		_ZN34_INTERNAL_1896514c_4_k_cu_478fa85f4cuda3std3__45__cpo3endE,(_ZN34_INTERNAL_1896514c_4_k_cu_478fa85f4cuda3std6ranges3__45__cpo3endE - _ZN34_INTERNAL_1896514c_4_k_cu_478fa85f4cuda3std3__45__cpo3endE)
_ZN34_INTERNAL_1896514c_4_k_cu_478fa85f4cuda3std3__45__cpo3endE:
	.zero		1
	.type		_ZN34_INTERNAL_1896514c_4_k_cu_478fa85f4cuda3std6ranges3__45__cpo3endE,@object
	.size		_ZN34_INTERNAL_1896514c_4_k_cu_478fa85f4cuda3std6ranges3__45__cpo3endE,(_ZN34_INTERNAL_1896514c_4_k_cu_478fa85f6thrust24THRUST_300001_SM_1000_NS12placeholders2_5E - _ZN34_INTERNAL_1896514c_4_k_cu_478fa85f4cuda3std6ranges3__45__cpo3endE)
_ZN34_INTERNAL_1896514c_4_k_cu_478fa85f4cuda3std6ranges3__45__cpo3endE:
	.zero		1
	.type		_ZN34_INTERNAL_1896514c_4_k_cu_478fa85f6thrust24THRUST_300001_SM_1000_NS12placeholders2_5E,@object
	.size		_ZN34_INTERNAL_1896514c_4_k_cu_478fa85f6thrust24THRUST_300001_SM_1000_NS12placeholders2_5E,(_ZN34_INTERNAL_1896514c_4_k_cu_478fa85f4cuda3std3__45__cpo4rendE - _ZN34_INTERNAL_1896514c_4_k_cu_478fa85f6thrust24THRUST_300001_SM_1000_NS12placeholders2_5E)
_ZN34_INTERNAL_1896514c_4_k_cu_478fa85f6thrust24THRUST_300001_SM_1000_NS12placeholders2_5E:
	.zero		1
	.type		_ZN34_INTERNAL_1896514c_4_k_cu_478fa85f4cuda3std3__45__cpo4rendE,@object
	.size		_ZN34_INTERNAL_1896514c_4_k_cu_478fa85f4cuda3std3__45__cpo4rendE,(_ZN34_INTERNAL_1896514c_4_k_cu_478fa85f4cuda3std6ranges3__45__cpo9iter_swapE - _ZN34_INTERNAL_1896514c_4_k_cu_478fa85f4cuda3std3__45__cpo4rendE)
_ZN34_INTERNAL_1896514c_4_k_cu_478fa85f4cuda3std3__45__cpo4rendE:
	.zero		1
	.type		_ZN34_INTERNAL_1896514c_4_k_cu_478fa85f4cuda3std6ranges3__45__cpo9iter_swapE,@object
	.size		_ZN34_INTERNAL_1896514c_4_k_cu_478fa85f4cuda3std6ranges3__45__cpo9iter_swapE,(_ZN34_INTERNAL_1896514c_4_k_cu_478fa85f4cuda3std3__48unexpectE - _ZN34_INTERNAL_1896514c_4_k_cu_478fa85f4cuda3std6ranges3__45__cpo9iter_swapE)
_ZN34_INTERNAL_1896514c_4_k_cu_478fa85f4cuda3std6ranges3__45__cpo9iter_swapE:
	.zero		1
	.type		_ZN34_INTERNAL_1896514c_4_k_cu_478fa85f4cuda3std3__48unexpectE,@object
	.size		_ZN34_INTERNAL_1896514c_4_k_cu_478fa85f4cuda3std3__48unexpectE,(_ZN34_INTERNAL_1896514c_4_k_cu_478fa85f6thrust24THRUST_300001_SM_1000_NS8cuda_cub3parE - _ZN34_INTERNAL_1896514c_4_k_cu_478fa85f4cuda3std3__48unexpectE)
_ZN34_INTERNAL_1896514c_4_k_cu_478fa85f4cuda3std3__48unexpectE:
	.zero		1
	.type		_ZN34_INTERNAL_1896514c_4_k_cu_478fa85f6thrust24THRUST_300001_SM_1000_NS8cuda_cub3parE,@object
	.size		_ZN34_INTERNAL_1896514c_4_k_cu_478fa85f6thrust24THRUST_300001_SM_1000_NS8cuda_cub3parE,(.L_29 - _ZN34_INTERNAL_1896514c_4_k_cu_478fa85f6thrust24THRUST_300001_SM_1000_NS8cuda_cub3parE)
_ZN34_INTERNAL_1896514c_4_k_cu_478fa85f6thrust24THRUST_300001_SM_1000_NS8cuda_cub3parE:
	.zero		1
.L_29:


//--------------------- .nv.shared._ZN3cub18CUB_300001_SM_10006detail4scan16DeviceScanKernelINS2_10policy_hubIllljN4cuda3std3__44plusIvEEE10Policy1000EN6thrust24THRUST_300001_SM_1000_NS17counting_iteratorIlNSD_11use_defaultESF_SF_EEPlNS0_13ScanTileStateIlLb1EEES9_NS1_10InputValueIlSH_EEjlLb0ElEEvT0_T1_T2_iT3_T4_T5_ --------------------------
	.section	.nv.shared._ZN3cub18CUB_300001_SM_10006detail4scan16DeviceScanKernelINS2_10policy_hubIllljN4cuda3std3__44plusIvEEE10Policy1000EN6thrust24THRUST_300001_SM_1000_NS17counting_iteratorIlNSD_11use_defaultESF_SF_EEPlNS0_13ScanTileStateIlLb1EEES9_NS1_10InputValueIlSH_EEjlLb0ElEEvT0_T1_T2_iT3_T4_T5_,"aw",@nobits
	.sectionflags	@""
	.align	16
.nv.shared._ZN3cub18CUB_300001_SM_10006detail4scan16DeviceScanKernelINS2_10policy_hubIllljN4cuda3std3__44plusIvEEE10Policy1000EN6thrust24THRUST_300001_SM_1000_NS17counting_iteratorIlNSD_11use_defaultESF_SF_EEPlNS0_13ScanTileStateIlLb1EEES9_NS1_10InputValueIlSH_EEjlLb0ElEEvT0_T1_T2_iT3_T4_T5_:
	.zero		37648


//--------------------- .nv.shared._ZN3cub18CUB_300001_SM_10006detail4scan16DeviceScanKernelINS2_10policy_hubIlllmN4cuda3std3__44plusIvEEE10Policy1000EPlSC_NS0_13ScanTileStateIlLb1EEES9_NS1_10InputValueIlSC_EEmlLb0ElEEvT0_T1_T2_iT3_T4_T5_ --------------------------
	.section	.nv.shared._ZN3cub18CUB_300001_SM_10006detail4scan16DeviceScanKernelINS2_10policy_hubIlllmN4cuda3std3__44plusIvEEE10Policy1000EPlSC_NS0_13ScanTileStateIlLb1EEES9_NS1_10InputValueIlSC_EEmlLb0ElEEvT0_T1_T2_iT3_T4_T5_,"aw",@nobits
	.sectionflags	@""
	.align	16
.nv.shared._ZN3cub18CUB_300001_SM_10006detail4scan16DeviceScanKernelINS2_10policy_hubIlllmN4cuda3std3__44plusIvEEE10Policy1000EPlSC_NS0_13ScanTileStateIlLb1EEES9_NS1_10InputValueIlSC_EEmlLb0ElEEvT0_T1_T2_iT3_T4_T5_:
	.zero		29200


//--------------------- .nv.shared._ZN3cub18CUB_300001_SM_10006detail4scan16DeviceScanKernelINS2_10policy_hubIllljN4cuda3std3__44plusIvEEE10Policy1000EPlSC_NS0_13ScanTileStateIlLb1EEES9_NS1_10InputValueIlSC_EEjlLb0ElEEvT0_T1_T2_iT3_T4_T5_ --------------------------
	.section	.nv.shared._ZN3cub18CUB_300001_SM_10006detail4scan16DeviceScanKernelINS2_10policy_hubIllljN4cuda3std3__44plusIvEEE10Policy1000EPlSC_NS0_13ScanTileStateIlLb1EEES9_NS1_10InputValueIlSC_EEjlLb0ElEEvT0_T1_T2_iT3_T4_T5_,"aw",@nobits
	.sectionflags	@""
	.align	16
.nv.shared._ZN3cub18CUB_300001_SM_10006detail4scan16DeviceScanKernelINS2_10policy_hubIllljN4cuda3std3__44plusIvEEE10Policy1000EPlSC_NS0_13ScanTileStateIlLb1EEES9_NS1_10InputValueIlSC_EEjlLb0ElEEvT0_T1_T2_iT3_T4_T5_:
	.zero		37648


//--------------------- .nv.constant0._ZN3cub18CUB_300001_SM_10006detail4scan16DeviceScanKernelINS2_10policy_hubIlllmN4cuda3std3__44plusIvEEE10Policy1000EN6thrust24THRUST_300001_SM_1000_NS17counting_iteratorIlNSD_11use_defaultESF_SF_EEPlNS0_13ScanTileStateIlLb1EEES9_NS1_10InputValueIlSH_EEmlLb0ElEEvT0_T1_T2_iT3_T4_T5_ --------------------------
	.section	.nv.constant0._ZN3cub18CUB_300001_SM_10006detail4scan16DeviceScanKernelINS2_10policy_hubIlllmN4cuda3std3__44plusIvEEE10Policy1000EN6thrust24THRUST_300001_SM_1000_NS17counting_iteratorIlNSD_11use_defaultESF_SF_EEPlNS0_13ScanTileStateIlLb1EEES9_NS1_10InputValueIlSH_EEmlLb0ElEEvT0_T1_T2_iT3_T4_T5_,"a",@progbits
	.sectionflags	@""
	.align	4
.nv.constant0._ZN3cub18CUB_300001_SM_10006detail4scan16DeviceScanKernelINS2_10policy_hubIlllmN4cuda3std3__44plusIvEEE10Policy1000EN6thrust24THRUST_300001_SM_1000_NS17counting_iteratorIlNSD_11use_defaultESF_SF_EEPlNS0_13ScanTileStateIlLb1EEES9_NS1_10InputValueIlSH_EEmlLb0ElEEvT0_T1_T2_iT3_T4_T5_:
	.zero		952


//--------------------- .nv.constant0._ZN3cub18CUB_300001_SM_10006detail4scan16DeviceScanKernelINS2_10policy_hubIllljN4cuda3std3__44plusIvEEE10Policy1000EN6thrust24THRUST_300001_SM_1000_NS17counting_iteratorIlNSD_11use_defaultESF_SF_EEPlNS0_13ScanTileStateIlLb1EEES9_NS1_10InputValueIlSH_EEjlLb0ElEEvT0_T1_T2_iT3_T4_T5_ --------------------------
	.section	.nv.constant0._ZN3cub18CUB_300001_SM_10006detail4scan16DeviceScanKernelINS2_10policy_hubIllljN4cuda3std3__44plusIvEEE10Policy1000EN6thrust24THRUST_300001_SM_1000_NS17counting_iteratorIlNSD_11use_defaultESF_SF_EEPlNS0_13ScanTileStateIlLb1EEES9_NS1_10InputValueIlSH_EEjlLb0ElEEvT0_T1_T2_iT3_T4_T5_,"a",@progbits
	.sectionflags	@""
	.align	4
.nv.constant0._ZN3cub18CUB_300001_SM_10006detail4scan16DeviceScanKernelINS2_10policy_hubIllljN4cuda3std3__44plusIvEEE10Policy1000EN6thrust24THRUST_300001_SM_1000_NS17counting_iteratorIlNSD_11use_defaultESF_SF_EEPlNS0_13ScanTileStateIlLb1EEES9_NS1_10InputValueIlSH_EEjlLb0ElEEvT0_T1_T2_iT3_T4_T5_:
	.zero		948


//--------------------- .nv.constant0._ZN3cub18CUB_300001_SM_10006detail4scan16DeviceScanKernelINS2_10policy_hubIlllmN4cuda3std3__44plusIvEEE10Policy1000EPlSC_NS0_13ScanTileStateIlLb1EEES9_NS1_10InputValueIlSC_EEmlLb0ElEEvT0_T1_T2_iT3_T4_T5_ --------------------------
	.section	.nv.constant0._ZN3cub18CUB_300001_SM_10006detail4scan16DeviceScanKernelINS2_10policy_hubIlllmN4cuda3std3__44plusIvEEE10Policy1000EPlSC_NS0_13ScanTileStateIlLb1EEES9_NS1_10InputValueIlSC_EEmlLb0ElEEvT0_T1_T2_iT3_T4_T5_,"a",@progbits
	.sectionflags	@""
	.align	4
.nv.constant0._ZN3cub18CUB_300001_SM_10006detail4scan16DeviceScanKernelINS2_10policy_hubIlllmN4cuda3std3__44plusIvEEE10Policy1000EPlSC_NS0_13ScanTileStateIlLb1EEES9_NS1_10InputValueIlSC_EEmlLb0ElEEvT0_T1_T2_iT3_T4_T5_:
	.zero		952


//--------------------- .nv.constant0._ZN3cub18CUB_300001_SM_10006detail4scan16DeviceScanKernelINS2_10policy_hubIllljN4cuda3std3__44plusIvEEE10Policy1000EPlSC_NS0_13ScanTileStateIlLb1EEES9_NS1_10InputValueIlSC_EEjlLb0ElEEvT0_T1_T2_iT3_T4_T5_ --------------------------
	.section	.nv.constant0._ZN3cub18CUB_300001_SM_10006detail4scan16DeviceScanKernelINS2_10policy_hubIllljN4cuda3std3__44plusIvEEE10Policy1000EPlSC_NS0_13ScanTileStateIlLb1EEES9_NS1_10InputValueIlSC_EEjlLb0ElEEvT0_T1_T2_iT3_T4_T5_,"a",@progbits
	.sectionflags	@""
	.align	4
.nv.constant0._ZN3cub18CUB_300001_SM_10006detail4scan16DeviceScanKernelINS2_10policy_hubIllljN4cuda3std3__44plusIvEEE10Policy1000EPlSC_NS0_13ScanTileStateIlLb1EEES9_NS1_10InputValueIlSC_EEjlLb0ElEEvT0_T1_T2_iT3_T4_T5_:
	.zero		948


//--------------------- .nv.constant0._ZN3cub18CUB_300001_SM_10006detail4scan20DeviceScanInitKernelINS0_13ScanTileStateIlLb1EEEEEvT_i --------------------------
	.section	.nv.constant0._ZN3cub18CUB_300001_SM_10006detail4scan20DeviceScanInitKernelINS0_13ScanTileStateIlLb1EEEEEvT_i,"a",@progbits
	.sectionflags	@""
	.align	4
.nv.constant0._ZN3cub18CUB_300001_SM_10006detail4scan20DeviceScanInitKernelINS0_13ScanTileStateIlLb1EEEEEvT_i:
	.zero		908


//--------------------- .nv.constant0._ZN3cub18CUB_300001_SM_10006detail9transform16transform_kernelINS2_10policy_hubILb1EN4cuda3std3__45tupleIJN6thrust24THRUST_300001_SM_1000_NS17counting_iteratorIlNSA_11use_defaultESC_SC_EEEEEE10policy1000ElNS7_10__identityENSA_6detail15normal_iteratorINSA_7pointerIlNSA_8cuda_cub3tagENSA_16tagged_referenceIlSM_EESC_EEEEJSD_EEEvT0_iT1_T2_DpNS2_10kernel_argIT3_EE --------------------------
	.section	.nv.constant0._ZN3cub18CUB_300001_SM_10006detail9transform16transform_kernelINS2_10policy_hubILb1EN4cuda3std3__45tupleIJN6thrust24THRUST_300001_SM_1000_NS17counting_iteratorIlNSA_11use_defaultESC_SC_EEEEEE10policy1000ElNS7_10__identityENSA_6detail15normal_iteratorINSA_7pointerIlNSA_8cuda_cub3tagENSA_16tagged_referenceIlSM_EESC_EEEEJSD_EEEvT0_iT1_T2_DpNS2_10kernel_argIT3_EE,"a",@progbits
	.sectionflags	@""
	.align	4
.nv.constant0._ZN3cub18CUB_300001_SM_10006detail9transform16transform_kernelINS2_10policy_hubILb1EN4cuda3std3__45tupleIJN6thrust24THRUST_300001_SM_1000_NS17counting_iteratorIlNSA_11use_defaultESC_SC_EEEEEE10policy1000ElNS7_10__identityENSA_6detail15normal_iteratorINSA_7pointerIlNSA_8cuda_cub3tagENSA_16tagged_referenceIlSM_EESC_EEEEJSD_EEEvT0_iT1_T2_DpNS2_10kernel_argIT3_EE:
	.zero		936


//--------------------- .nv.constant0._ZN3cub18CUB_300001_SM_10006detail9transform16transform_kernelINS2_10policy_hubILb1EN4cuda3std3__45tupleIJN6thrust24THRUST_300001_SM_1000_NS17counting_iteratorIlNSA_11use_defaultESC_SC_EEEEEE10policy1000EiNS7_10__identityENSA_6detail15normal_iteratorINSA_7pointerIlNSA_8cuda_cub3tagENSA_16tagged_referenceIlSM_EESC_EEEEJSD_EEEvT0_iT1_T2_DpNS2_10kernel_argIT3_EE --------------------------
	.section	.nv.constant0._ZN3cub18CUB_300001_SM_10006detail9transform16transform_kernelINS2_10policy_hubILb1EN4cuda3std3__45tupleIJN6thrust24THRUST_300001_SM_1000_NS17counting_iteratorIlNSA_11use_defaultESC_SC_EEEEEE10policy1000EiNS7_10__identityENSA_6detail15normal_iteratorINSA_7pointerIlNSA_8cuda_cub3tagENSA_16tagged_referenceIlSM_EESC_EEEEJSD_EEEvT0_iT1_T2_DpNS2_10kernel_argIT3_EE,"a",@progbits
	.sectionflags	@""
	.align	4
.nv.constant0._ZN3cub18CUB_300001_SM_10006detail9transform16transform_kernelINS2_10policy_hubILb1EN4cuda3std3__45tupleIJN6thrust24THRUST_300001_SM_1000_NS17counting_iteratorIlNSA_11use_defaultESC_SC_EEEEEE10policy1000EiNS7_10__identityENSA_6detail15normal_iteratorINSA_7pointerIlNSA_8cuda_cub3tagENSA_16tagged_referenceIlSM_EESC_EEEEJSD_EEEvT0_iT1_T2_DpNS2_10kernel_argIT3_EE:
	.zero		936


//--------------------- .nv.constant0._ZN3cub18CUB_300001_SM_10006detail8for_each13static_kernelINS2_12policy_hub_t12policy_500_tEmN6thrust24THRUST_300001_SM_1000_NS8cuda_cub20__uninitialized_fill7functorINS7_7pointerIlNS8_3tagENS7_16tagged_referenceIlSC_EENS7_11use_defaultEEElEEEEvT0_T1_ --------------------------
	.section	.nv.constant0._ZN3cub18CUB_300001_SM_10006detail8for_each13static_kernelINS2_12policy_hub_t12policy_500_tEmN6thrust24THRUST_300001_SM_1000_NS8cuda_cub20__uninitialized_fill7functorINS7_7pointerIlNS8_3tagENS7_16tagged_referenceIlSC_EENS7_11use_defaultEEElEEEEvT0_T1_,"a",@progbits
	.sectionflags	@""
	.align	4
.nv.constant0._ZN3cub18CUB_300001_SM_10006detail8for_each13static_kernelINS2_12policy_hub_t12policy_500_tEmN6thrust24THRUST_300001_SM_1000_NS8cuda_cub20__uninitialized_fill7functorINS7_7pointerIlNS8_3tagENS7_16tagged_referenceIlSC_EENS7_11use_defaultEEElEEEEvT0_T1_:
	.zero		920


//--------------------- .nv.constant0._ZN3cub18CUB_300001_SM_10006detail11EmptyKernelIvEEvv --------------------------
	.section	.nv.constant0._ZN3cub18CUB_300001_SM_10006detail11EmptyKernelIvEEvv,"a",@progbits
	.sectionflags	@""
	.align	4
.nv.constant0._ZN3cub18CUB_300001_SM_10006detail11EmptyKernelIvEEvv:
	.zero		896


//--------------------- .nv.constant0._Z16SumExclusiveScanIN6thrust24THRUST_300001_SM_1000_NS16tagged_referenceIlNS1_8cuda_cub3tagEEEN4cuda3std3__44plusIlEEEvT_SB_SB_T0_ --------------------------
	.section	.nv.constant0._Z16SumExclusiveScanIN6thrust24THRUST_300001_SM_1000_NS16tagged_referenceIlNS1_8cuda_cub3tagEEEN4cuda3std3__44plusIlEEEvT_SB_SB_T0_,"a",@progbits
	.sectionflags	@""
	.align	4
.nv.constant0._Z16SumExclusiveScanIN6thrust24THRUST_300001_SM_1000_NS16tagged_referenceIlNS1_8cuda_cub3tagEEEN4cuda3std3__44plusIlEEEvT_SB_SB_T0_:
	.zero		921


//--------------------- SYMBOLS --------------------------

	.type		.nv.reservedSmem.offset0,@object
	.size		.nv.reservedSmem.offset0,0x4
	.type		.nv.reservedSmem.cap,@object
	.size		.nv.reservedSmem.cap,0x4
